	.target	sm_90a

	.elftype	@"ET_EXEC"


//--------------------- .note.nv.tkinfo           --------------------------
	.section	.note.nv.tkinfo,"",@"SHT_NOTE"
	.sectionflags	@"SHF_NOTE_NV_TKINFO"
	.tkinfo
        /*0018*/ 	.word	0x00000002
        /*0030*/ 	.string	""
        /*0030*/ 	.string	"ptxas"
        /*0030*/ 	.string	"Cuda compilation tools, release 13.0, V13.0.88"
        /*0030*/ 	.string	"Build cuda_13.0.r13.0/compiler.36424714_0"
        /*0030*/ 	.string	"-v  -suppress-debug-info  -lineinfo  -arch sm_90a "



//--------------------- .note.nv.cuinfo           --------------------------
	.section	.note.nv.cuinfo,"",@"SHT_NOTE"
	.sectionflags	@"SHF_NOTE_NV_CUINFO"
        /*0018*/ 	.short	0x0002
        /*001a*/ 	.short	0x005a
        /*001c*/ 	.short	0x0082
	.zero		2


//--------------------- .nv.info                  --------------------------
	.section	.nv.info,"",@"SHT_CUDA_INFO"
	.align	4


	//----- nvinfo : EIATTR_REGCOUNT
	.align		4
        /*0000*/ 	.byte	0x04, 0x2f
        /*0002*/ 	.short	(.L_1 - .L_0)
	.align		4
.L_0:
        /*0004*/ 	.word	index@(matmul_kernel)
        /*0008*/ 	.word	0x000000ff


	//----- nvinfo : EIATTR_FRAME_SIZE
	.align		4
.L_1:
        /*000c*/ 	.byte	0x04, 0x11
        /*000e*/ 	.short	(.L_3 - .L_2)
	.align		4
.L_2:
        /*0010*/ 	.word	index@(matmul_kernel)
        /*0014*/ 	.word	0x00000af0


	//----- nvinfo : EIATTR_MIN_STACK_SIZE
	.align		4
.L_3:
        /*0018*/ 	.byte	0x04, 0x12
        /*001a*/ 	.short	(.L_5 - .L_4)
	.align		4
.L_4:
        /*001c*/ 	.word	index@(matmul_kernel)
        /*0020*/ 	.word	0x00000af0
.L_5:


//--------------------- .nv.compat                --------------------------
	.section	.nv.compat,"",@"SHT_CUDA_COMPAT_INFO"
	.align	4
        /*0000*/ 	.byte	0x02, 0x09, 0x01, 0x00, 0x02, 0x02, 0x04, 0x00, 0x02, 0x05, 0x05, 0x00, 0x03, 0x07, 0x01, 0x01
        /*0010*/ 	.byte	0x02, 0x03, 0x00, 0x00, 0x02, 0x06, 0x01, 0x00, 0x04, 0x0b, 0x08, 0x00, 0x00, 0x00, 0x00, 0x00
        /*0020*/ 	.byte	0x00, 0x00, 0x00, 0x00


//--------------------- .nv.info.matmul_kernel    --------------------------
	.section	.nv.info.matmul_kernel,"",@"SHT_CUDA_INFO"
	.sectionflags	@""
	.align	4


	//----- nvinfo : EIATTR_CUDA_API_VERSION
	.align		4
        /*0000*/ 	.byte	0x04, 0x37
        /*0002*/ 	.short	(.L_7 - .L_6)
.L_6:
        /*0004*/ 	.word	0x00000082


	//----- nvinfo : EIATTR_KPARAM_INFO
	.align		4
.L_7:
        /*0008*/ 	.byte	0x04, 0x17
        /*000a*/ 	.short	(.L_9 - .L_8)
.L_8:
        /*000c*/ 	.word	0x00000000
        /*0010*/ 	.short	0x000d
        /*0012*/ 	.short	0x0048
        /*0014*/ 	.byte	0x00, 0xf4, 0x21, 0x00


	//----- nvinfo : EIATTR_KPARAM_INFO
	.align		4
.L_9:
        /*0018*/ 	.byte	0x04, 0x17
        /*001a*/ 	.short	(.L_11 - .L_10)
.L_10:
        /*001c*/ 	.word	0x00000000
        /*0020*/ 	.short	0x000c
        /*0022*/ 	.short	0x0040
        /*0024*/ 	.byte	0x00, 0xf4, 0x21, 0x00


	//----- nvinfo : EIATTR_KPARAM_INFO
	.align		4
.L_11:
        /*0028*/ 	.byte	0x04, 0x17
        /*002a*/ 	.short	(.L_13 - .L_12)
.L_12:
        /*002c*/ 	.word	0x00000000
        /*0030*/ 	.short	0x000b
        /*0032*/ 	.short	0x0038
        /*0034*/ 	.byte	0x00, 0xf0, 0x11, 0x00


	//----- nvinfo : EIATTR_KPARAM_INFO
	.align		4
.L_13:
        /*0038*/ 	.byte	0x04, 0x17
        /*003a*/ 	.short	(.L_15 - .L_14)
.L_14:
        /*003c*/ 	.word	0x00000000
        /*0040*/ 	.short	0x000a
        /*0042*/ 	.short	0x0034
        /*0044*/ 	.byte	0x00, 0xf0, 0x11, 0x00


	//----- nvinfo : EIATTR_KPARAM_INFO
	.align		4
.L_15:
        /*0048*/ 	.byte	0x04, 0x17
        /*004a*/ 	.short	(.L_17 - .L_16)
.L_16:
        /*004c*/ 	.word	0x00000000
        /*0050*/ 	.short	0x0009
        /*0052*/ 	.short	0x0030
        /*0054*/ 	.byte	0x00, 0xf0, 0x11, 0x00


	//----- nvinfo : EIATTR_KPARAM_INFO
	.align		4
.L_17:
        /*0058*/ 	.byte	0x04, 0x17
        /*005a*/ 	.short	(.L_19 - .L_18)
.L_18:
        /*005c*/ 	.word	0x00000000
        /*0060*/ 	.short	0x0008
        /*0062*/ 	.short	0x002c
        /*0064*/ 	.byte	0x00, 0xf0, 0x11, 0x00


	//----- nvinfo : EIATTR_KPARAM_INFO
	.align		4
.L_19:
        /*0068*/ 	.byte	0x04, 0x17
        /*006a*/ 	.short	(.L_21 - .L_20)
.L_20:
        /*006c*/ 	.word	0x00000000
        /*0070*/ 	.short	0x0007
        /*0072*/ 	.short	0x0028
        /*0074*/ 	.byte	0x00, 0xf0, 0x11, 0x00


	//----- nvinfo : EIATTR_KPARAM_INFO
	.align		4
.L_21:
        /*0078*/ 	.byte	0x04, 0x17
        /*007a*/ 	.short	(.L_23 - .L_22)
.L_22:
        /*007c*/ 	.word	0x00000000
        /*0080*/ 	.short	0x0006
        /*0082*/ 	.short	0x0024
        /*0084*/ 	.byte	0x00, 0xf0, 0x11, 0x00


	//----- nvinfo : EIATTR_KPARAM_INFO
	.align		4
.L_23:
        /*0088*/ 	.byte	0x04, 0x17
        /*008a*/ 	.short	(.L_25 - .L_24)
.L_24:
        /*008c*/ 	.word	0x00000000
        /*0090*/ 	.short	0x0005
        /*0092*/ 	.short	0x0020
        /*0094*/ 	.byte	0x00, 0xf0, 0x11, 0x00


	//----- nvinfo : EIATTR_KPARAM_INFO
	.align		4
.L_25:
        /*0098*/ 	.byte	0x04, 0x17
        /*009a*/ 	.short	(.L_27 - .L_26)
.L_26:
        /*009c*/ 	.word	0x00000000
        /*00a0*/ 	.short	0x0004
        /*00a2*/ 	.short	0x001c
        /*00a4*/ 	.byte	0x00, 0xf0, 0x11, 0x00


	//----- nvinfo : EIATTR_KPARAM_INFO
	.align		4
.L_27:
        /*00a8*/ 	.byte	0x04, 0x17
        /*00aa*/ 	.short	(.L_29 - .L_28)
.L_28:
        /*00ac*/ 	.word	0x00000000
        /*00b0*/ 	.short	0x0003
        /*00b2*/ 	.short	0x0018
        /*00b4*/ 	.byte	0x00, 0xf0, 0x11, 0x00


	//----- nvinfo : EIATTR_KPARAM_INFO
	.align		4
.L_29:
        /*00b8*/ 	.byte	0x04, 0x17
        /*00ba*/ 	.short	(.L_31 - .L_30)
.L_30:
        /*00bc*/ 	.word	0x00000000
        /*00c0*/ 	.short	0x0002
        /*00c2*/ 	.short	0x0010
        /*00c4*/ 	.byte	0x00, 0xf4, 0x21, 0x00


	//----- nvinfo : EIATTR_KPARAM_INFO
	.align		4
.L_31:
        /*00c8*/ 	.byte	0x04, 0x17
        /*00ca*/ 	.short	(.L_33 - .L_32)
.L_32:
        /*00cc*/ 	.word	0x00000000
        /*00d0*/ 	.short	0x0001
        /*00d2*/ 	.short	0x0008
        /*00d4*/ 	.byte	0x00, 0xf4, 0x21, 0x00


	//----- nvinfo : EIATTR_KPARAM_INFO
	.align		4
.L_33:
        /*00d8*/ 	.byte	0x04, 0x17
        /*00da*/ 	.short	(.L_35 - .L_34)
.L_34:
        /*00dc*/ 	.word	0x00000000
        /*00e0*/ 	.short	0x0000
        /*00e2*/ 	.short	0x0000
        /*00e4*/ 	.byte	0x00, 0xf4, 0x21, 0x00


	//----- nvinfo : EIATTR_SPARSE_MMA_MASK
	.align		4
.L_35:
        /*00e8*/ 	.byte	0x03, 0x50
        /*00ea*/ 	.short	0x0000


	//----- nvinfo : EIATTR_MAXREG_COUNT
	.align		4
        /*00ec*/ 	.byte	0x03, 0x1b
        /*00ee*/ 	.short	0x00ff


	//----- nvinfo : EIATTR_NUM_BARRIERS
	.align		4
        /*00f0*/ 	.byte	0x02, 0x4c
        /*00f2*/ 	.byte	0x01
	.zero		1


	//----- nvinfo : EIATTR_ANNOTATIONS
	.align		4
        /*00f4*/ 	.byte	0x04, 0x55
        /*00f6*/ 	.short	(.L_37 - .L_36)


	//   ....[0]....
.L_36:
        /*00f8*/ 	.word	0x00000001
        /*00fc*/ 	.byte	0xf0, 0x08, 0x00, 0x00, 0x01, 0x00, 0x00, 0x00, 0x50, 0x76, 0x00, 0x00, 0x01, 0x00, 0x00, 0x00
        /* <DEDUP_REMOVED lines=991> */
        /*3efc*/ 	.byte	0xd0, 0x7f, 0x01, 0x00, 0x01, 0x00, 0x00, 0x00, 0x80, 0x87, 0x01, 0x00


	//----- nvinfo : EIATTR_MERCURY_ISA_VERSION
	.align		4
.L_37:
        /*3f08*/ 	.byte	0x03, 0x5f
        /*3f0a*/ 	.short	0x0101


	//----- nvinfo : EIATTR_EXIT_INSTR_OFFSETS
	.align		4
        /*3f0c*/ 	.byte	0x04, 0x1c
        /*3f0e*/ 	.short	(.L_39 - .L_38)


	//   ....[0]....
.L_38:
        /*3f10*/ 	.word	0x00021870


	//   ....[1]....
        /*3f14*/ 	.word	0x000218a0


	//----- nvinfo : EIATTR_REQNTID
	.align		4
.L_39:
        /*3f18*/ 	.byte	0x04, 0x10
        /*3f1a*/ 	.short	(.L_41 - .L_40)
.L_40:
        /*3f1c*/ 	.word	0x00000080
        /*3f20*/ 	.word	0x00000001
        /*3f24*/ 	.word	0x00000001


	//----- nvinfo : EIATTR_CBANK_PARAM_SIZE
	.align		4
.L_41:
        /*3f28*/ 	.byte	0x03, 0x19
        /*3f2a*/ 	.short	0x0050


	//----- nvinfo : EIATTR_PARAM_CBANK
	.align		4
        /*3f2c*/ 	.byte	0x04, 0x0a
        /*3f2e*/ 	.short	(.L_43 - .L_42)
	.align		4
.L_42:
        /*3f30*/ 	.word	index@(.nv.constant0.matmul_kernel)
        /*3f34*/ 	.short	0x0210
        /*3f36*/ 	.short	0x0050


	//----- nvinfo : EIATTR_SW_WAR
	.align		4
.L_43:
        /*3f38*/ 	.byte	0x04, 0x36
        /*3f3a*/ 	.short	(.L_45 - .L_44)
.L_44:
        /*3f3c*/ 	.word	0x00000008
.L_45:


//--------------------- .nv.callgraph             --------------------------
	.section	.nv.callgraph,"",@"SHT_CUDA_CALLGRAPH"
	.align	4
	.sectionentsize	8
	.align		4
        /*0000*/ 	.word	0x00000000
	.align		4
        /*0004*/ 	.word	0xffffffff
	.align		4
        /*0008*/ 	.word	0x00000000
	.align		4
        /*000c*/ 	.word	0xfffffffe
	.align		4
        /*0010*/ 	.word	0x00000000
	.align		4
        /*0014*/ 	.word	0xfffffffd
	.align		4
        /*0018*/ 	.word	0x00000000
	.align		4
        /*001c*/ 	.word	0xfffffffc


//--------------------- .text.matmul_kernel       --------------------------
	.section	.text.matmul_kernel,"ax",@progbits
	.align	128
        .global         matmul_kernel
        .type           matmul_kernel,@function
        .size           matmul_kernel,(.L_x_3 - matmul_kernel)
        .other          matmul_kernel,@"STO_CUDA_ENTRY STV_DEFAULT"
matmul_kernel:
.text.matmul_kernel:
[----:B------:R-:W0:Y:S08]  /*0000*/  LDC R1, c[0x0][0x28] ;  /* 0x00000a00ff017b82 */ /* 0x000e300000000800 */
[----:B------:R-:W1:Y:S01]  /*0010*/  LDC.64 R152, c[0x0][0x228] ;  /* 0x00008a00ff987b82 */ /* 0x000e620000000a00 */
[----:B------:R-:W2:Y:S01]  /*0020*/  S2R R5, SR_CTAID.X ;  /* 0x0000000000057919 */ /* 0x000ea20000002500 */
[----:B0-----:R-:W-:Y:S01]  /*0030*/  VIADD R1, R1, 0xfffff510 ;  /* 0xfffff51001017836 */ /* 0x001fe20000000000 */
[----:B------:R-:W-:Y:S01]  /*0040*/  UMOV UR8, 0x400 ;  /* 0x0000040000087882 */ /* 0x000fe20000000000 */
[----:B------:R-:W-:Y:S01]  /*0050*/  ULDC.64 UR16, c[0x0][0x208] ;  /* 0x0000820000107ab9 */ /* 0x000fe20000000a00 */
[----:B------:R-:W-:-:S02]  /*0060*/  CS2R R24, SRZ ;  /* 0x0000000000187805 */ /* 0x000fc4000001ff00 */
[----:B------:R-:W-:Y:S02]  /*0070*/  CS2R R26, SRZ ;  /* 0x00000000001a7805 */ /* 0x000fe4000001ff00 */
[----:B------:R-:W-:Y:S01]  /*0080*/  CS2R R28, SRZ ;  /* 0x00000000001c7805 */ /* 0x000fe2000001ff00 */
[----:B------:R-:W0:Y:S01]  /*0090*/  S2UR UR4, SR_CgaCtaId ;  /* 0x00000000000479c3 */ /* 0x000e220000008800 */
[----:B------:R-:W-:Y:S02]  /*00a0*/  CS2R R30, SRZ ;  /* 0x00000000001e7805 */ /* 0x000fe4000001ff00 */
[----:B------:R-:W-:Y:S02]  /*00b0*/  CS2R R32, SRZ ;  /* 0x0000000000207805 */ /* 0x000fe4000001ff00 */
[----:B------:R-:W-:Y:S02]  /*00c0*/  CS2R R34, SRZ ;  /* 0x0000000000227805 */ /* 0x000fe4000001ff00 */
[----:B------:R-:W-:-:S02]  /*00d0*/  CS2R R36, SRZ ;  /* 0x0000000000247805 */ /* 0x000fc4000001ff00 */
[----:B------:R-:W-:Y:S02]  /*00e0*/  CS2R R38, SRZ ;  /* 0x0000000000267805 */ /* 0x000fe4000001ff00 */
[----:B------:R-:W-:Y:S02]  /*00f0*/  CS2R R40, SRZ ;  /* 0x0000000000287805 */ /* 0x000fe4000001ff00 */
        /* <DEDUP_REMOVED lines=8> */
[----:B------:R-:W-:Y:S01]  /*0180*/  CS2R R58, SRZ ;  /* 0x00000000003a7805 */ /* 0x000fe2000001ff00 */
[----:B-1----:R-:W-:Y:S01]  /*0190*/  VIADD R0, R153, 0xff ;  /* 0x000000ff99007836 */ /* 0x002fe20000000000 */
[----:B------:R-:W-:-:S02]  /*01a0*/  CS2R R60, SRZ ;  /* 0x00000000003c7805 */ /* 0x000fc4000001ff00 */
[----:B------:R-:W-:Y:S02]  /*01b0*/  CS2R R62, SRZ ;  /* 0x00000000003e7805 */ /* 0x000fe4000001ff00 */
[----:B------:R-:W-:Y:S02]  /*01c0*/  CS2R R64, SRZ ;  /* 0x0000000000407805 */ /* 0x000fe4000001ff00 */
[----:B------:R-:W-:Y:S02]  /*01d0*/  CS2R R66, SRZ ;  /* 0x0000000000427805 */ /* 0x000fe4000001ff00 */
[----:B------:R-:W-:Y:S02]  /*01e0*/  SHF.R.S32.HI R3, RZ, 0x1f, R0 ;  /* 0x0000001fff037819 */ /* 0x000fe40000011400 */
[----:B------:R-:W-:Y:S02]  /*01f0*/  CS2R R68, SRZ ;  /* 0x0000000000447805 */ /* 0x000fe4000001ff00 */
[----:B------:R-:W-:Y:S01]  /*0200*/  CS2R R70, SRZ ;  /* 0x0000000000467805 */ /* 0x000fe2000001ff00 */
[----:B0-----:R-:W-:Y:S01]  /*0210*/  ULEA UR8, UR4, UR8, 0x18 ;  /* 0x0000000804087291 */ /* 0x001fe2000f8ec03f */
[----:B------:R-:W-:-:S02]  /*0220*/  LEA.HI R3, R3, R0, RZ, 0x8 ;  /* 0x0000000003037211 */ /* 0x000fc400078f40ff */
[----:B------:R-:W-:Y:S02]  /*0230*/  CS2R R72, SRZ ;  /* 0x0000000000487805 */ /* 0x000fe4000001ff00 */
[----:B--2---:R-:W-:Y:S02]  /*0240*/  IABS R8, R5 ;  /* 0x0000000500087213 */ /* 0x004fe40000000000 */
[----:B------:R-:W-:Y:S02]  /*0250*/  CS2R R74, SRZ ;  /* 0x00000000004a7805 */ /* 0x000fe4000001ff00 */
[----:B------:R-:W-:Y:S02]  /*0260*/  SHF.R.S32.HI R4, RZ, 0x8, R3 ;  /* 0x00000008ff047819 */ /* 0x000fe40000011403 */
[----:B------:R-:W-:Y:S02]  /*0270*/  CS2R R76, SRZ ;  /* 0x00000000004c7805 */ /* 0x000fe4000001ff00 */
[----:B------:R-:W-:-:S02]  /*0280*/  CS2R R78, SRZ ;  /* 0x00000000004e7805 */ /* 0x000fc4000001ff00 */
[----:B------:R-:W-:Y:S02]  /*0290*/  CS2R R80, SRZ ;  /* 0x0000000000507805 */ /* 0x000fe4000001ff00 */
[-C--:B------:R-:W-:Y:S02]  /*02a0*/  IABS R7, R4.reuse ;  /* 0x0000000400077213 */ /* 0x080fe40000000000 */
[----:B------:R-:W-:Y:S02]  /*02b0*/  CS2R R82, SRZ ;  /* 0x0000000000527805 */ /* 0x000fe4000001ff00 */
[----:B------:R-:W-:Y:S02]  /*02c0*/  IABS R10, R4 ;  /* 0x00000004000a7213 */ /* 0x000fe40000000000 */
[----:B------:R-:W-:Y:S01]  /*02d0*/  CS2R R84, SRZ ;  /* 0x0000000000547805 */ /* 0x000fe2000001ff00 */
[----:B------:R-:W0:Y:S01]  /*02e0*/  I2F.RP R0, R7 ;  /* 0x0000000700007306 */ /* 0x000e220000209400 */
        /* <DEDUP_REMOVED lines=13> */
[----:B------:R-:W-:Y:S01]  /*03c0*/  CS2R R112, SRZ ;  /* 0x0000000000707805 */ /* 0x000fe2000001ff00 */
[----:B0-----:R-:W0:Y:S01]  /*03d0*/  MUFU.RCP R0, R0 ;  /* 0x0000000000007308 */ /* 0x001e220000001000 */
        /* <DEDUP_REMOVED lines=16> */
[----:B0-----:R-:W-:Y:S01]  /*04e0*/  VIADD R2, R0, 0xffffffe ;  /* 0x0ffffffe00027836 */ /* 0x001fe20000000000 */
[----:B------:R-:W-:Y:S01]  /*04f0*/  CS2R R146, SRZ ;  /* 0x0000000000927805 */ /* 0x000fe2000001ff00 */
[----:B------:R-:W-:Y:S01]  /*0500*/  IMAD.MOV R0, RZ, RZ, -R10 ;  /* 0x000000ffff007224 */ /* 0x000fe200078e0a0a */
[----:B------:R-:W-:Y:S01]  /*0510*/  CS2R R148, SRZ ;  /* 0x0000000000947805 */ /* 0x000fe2000001ff00 */
[----:B------:R0:W1:Y:S01]  /*0520*/  F2I.FTZ.U32.TRUNC.NTZ R3, R2 ;  /* 0x0000000200037305 */ /* 0x000062000021f000 */
[----:B------:R-:W-:Y:S01]  /*0530*/  CS2R R150, SRZ ;  /* 0x0000000000967805 */ /* 0x000fe2000001ff00 */
[----:B0-----:R-:W-:-:S02]  /*0540*/  IMAD.MOV.U32 R2, RZ, RZ, RZ ;  /* 0x000000ffff027224 */ /* 0x001fc400078e00ff */
[----:B-1----:R-:W-:-:S04]  /*0550*/  IMAD.MOV R6, RZ, RZ, -R3 ;  /* 0x000000ffff067224 */ /* 0x002fc800078e0a03 */
[----:B------:R-:W-:Y:S02]  /*0560*/  IMAD R9, R6, R7, RZ ;  /* 0x0000000706097224 */ /* 0x000fe400078e02ff */
[----:B------:R-:W-:Y:S02]  /*0570*/  IMAD.MOV.U32 R6, RZ, RZ, R8 ;  /* 0x000000ffff067224 */ /* 0x000fe400078e0008 */
[----:B------:R-:W-:-:S06]  /*0580*/  IMAD.HI.U32 R3, R3, R9, R2 ;  /* 0x0000000903037227 */ /* 0x000fcc00078e0002 */
[----:B------:R-:W-:-:S04]  /*0590*/  IMAD.HI.U32 R3, R3, R6, RZ ;  /* 0x0000000603037227 */ /* 0x000fc800078e00ff */
[----:B------:R-:W-:-:S05]  /*05a0*/  IMAD R0, R3, R0, R6 ;  /* 0x0000000003007224 */ /* 0x000fca00078e0206 */
[----:B------:R-:W-:-:S13]  /*05b0*/  ISETP.GT.U32.AND P1, PT, R7, R0, PT ;  /* 0x000000000700720c */ /* 0x000fda0003f24070 */
[----:B------:R-:W-:Y:S02]  /*05c0*/  @!P1 IMAD.IADD R0, R0, 0x1, -R7 ;  /* 0x0000000100009824 */ /* 0x000fe400078e0a07 */
[----:B------:R-:W-:Y:S01]  /*05d0*/  @!P1 VIADD R3, R3, 0x1 ;  /* 0x0000000103039836 */ /* 0x000fe20000000000 */
[----:B------:R-:W-:Y:S02]  /*05e0*/  ISETP.NE.AND P1, PT, R4, RZ, PT ;  /* 0x000000ff0400720c */ /* 0x000fe40003f25270 */
[----:B------:R-:W-:Y:S02]  /*05f0*/  ISETP.GE.U32.AND P0, PT, R0, R7, PT ;  /* 0x000000070000720c */ /* 0x000fe40003f06070 */
[----:B------:R-:W-:-:S04]  /*0600*/  LOP3.LUT R0, R5, R4, RZ, 0x3c, !PT ;  /* 0x0000000405007212 */ /* 0x000fc800078e3cff */
[----:B------:R-:W-:Y:S01]  /*0610*/  ISETP.GE.AND P2, PT, R0, RZ, PT ;  /* 0x000000ff0000720c */ /* 0x000fe20003f46270 */
[----:B------:R-:W-:-:S06]  /*0620*/  VIADD R0, R152, 0x7f ;  /* 0x0000007f98007836 */ /* 0x000fcc0000000000 */
[----:B------:R-:W-:-:S04]  /*0630*/  @P0 VIADD R3, R3, 0x1 ;  /* 0x0000000103030836 */ /* 0x000fc80000000000 */
[----:B------:R-:W-:Y:S01]  /*0640*/  IMAD.MOV.U32 R8, RZ, RZ, R3 ;  /* 0x000000ffff087224 */ /* 0x000fe200078e0003 */
[----:B------:R-:W-:-:S03]  /*0650*/  SHF.R.S32.HI R3, RZ, 0x1f, R0 ;  /* 0x0000001fff037819 */ /* 0x000fc60000011400 */
[----:B------:R-:W-:Y:S01]  /*0660*/  @!P2 IMAD.MOV R8, RZ, RZ, -R8 ;  /* 0x000000ffff08a224 */ /* 0x000fe200078e0a08 */
[----:B------:R-:W-:Y:S02]  /*0670*/  LEA.HI R3, R3, R0, RZ, 0x7 ;  /* 0x0000000003037211 */ /* 0x000fe400078f38ff */
[----:B------:R-:W-:-:S04]  /*0680*/  @!P1 LOP3.LUT R8, RZ, R4, RZ, 0x33, !PT ;  /* 0x00000004ff089212 */ /* 0x000fc800078e33ff */
[----:B------:R-:W-:Y:S01]  /*0690*/  LEA.HI.SX32 R3, R3, -R8, 0x19 ;  /* 0x8000000803037211 */ /* 0x000fe200078fcaff */
[----:B------:R-:W-:-:S03]  /*06a0*/  IMAD.MOV R6, RZ, RZ, -R8 ;  /* 0x000000ffff067224 */ /* 0x000fc600078e0a08 */
[----:B------:R-:W-:Y:S01]  /*06b0*/  VIMNMX R9, R3, 0x1, PT ;  /* 0x0000000103097848 */ /* 0x000fe20003fe0100 */
[----:B------:R-:W-:-:S03]  /*06c0*/  IMAD R6, R4, R6, R5 ;  /* 0x0000000604067224 */ /* 0x000fc600078e0205 */
[-C--:B------:R-:W-:Y:S02]  /*06d0*/  IABS R7, R9.reuse ;  /* 0x0000000900077213 */ /* 0x080fe40000000000 */
[----:B------:R-:W-:Y:S02]  /*06e0*/  IABS R11, R9 ;  /* 0x00000009000b7213 */ /* 0x000fe40000000000 */
[----:B------:R-:W0:Y:S08]  /*06f0*/  I2F.RP R0, R7 ;  /* 0x0000000700007306 */ /* 0x000e300000209400 */
[----:B0-----:R-:W0:Y:S02]  /*0700*/  MUFU.RCP R0, R0 ;  /* 0x0000000000007308 */ /* 0x001e240000001000 */
[----:B0-----:R-:W-:-:S02]  /*0710*/  VIADD R2, R0, 0xffffffe ;  /* 0x0ffffffe00027836 */ /* 0x001fc40000000000 */
[----:B------:R-:W-:-:S04]  /*0720*/  IMAD.MOV R0, RZ, RZ, -R11 ;  /* 0x000000ffff007224 */ /* 0x000fc800078e0a0b */
[----:B------:R0:W1:Y:S02]  /*0730*/  F2I.FTZ.U32.TRUNC.NTZ R3, R2 ;  /* 0x0000000200037305 */ /* 0x000064000021f000 */
[----:B0-----:R-:W-:Y:S02]  /*0740*/  IMAD.MOV.U32 R2, RZ, RZ, RZ ;  /* 0x000000ffff027224 */ /* 0x001fe400078e00ff */
[----:B-1----:R-:W-:-:S04]  /*0750*/  IMAD.MOV R10, RZ, RZ, -R3 ;  /* 0x000000ffff0a7224 */ /* 0x002fc800078e0a03 */
[----:B------:R-:W-:Y:S01]  /*0760*/  IMAD.MOV.U32 R4, RZ, RZ, R10 ;  /* 0x000000ffff047224 */ /* 0x000fe200078e000a */
[----:B------:R-:W-:-:S03]  /*0770*/  IABS R10, R6 ;  /* 0x00000006000a7213 */ /* 0x000fc60000000000 */
[----:B------:R-:W-:Y:S02]  /*0780*/  IMAD R5, R4, R7, RZ ;  /* 0x0000000704057224 */ /* 0x000fe400078e02ff */
[----:B------:R-:W-:Y:S02]  /*0790*/  IMAD.MOV.U32 R4, RZ, RZ, R10 ;  /* 0x000000ffff047224 */ /* 0x000fe400078e000a */
[----:B------:R-:W-:Y:S01]  /*07a0*/  IMAD.HI.U32 R3, R3, R5, R2 ;  /* 0x0000000503037227 */ /* 0x000fe200078e0002 */
[----:B------:R-:W-:-:S04]  /*07b0*/  LOP3.LUT R2, R6, R9, RZ, 0x3c, !PT ;  /* 0x0000000906027212 */ /* 0x000fc800078e3cff */
[----:B------:R-:W-:Y:S01]  /*07c0*/  ISETP.GE.AND P2, PT, R2, RZ, PT ;  /* 0x000000ff0200720c */ /* 0x000fe20003f46270 */
[----:B------:R-:W-:-:S04]  /*07d0*/  IMAD.HI.U32 R3, R3, R4, RZ ;  /* 0x0000000403037227 */ /* 0x000fc800078e00ff */
[----:B------:R-:W-:-:S05]  /*07e0*/  IMAD R0, R3, R0, R4 ;  /* 0x0000000003007224 */ /* 0x000fca00078e0204 */
[----:B------:R-:W-:-:S13]  /*07f0*/  ISETP.GT.U32.AND P1, PT, R7, R0, PT ;  /* 0x000000000700720c */ /* 0x000fda0003f24070 */
[----:B------:R-:W-:Y:S02]  /*0800*/  @!P1 IMAD.IADD R0, R0, 0x1, -R7 ;  /* 0x0000000100009824 */ /* 0x000fe400078e0a07 */
[----:B------:R-:W-:Y:S01]  /*0810*/  @!P1 VIADD R3, R3, 0x1 ;  /* 0x0000000103039836 */ /* 0x000fe20000000000 */
[----:B------:R-:W-:Y:S02]  /*0820*/  ISETP.NE.AND P1, PT, R9, RZ, PT ;  /* 0x000000ff0900720c */ /* 0x000fe40003f25270 */
[----:B------:R-:W-:Y:S02]  /*0830*/  ISETP.GE.U32.AND P0, PT, R0, R7, PT ;  /* 0x000000070000720c */ /* 0x000fe40003f06070 */
[----:B------:R-:W0:Y:S11]  /*0840*/  S2R R0, SR_TID.X ;  /* 0x0000000000007919 */ /* 0x000e360000002100 */
[----:B------:R-:W-:-:S04]  /*0850*/  @P0 VIADD R3, R3, 0x1 ;  /* 0x0000000103030836 */ /* 0x000fc80000000000 */
[----:B------:R-:W-:Y:S01]  /*0860*/  @!P2 IMAD.MOV R3, RZ, RZ, -R3 ;  /* 0x000000ffff03a224 */ /* 0x000fe200078e0a03 */
[----:B------:R-:W-:-:S05]  /*0870*/  @!P1 LOP3.LUT R3, RZ, R9, RZ, 0x33, !PT ;  /* 0x00000009ff039212 */ /* 0x000fca00078e33ff */
[----:B------:R-:W-:Y:S02]  /*0880*/  IMAD.MOV R2, RZ, RZ, -R3 ;  /* 0x000000ffff027224 */ /* 0x000fe400078e0a03 */
[----:B------:R-:W-:Y:S02]  /*0890*/  IMAD.SHL.U32 R4, R3, 0x100, RZ ;  /* 0x0000010003047824 */ /* 0x000fe400078e00ff */
[----:B------:R-:W-:-:S04]  /*08a0*/  IMAD R2, R9, R2, R6 ;  /* 0x0000000209027224 */ /* 0x000fc800078e0206 */
[----:B------:R-:W-:Y:S02]  /*08b0*/  IMAD.IADD R2, R8, 0x1, R2 ;  /* 0x0000000108027824 */ /* 0x000fe400078e0202 */
[----:B------:R-:W1:Y:S01]  /*08c0*/  LDC R8, c[0x0][0x230] ;  /* 0x00008c00ff087b82 */ /* 0x000e620000000800 */
[----:B0-----:R-:W-:-:S05]  /*08d0*/  LOP3.LUT R5, R0, 0x7f, RZ, 0xc0, !PT ;  /* 0x0000007f00057812 */ /* 0x001fca00078ec0ff */
[----:B------:R-:W-:-:S05]  /*08e0*/  IMAD R18, R2, 0x80, R5 ;  /* 0x0000008002127824 */ /* 0x000fca00078e0205 */
[----:B------:R0:W-:Y:S01]  /*08f0*/  STL [R1+0x7f0], R18 ;  /* 0x0007f01201007387 */ /* 0x0001e20000100800 */
[----:B-1----:R-:W-:-:S05]  /*0900*/  VIADD R8, R8, 0x3f ;  /* 0x0000003f08087836 */ /* 0x002fca0000000000 */
[----:B------:R-:W-:-:S13]  /*0910*/  ISETP.GE.AND P0, PT, R8, 0x40, PT ;  /* 0x000000400800780c */ /* 0x000fda0003f06270 */
[----:B0-----:R-:W-:Y:S05]  /*0920*/  @!P0 BRA `(.L_x_0) ;  /* 0x0000017c00948947 */ /* 0x001fea0003800000 */
[----:B------:R-:W-:Y:S01]  /*0930*/  IABS R11, R152 ;  /* 0x00000098000b7213 */ /* 0x000fe20000000000 */
[----:B------:R-:W-:Y:S01]  /*0940*/  ULDC UR7, c[0x0][0x23c] ;  /* 0x00008f0000077ab9 */ /* 0x000fe20000000800 */
[----:B------:R-:W-:Y:S01]  /*0950*/  IABS R5, R153 ;  /* 0x0000009900057213 */ /* 0x000fe20000000000 */
[----:B------:R-:W-:Y:S01]  /*0960*/  ULDC.64 UR4, c[0x0][0x218] ;  /* 0x0000860000047ab9 */ /* 0x000fe20000000a00 */
[----:B------:R-:W0:Y:S01]  /*0970*/  I2F.RP R9, R11 ;  /* 0x0000000b00097306 */ /* 0x000e220000209400 */
[----:B------:R-:W-:Y:S01]  /*0980*/  SHF.R.S32.HI R123, RZ, 0x1f, R8 ;  /* 0x0000001fff7b7819 */ /* 0x000fe20000011408 */
[----:B------:R-:W-:Y:S01]  /*0990*/  ULDC.64 UR10, c[0x0][0x210] ;  /* 0x00008400000a7ab9 */ /* 0x000fe20000000a00 */
[----:B------:R-:W-:Y:S01]  /*09a0*/  ISETP.NE.AND P1, PT, R152, RZ, PT ;  /* 0x000000ff9800720c */ /* 0x000fe20003f25270 */
[----:B------:R-:W-:Y:S01]  /*09b0*/  UIADD3 UR6, UR8, 0x8000, URZ ;  /* 0x0000800008067890 */ /* 0x000fe2000fffe03f */
[----:B------:R-:W-:Y:S01]  /*09c0*/  LEA.HI R123, R123, R8, RZ, 0x6 ;  /* 0x000000087b7b7211 */ /* 0x000fe200078f30ff */
[----:B------:R-:W-:Y:S01]  /*09d0*/  USHF.R.U32.HI UR14, URZ, 0x4, UR8 ;  /* 0x000000043f0e7899 */ /* 0x000fe20008011608 */
[----:B------:R-:W-:Y:S01]  /*09e0*/  LOP3.LUT R56, R0, 0x3f, RZ, 0xc0, !PT ;  /* 0x0000003f00387812 */ /* 0x000fe200078ec0ff */
[----:B------:R-:W1:Y:S01]  /*09f0*/  I2F.RP R10, R5 ;  /* 0x00000005000a7306 */ /* 0x000e620000209400 */
[----:B------:R-:W-:Y:S01]  /*0a00*/  SHF.R.S32.HI R123, RZ, 0x6, R123 ;  /* 0x00000006ff7b7819 */ /* 0x000fe2000001147b */
[----:B------:R-:W-:-:S02]  /*0a10*/  USHF.R.U32.HI UR6, URZ, 0x4, UR6 ;  /* 0x000000043f067899 */ /* 0x000fc40008011606 */
[----:B------:R-:W-:Y:S02]  /*0a20*/  USGXT.U32 UR14, UR14, 0xe ;  /* 0x0000000e0e0e789a */ /* 0x000fe40008000000 */
[----:B------:R-:W-:Y:S02]  /*0a30*/  USGXT.U32 UR12, UR6, 0xe ;  /* 0x0000000e060c789a */ /* 0x000fe40008000000 */
[----:B0-----:R-:W0:Y:S01]  /*0a40*/  MUFU.RCP R9, R9 ;  /* 0x0000000900097308 */ /* 0x001e220000001000 */
[----:B------:R-:W-:-:S07]  /*0a50*/  UMOV UR15, 0x40000040 ;  /* 0x40000040000f7882 */ /* 0x000fce0000000000 */
[----:B-1----:R-:W1:Y:S01]  /*0a60*/  MUFU.RCP R10, R10 ;  /* 0x0000000a000a7308 */ /* 0x002e620000001000 */
[----:B0-----:R-:W-:Y:S01]  /*0a70*/  VIADD R2, R9, 0xffffffe ;  /* 0x0ffffffe09027836 */ /* 0x001fe20000000000 */
[----:B------:R-:W-:-:S06]  /*0a80*/  SHF.R.U32.HI R9, RZ, 0x6, R0 ;  /* 0x00000006ff097819 */ /* 0x000fcc0000011600 */
[----:B------:R0:W2:Y:S01]  /*0a90*/  F2I.FTZ.U32.TRUNC.NTZ R3, R2 ;  /* 0x0000000200037305 */ /* 0x0000a2000021f000 */
[----:B------:R-:W-:Y:S01]  /*0aa0*/  SGXT.U32 R9, R9, 0x1 ;  /* 0x000000010909781a */ /* 0x000fe20000000000 */
[----:B-1----:R-:W-:-:S06]  /*0ab0*/  VIADD R6, R10, 0xffffffe ;  /* 0x0ffffffe0a067836 */ /* 0x002fcc0000000000 */
[----:B------:R-:W1:Y:S01]  /*0ac0*/  F2I.FTZ.U32.TRUNC.NTZ R7, R6 ;  /* 0x0000000600077305 */ /* 0x000e62000021f000 */
[----:B0-----:R-:W-:Y:S02]  /*0ad0*/  IMAD.MOV.U32 R2, RZ, RZ, RZ ;  /* 0x000000ffff027224 */ /* 0x001fe400078e00ff */
[----:B--2---:R-:W-:-:S04]  /*0ae0*/  IMAD.MOV R12, RZ, RZ, -R3 ;  /* 0x000000ffff0c7224 */ /* 0x004fc800078e0a03 */
[----:B------:R-:W-:Y:S01]  /*0af0*/  IMAD R13, R12, R11, RZ ;  /* 0x0000000b0c0d7224 */ /* 0x000fe200078e02ff */
[----:B------:R-:W-:-:S03]  /*0b00*/  IABS R12, R18 ;  /* 0x00000012000c7213 */ /* 0x000fc60000000000 */
[----:B------:R-:W-:Y:S01]  /*0b10*/  IMAD.HI.U32 R3, R3, R13, R2 ;  /* 0x0000000d03037227 */ /* 0x000fe200078e0002 */
[----:B------:R-:W-:-:S03]  /*0b20*/  LOP3.LUT R2, R4, R9, RZ, 0xfc, !PT ;  /* 0x0000000904027212 */ /* 0x000fc600078efcff */
[----:B-1----:R-:W-:Y:S01]  /*0b30*/  IMAD.MOV R6, RZ, RZ, -R7 ;  /* 0x000000ffff067224 */ /* 0x002fe200078e0a07 */
[C---:B------:R-:W-:Y:S01]  /*0b40*/  LOP3.LUT R15, R2.reuse, 0xfe, RZ, 0xfc, !PT ;  /* 0x000000fe020f7812 */ /* 0x040fe200078efcff */
[----:B------:R-:W-:Y:S01]  /*0b50*/  IMAD.HI.U32 R3, R3, R12, RZ ;  /* 0x0000000c03037227 */ /* 0x000fe200078e00ff */
[----:B------:R-:W-:Y:S02]  /*0b60*/  LOP3.LUT R17, R2, 0xfa, RZ, 0xfc, !PT ;  /* 0x000000fa02117812 */ /* 0x000fe400078efcff */
[----:B------:R-:W-:Y:S01]  /*0b70*/  IABS R10, R15 ;  /* 0x0000000f000a7213 */ /* 0x000fe20000000000 */
[----:B------:R-:W-:Y:S01]  /*0b80*/  IMAD R13, R6, R5, RZ ;  /* 0x00000005060d7224 */ /* 0x000fe200078e02ff */
[----:B------:R-:W-:Y:S01]  /*0b90*/  IABS R16, R2 ;  /* 0x0000000200107213 */ /* 0x000fe20000000000 */
[----:B------:R-:W-:Y:S01]  /*0ba0*/  IMAD.MOV.U32 R6, RZ, RZ, RZ ;  /* 0x000000ffff067224 */ /* 0x000fe200078e00ff */
[----:B------:R-:W-:Y:S01]  /*0bb0*/  ISETP.GE.AND P6, PT, R15, RZ, PT ;  /* 0x000000ff0f00720c */ /* 0x000fe20003fc6270 */
[----:B------:R-:W-:Y:S01]  /*0bc0*/  IMAD.MOV R9, RZ, RZ, -R3 ;  /* 0x000000ffff097224 */ /* 0x000fe200078e0a03 */
[C---:B------:R-:W-:Y:S01]  /*0bd0*/  LOP3.LUT R15, R2.reuse, 0xca, RZ, 0xfc, !PT ;  /* 0x000000ca020f7812 */ /* 0x040fe200078efcff */
[----:B------:R-:W-:Y:S01]  /*0be0*/  IMAD.HI.U32 R3, R7, R13, R6 ;  /* 0x0000000d07037227 */ /* 0x000fe200078e0006 */
[----:B------:R-:W-:-:S02]  /*0bf0*/  LOP3.LUT R13, R2, 0xfc, RZ, 0xfc, !PT ;  /* 0x000000fc020d7812 */ /* 0x000fc400078efcff */
[C---:B------:R-:W-:Y:S01]  /*0c00*/  LOP3.LUT R19, R2.reuse, 0x26, RZ, 0xfc, !PT ;  /* 0x0000002602137812 */ /* 0x040fe200078efcff */
[----:B------:R-:W-:Y:S01]  /*0c10*/  IMAD R12, R11, R9, R12 ;  /* 0x000000090b0c7224 */ /* 0x000fe200078e020c */
[----:B------:R-:W-:Y:S01]  /*0c20*/  IABS R9, R17 ;  /* 0x0000001100097213 */ /* 0x000fe20000000000 */
[----:B------:R-:W-:Y:S01]  /*0c30*/  IMAD.HI.U32 R6, R3, R10, RZ ;  /* 0x0000000a03067227 */ /* 0x000fe200078e00ff */
[----:B------:R-:W-:Y:S02]  /*0c40*/  IABS R14, R13 ;  /* 0x0000000d000e7213 */ /* 0x000fe40000000000 */
[----:B------:R-:W-:Y:S01]  /*0c50*/  ISETP.GT.U32.AND P0, PT, R11, R12, PT ;  /* 0x0000000c0b00720c */ /* 0x000fe20003f04070 */
[----:B------:R-:W-:Y:S01]  /*0c60*/  IMAD.MOV R6, RZ, RZ, -R6 ;  /* 0x000000ffff067224 */ /* 0x000fe200078e0a06 */
[----:B------:R-:W-:Y:S01]  /*0c70*/  ISETP.GE.AND P2, PT, R13, RZ, PT ;  /* 0x000000ff0d00720c */ /* 0x000fe20003f46270 */
[----:B------:R-:W-:Y:S01]  /*0c80*/  IMAD.MOV.U32 R8, RZ, RZ, R9 ;  /* 0x000000ffff087224 */ /* 0x000fe200078e0009 */
[C---:B------:R-:W-:Y:S01]  /*0c90*/  LOP3.LUT R9, R2.reuse, 0xf8, RZ, 0xfc, !PT ;  /* 0x000000f802097812 */ /* 0x040fe200078efcff */
[----:B------:R-:W-:Y:S01]  /*0ca0*/  IMAD R29, R5, R6, R10 ;  /* 0x00000006051d7224 */ /* 0x000fe200078e020a */
[----:B------:R-:W-:Y:S01]  /*0cb0*/  LOP3.LUT R13, R2, 0xee, RZ, 0xfc, !PT ;  /* 0x000000ee020d7812 */ /* 0x000fe200078efcff */
[----:B------:R-:W-:Y:S01]  /*0cc0*/  IMAD.HI.U32 R7, R3, R16, RZ ;  /* 0x0000001003077227 */ /* 0x000fe200078e00ff */
[----:B------:R-:W-:-:S02]  /*0cd0*/  IABS R10, R9 ;  /* 0x00000009000a7213 */ /* 0x000fc40000000000 */
[----:B------:R-:W-:Y:S01]  /*0ce0*/  ISETP.GT.U32.AND P4, PT, R5, R29, PT ;  /* 0x0000001d0500720c */ /* 0x000fe20003f84070 */
[----:B------:R-:W-:Y:S01]  /*0cf0*/  IMAD.HI.U32 R6, R3, R14, RZ ;  /* 0x0000000e03067227 */ /* 0x000fe200078e00ff */
[C---:B------:R-:W-:Y:S02]  /*0d00*/  LOP3.LUT R36, R2.reuse, 0x16, RZ, 0xfc, !PT ;  /* 0x0000001602247812 */ /* 0x040fe400078efcff */
[----:B------:R-:W-:Y:S01]  /*0d10*/  LOP3.LUT R38, R2, 0x14, RZ, 0xfc, !PT ;  /* 0x0000001402267812 */ /* 0x000fe200078efcff */
[----:B------:R-:W-:Y:S01]  /*0d20*/  @!P0 IMAD.IADD R12, R12, 0x1, -R11 ;  /* 0x000000010c0c8824 */ /* 0x000fe200078e0a0b */
[----:B------:R-:W-:Y:S01]  /*0d30*/  ISETP.GE.AND P0, PT, R18, RZ, PT ;  /* 0x000000ff1200720c */ /* 0x000fe20003f06270 */
[----:B------:R-:W-:Y:S01]  /*0d40*/  IMAD.MOV R7, RZ, RZ, -R7 ;  /* 0x000000ffff077224 */ /* 0x000fe200078e0a07 */
[----:B------:R-:W-:Y:S01]  /*0d50*/  IABS R20, R36 ;  /* 0x0000002400147213 */ /* 0x000fe20000000000 */
[----:B------:R-:W-:Y:S01]  /*0d60*/  IMAD.MOV R6, RZ, RZ, -R6 ;  /* 0x000000ffff067224 */ /* 0x000fe200078e0a06 */
[----:B------:R-:W-:Y:S01]  /*0d70*/  ISETP.GT.U32.AND P3, PT, R11, R12, PT ;  /* 0x0000000c0b00720c */ /* 0x000fe20003f64070 */
[----:B------:R-:W-:Y:S01]  /*0d80*/  IMAD R27, R5, R7, R16 ;  /* 0x00000007051b7224 */ /* 0x000fe200078e0210 */
[C---:B------:R-:W-:Y:S01]  /*0d90*/  LOP3.LUT R40, R2.reuse, 0x12, RZ, 0xfc, !PT ;  /* 0x0000001202287812 */ /* 0x040fe200078efcff */
[----:B------:R-:W-:Y:S01]  /*0da0*/  @!P4 IMAD.IADD R29, R29, 0x1, -R5 ;  /* 0x000000011d1dc824 */ /* 0x000fe200078e0a05 */
[----:B------:R-:W-:Y:S01]  /*0db0*/  LOP3.LUT R42, R2, 0x10, RZ, 0xfc, !PT ;  /* 0x00000010022a7812 */ /* 0x000fe200078efcff */
[C---:B------:R-:W-:Y:S01]  /*0dc0*/  IMAD R31, R5.reuse, R6, R14 ;  /* 0x00000006051f7224 */ /* 0x040fe200078e020e */
[----:B------:R-:W-:Y:S01]  /*0dd0*/  ISETP.GT.U32.AND P5, PT, R5, R27, PT ;  /* 0x0000001b0500720c */ /* 0x000fe20003fa4070 */
[----:B------:R-:W-:Y:S01]  /*0de0*/  IMAD.HI.U32 R6, R3, R10, RZ ;  /* 0x0000000a03067227 */ /* 0x000fe200078e00ff */
[----:B------:R-:W-:-:S02]  /*0df0*/  ISETP.GT.U32.AND P4, PT, R5, R29, PT ;  /* 0x0000001d0500720c */ /* 0x000fc40003f84070 */
[C---:B------:R-:W-:Y:S01]  /*0e00*/  LOP3.LUT R44, R2.reuse, 0xe, RZ, 0xfc, !PT ;  /* 0x0000000e022c7812 */ /* 0x040fe200078efcff */
[----:B------:R-:W-:Y:S01]  /*0e10*/  IMAD.HI.U32 R7, R3, R8, RZ ;  /* 0x0000000803077227 */ /* 0x000fe200078e00ff */
[C---:B------:R-:W-:Y:S02]  /*0e20*/  LOP3.LUT R46, R2.reuse, 0xc, RZ, 0xfc, !PT ;  /* 0x0000000c022e7812 */ /* 0x040fe400078efcff */
[C---:B------:R-:W-:Y:S01]  /*0e30*/  LOP3.LUT R48, R2.reuse, 0xa, RZ, 0xfc, !PT ;  /* 0x0000000a02307812 */ /* 0x040fe200078efcff */
[----:B------:R-:W-:Y:S01]  /*0e40*/  IMAD.MOV R6, RZ, RZ, -R6 ;  /* 0x000000ffff067224 */ /* 0x000fe200078e0a06 */
[----:B------:R-:W-:Y:S01]  /*0e50*/  IABS R22, R46 ;  /* 0x0000002e00167213 */ /* 0x000fe20000000000 */
[----:B------:R-:W-:Y:S01]  /*0e60*/  IMAD.MOV R7, RZ, RZ, -R7 ;  /* 0x000000ffff077224 */ /* 0x000fe200078e0a07 */
[----:B------:R-:W-:Y:S01]  /*0e70*/  LOP3.LUT R50, R2, 0x8, RZ, 0xfc, !PT ;  /* 0x0000000802327812 */ /* 0x000fe200078efcff */
[----:B------:R-:W-:Y:S01]  /*0e80*/  @!P3 IMAD.IADD R12, R12, 0x1, -R11 ;  /* 0x000000010c0cb824 */ /* 0x000fe200078e0a0b */
[C---:B------:R-:W-:Y:S01]  /*0e90*/  LOP3.LUT R11, R2.reuse, 0xf4, RZ, 0xfc, !PT ;  /* 0x000000f4020b7812 */ /* 0x040fe200078efcff */
[C---:B------:R-:W-:Y:S01]  /*0ea0*/  IMAD R35, R5.reuse, R6, R10 ;  /* 0x0000000605237224 */ /* 0x040fe200078e020a */
[C---:B------:R-:W-:Y:S01]  /*0eb0*/  LOP3.LUT R52, R2.reuse, 0x6, RZ, 0xfc, !PT ;  /* 0x0000000602347812 */ /* 0x040fe200078efcff */
[C---:B------:R-:W-:Y:S01]  /*0ec0*/  IMAD R33, R5.reuse, R7, R8 ;  /* 0x0000000705217224 */ /* 0x040fe200078e0208 */
[----:B------:R-:W-:Y:S01]  /*0ed0*/  LOP3.LUT R7, R2, 0xf6, RZ, 0xfc, !PT ;  /* 0x000000f602077812 */ /* 0x000fe200078efcff */
[----:B------:R-:W-:Y:S01]  /*0ee0*/  @!P0 IMAD.MOV R12, RZ, RZ, -R12 ;  /* 0x000000ffff0c8224 */ /* 0x000fe200078e0a0c */
[----:B------:R-:W-:Y:S01]  /*0ef0*/  ISETP.GT.U32.AND P0, PT, R5, R31, PT ;  /* 0x0000001f0500720c */ /* 0x000fe20003f04070 */
[--C-:B------:R-:W-:Y:S01]  /*0f00*/  @!P4 IMAD.IADD R29, R29, 0x1, -R5.reuse ;  /* 0x000000011d1dc824 */ /* 0x100fe200078e0a05 */
[----:B------:R-:W-:Y:S01]  /*0f10*/  ISETP.GT.U32.AND P4, PT, R5, R35, PT ;  /* 0x000000230500720c */ /* 0x000fe20003f84070 */
[----:B------:R-:W-:Y:S01]  /*0f20*/  @!P5 IMAD.IADD R27, R27, 0x1, -R5 ;  /* 0x000000011b1bd824 */ /* 0x000fe200078e0a05 */
[----:B------:R-:W-:Y:S01]  /*0f30*/  ISETP.GT.U32.AND P3, PT, R5, R33, PT ;  /* 0x000000210500720c */ /* 0x000fe20003f64070 */
[----:B------:R-:W-:Y:S01]  /*0f40*/  @!P6 IMAD.MOV R29, RZ, RZ, -R29 ;  /* 0x000000ffff1de224 */ /* 0x000fe200078e0a1d */
[----:B------:R-:W-:-:S02]  /*0f50*/  IABS R8, R7 ;  /* 0x0000000700087213 */ /* 0x000fc40000000000 */
[----:B------:R-:W-:Y:S02]  /*0f60*/  ISETP.GT.U32.AND P5, PT, R5, R27, PT ;  /* 0x0000001b0500720c */ /* 0x000fe40003fa4070 */
[----:B------:R-:W-:Y:S01]  /*0f70*/  @!P1 LOP3.LUT R12, RZ, R152, RZ, 0x33, !PT ;  /* 0x00000098ff0c9212 */ /* 0x000fe200078e33ff */
[----:B------:R-:W-:Y:S01]  /*0f80*/  IMAD.HI.U32 R6, R3, R8, RZ ;  /* 0x0000000803067227 */ /* 0x000fe200078e00ff */
[C---:B------:R-:W-:Y:S02]  /*0f90*/  ISETP.GE.AND P1, PT, R2.reuse, RZ, PT ;  /* 0x000000ff0200720c */ /* 0x040fe40003f26270 */
[----:B------:R-:W-:Y:S01]  /*0fa0*/  IABS R10, R11 ;  /* 0x0000000b000a7213 */ /* 0x000fe20000000000 */
[--C-:B------:R-:W-:Y:S01]  /*0fb0*/  @!P0 IMAD.IADD R31, R31, 0x1, -R5.reuse ;  /* 0x000000011f1f8824 */ /* 0x100fe200078e0a05 */
[----:B------:R-:W-:Y:S01]  /*0fc0*/  ISETP.GE.AND P0, PT, R9, RZ, PT ;  /* 0x000000ff0900720c */ /* 0x000fe20003f06270 */
[--C-:B------:R-:W-:Y:S01]  /*0fd0*/  @!P4 IMAD.IADD R35, R35, 0x1, -R5.reuse ;  /* 0x000000012323c824 */ /* 0x100fe200078e0a05 */
[----:B------:R-:W-:Y:S01]  /*0fe0*/  LOP3.LUT R9, R2, 0xf2, RZ, 0xfc, !PT ;  /* 0x000000f202097812 */ /* 0x000fe200078efcff */
[----:B------:R-:W-:Y:S01]  /*0ff0*/  IMAD.MOV R6, RZ, RZ, -R6 ;  /* 0x000000ffff067224 */ /* 0x000fe200078e0a06 */
[----:B------:R-:W-:Y:S01]  /*1000*/  ISETP.GE.AND P6, PT, R7, RZ, PT ;  /* 0x000000ff0700720c */ /* 0x000fe20003fc6270 */
[----:B------:R-:W-:Y:S01]  /*1010*/  @!P3 IMAD.IADD R33, R33, 0x1, -R5 ;  /* 0x000000012121b824 */ /* 0x000fe200078e0a05 */
[C---:B------:R-:W-:Y:S01]  /*1020*/  ISETP.GT.U32.AND P3, PT, R5.reuse, R31, PT ;  /* 0x0000001f0500720c */ /* 0x040fe20003f64070 */
[C---:B------:R-:W-:Y:S01]  /*1030*/  IMAD R37, R5.reuse, R6, R8 ;  /* 0x0000000605257224 */ /* 0x040fe200078e0208 */
[----:B------:R-:W-:Y:S01]  /*1040*/  ISETP.GT.U32.AND P4, PT, R5, R35, PT ;  /* 0x000000230500720c */ /* 0x000fe20003f84070 */
[----:B------:R-:W-:Y:S01]  /*1050*/  IMAD.HI.U32 R6, R3, R10, RZ ;  /* 0x0000000a03067227 */ /* 0x000fe200078e00ff */
[----:B------:R-:W-:-:S02]  /*1060*/  IABS R8, R9 ;  /* 0x0000000900087213 */ /* 0x000fc40000000000 */
[----:B------:R-:W-:Y:S01]  /*1070*/  IABS R7, R13 ;  /* 0x0000000d00077213 */ /* 0x000fe20000000000 */
[----:B------:R-:W-:Y:S01]  /*1080*/  @!P5 IMAD.IADD R27, R27, 0x1, -R5 ;  /* 0x000000011b1bd824 */ /* 0x000fe200078e0a05 */
[----:B------:R-:W-:Y:S01]  /*1090*/  ISETP.GE.AND P5, PT, R17, RZ, PT ;  /* 0x000000ff1100720c */ /* 0x000fe20003fa6270 */
[----:B------:R-:W-:Y:S01]  /*10a0*/  IMAD.MOV R6, RZ, RZ, -R6 ;  /* 0x000000ffff067224 */ /* 0x000fe200078e0a06 */
[----:B------:R-:W-:Y:S01]  /*10b0*/  LOP3.LUT R17, R2, 0xc8, RZ, 0xfc, !PT ;  /* 0x000000c802117812 */ /* 0x000fe200078efcff */
[----:B------:R-:W-:Y:S01]  /*10c0*/  @!P1 IMAD.MOV R27, RZ, RZ, -R27 ;  /* 0x000000ffff1b9224 */ /* 0x000fe200078e0a1b */
[C---:B------:R-:W-:Y:S01]  /*10d0*/  ISETP.GT.U32.AND P1, PT, R5.reuse, R33, PT ;  /* 0x000000210500720c */ /* 0x040fe20003f24070 */
[----:B------:R-:W-:Y:S01]  /*10e0*/  IMAD R39, R5, R6, R10 ;  /* 0x0000000605277224 */ /* 0x000fe200078e020a */
[----:B------:R-:W-:Y:S01]  /*10f0*/  IABS R18, R17 ;  /* 0x0000001100127213 */ /* 0x000fe20000000000 */
[--C-:B------:R-:W-:Y:S01]  /*1100*/  @!P3 IMAD.IADD R31, R31, 0x1, -R5.reuse ;  /* 0x000000011f1fb824 */ /* 0x100fe200078e0a05 */
[----:B------:R-:W-:Y:S01]  /*1110*/  ISETP.GT.U32.AND P3, PT, R5, R37, PT ;  /* 0x000000250500720c */ /* 0x000fe20003f64070 */
[----:B------:R-:W-:Y:S01]  /*1120*/  @!P4 IMAD.IADD R35, R35, 0x1, -R5 ;  /* 0x000000012323c824 */ /* 0x000fe200078e0a05 */
[----:B------:R-:W-:Y:S01]  /*1130*/  ISETP.GT.U32.AND P4, PT, R5, R39, PT ;  /* 0x000000270500720c */ /* 0x000fe20003f84070 */
[----:B------:R-:W-:Y:S01]  /*1140*/  IMAD.HI.U32 R6, R3, R8, RZ ;  /* 0x0000000803067227 */ /* 0x000fe200078e00ff */
[----:B------:R-:W-:-:S02]  /*1150*/  IABS R24, R50 ;  /* 0x0000003200187213 */ /* 0x000fc40000000000 */
[----:B------:R-:W-:Y:S01]  /*1160*/  IABS R26, R52 ;  /* 0x00000034001a7213 */ /* 0x000fe20000000000 */
[----:B------:R-:W-:Y:S01]  /*1170*/  IMAD.MOV R6, RZ, RZ, -R6 ;  /* 0x000000ffff067224 */ /* 0x000fe200078e0a06 */
[C---:B------:R-:W-:Y:S01]  /*1180*/  LOP3.LUT R54, R2.reuse, 0x4, RZ, 0xfc, !PT ;  /* 0x0000000402367812 */ /* 0x040fe200078efcff */
[----:B------:R-:W-:Y:S01]  /*1190*/  @!P1 IMAD.IADD R33, R33, 0x1, -R5 ;  /* 0x0000000121219824 */ /* 0x000fe200078e0a05 */
[----:B------:R-:W-:Y:S01]  /*11a0*/  ISETP.GE.AND P1, PT, R11, RZ, PT ;  /* 0x000000ff0b00720c */ /* 0x000fe20003f26270 */
[----:B------:R-:W-:Y:S01]  /*11b0*/  @!P2 IMAD.MOV R31, RZ, RZ, -R31 ;  /* 0x000000ffff1fa224 */ /* 0x000fe200078e0a1f */
[C---:B------:R-:W-:Y:S01]  /*11c0*/  LOP3.LUT R11, R2.reuse, 0xf0, RZ, 0xfc, !PT ;  /* 0x000000f0020b7812 */ /* 0x040fe200078efcff */
[--C-:B------:R-:W-:Y:S01]  /*11d0*/  @!P3 IMAD.IADD R37, R37, 0x1, -R5.reuse ;  /* 0x000000012525b824 */ /* 0x100fe200078e0a05 */
[----:B------:R-:W-:Y:S01]  /*11e0*/  ISETP.GE.AND P3, PT, R9, RZ, PT ;  /* 0x000000ff0900720c */ /* 0x000fe20003f66270 */
[----:B------:R-:W-:Y:S01]  /*11f0*/  @!P4 IMAD.IADD R39, R39, 0x1, -R5 ;  /* 0x000000012727c824 */ /* 0x000fe200078e0a05 */
[----:B------:R-:W-:Y:S01]  /*1200*/  IABS R10, R11 ;  /* 0x0000000b000a7213 */ /* 0x000fe20000000000 */
[C---:B------:R-:W-:Y:S01]  /*1210*/  IMAD R41, R5.reuse, R6, R8 ;  /* 0x0000000605297224 */ /* 0x040fe200078e0208 */
[C---:B------:R-:W-:Y:S01]  /*1220*/  ISETP.GT.U32.AND P2, PT, R5.reuse, R37, PT ;  /* 0x000000250500720c */ /* 0x040fe20003f44070 */
[----:B------:R-:W-:Y:S01]  /*1230*/  IMAD.MOV.U32 R8, RZ, RZ, R7 ;  /* 0x000000ffff087224 */ /* 0x000fe200078e0007 */
[----:B------:R-:W-:Y:S01]  /*1240*/  ISETP.GT.U32.AND P4, PT, R5, R39, PT ;  /* 0x000000270500720c */ /* 0x000fe20003f84070 */
[----:B------:R-:W-:Y:S01]  /*1250*/  IMAD.HI.U32 R6, R3, R10, RZ ;  /* 0x0000000a03067227 */ /* 0x000fe200078e00ff */
[----:B------:R-:W-:-:S02]  /*1260*/  LOP3.LUT R9, R2, 0xec, RZ, 0xfc, !PT ;  /* 0x000000ec02097812 */ /* 0x000fc400078efcff */
[----:B------:R-:W-:Y:S01]  /*1270*/  IABS R34, R54 ;  /* 0x0000003600227213 */ /* 0x000fe20000000000 */
[----:B------:R-:W-:-:S04]  /*1280*/  IMAD.HI.U32 R7, R3, R8, RZ ;  /* 0x0000000803077227 */ /* 0x000fc800078e00ff */
[----:B------:R-:W-:Y:S01]  /*1290*/  @!P5 IMAD.MOV R33, RZ, RZ, -R33 ;  /* 0x000000ffff21d224 */ /* 0x000fe200078e0a21 */
[C---:B------:R-:W-:Y:S01]  /*12a0*/  ISETP.GT.U32.AND P5, PT, R5.reuse, R41, PT ;  /* 0x000000290500720c */ /* 0x040fe20003fa4070 */
[----:B------:R-:W-:Y:S02]  /*12b0*/  IMAD.MOV R6, RZ, RZ, -R6 ;  /* 0x000000ffff067224 */ /* 0x000fe400078e0a06 */
[----:B------:R-:W-:Y:S02]  /*12c0*/  IMAD.MOV R7, RZ, RZ, -R7 ;  /* 0x000000ffff077224 */ /* 0x000fe400078e0a07 */
[----:B------:R-:W-:Y:S02]  /*12d0*/  IMAD R127, R5, R6, R10 ;  /* 0x00000006057f7224 */ /* 0x000fe400078e020a */
[--C-:B------:R-:W-:Y:S01]  /*12e0*/  @!P2 IMAD.IADD R37, R37, 0x1, -R5.reuse ;  /* 0x000000012525a824 */ /* 0x100fe200078e0a05 */
[----:B------:R-:W-:Y:S01]  /*12f0*/  ISETP.GE.AND P2, PT, R13, RZ, PT ;  /* 0x000000ff0d00720c */ /* 0x000fe20003f46270 */
[----:B------:R-:W-:Y:S01]  /*1300*/  IMAD R43, R5, R7, R8 ;  /* 0x00000007052b7224 */ /* 0x000fe200078e0208 */
[----:B------:R-:W-:Y:S01]  /*1310*/  IABS R8, R9 ;  /* 0x0000000900087213 */ /* 0x000fe20000000000 */
[----:B------:R-:W-:Y:S01]  /*1320*/  @!P4 IMAD.IADD R39, R39, 0x1, -R5 ;  /* 0x000000012727c824 */ /* 0x000fe200078e0a05 */
[C---:B------:R-:W-:Y:S01]  /*1330*/  ISETP.GT.U32.AND P4, PT, R5.reuse, R127, PT ;  /* 0x0000007f0500720c */ /* 0x040fe20003f84070 */
[----:B------:R-:W-:Y:S01]  /*1340*/  @!P6 IMAD.MOV R37, RZ, RZ, -R37 ;  /* 0x000000ffff25e224 */ /* 0x000fe200078e0a25 */
[----:B------:R-:W-:Y:S01]  /*1350*/  ISETP.GT.U32.AND P6, PT, R5, R43, PT ;  /* 0x0000002b0500720c */ /* 0x000fe20003fc4070 */
[----:B------:R-:W-:Y:S01]  /*1360*/  @!P5 IMAD.IADD R41, R41, 0x1, -R5 ;  /* 0x000000012929d824 */ /* 0x000fe200078e0a05 */
[----:B------:R-:W-:Y:S01]  /*1370*/  LOP3.LUT R7, R2, 0xea, RZ, 0xfc, !PT ;  /* 0x000000ea02077812 */ /* 0x000fe200078efcff */
[----:B------:R-:W-:Y:S01]  /*1380*/  @!P0 IMAD.MOV R35, RZ, RZ, -R35 ;  /* 0x000000ffff238224 */ /* 0x000fe200078e0a23 */
[----:B------:R-:W-:Y:S01]  /*1390*/  ISETP.GE.AND P0, PT, R11, RZ, PT ;  /* 0x000000ff0b00720c */ /* 0x000fe20003f06270 */
[----:B------:R-:W-:Y:S01]  /*13a0*/  IMAD.HI.U32 R6, R3, R8, RZ ;  /* 0x0000000803067227 */ /* 0x000fe200078e00ff */
[----:B------:R-:W-:-:S02]  /*13b0*/  ISETP.GT.U32.AND P5, PT, R5, R41, PT ;  /* 0x000000290500720c */ /* 0x000fc40003fa4070 */
[C---:B------:R-:W-:Y:S01]  /*13c0*/  LOP3.LUT R11, R2.reuse, 0xe8, RZ, 0xfc, !PT ;  /* 0x000000e8020b7812 */ /* 0x040fe200078efcff */
[----:B------:R-:W-:Y:S01]  /*13d0*/  IMAD.MOV R125, RZ, RZ, -R6 ;  /* 0x000000ffff7d7224 */ /* 0x000fe200078e0a06 */
[----:B------:R-:W-:Y:S01]  /*13e0*/  IABS R10, R7 ;  /* 0x00000007000a7213 */ /* 0x000fe20000000000 */
[--C-:B------:R-:W-:Y:S01]  /*13f0*/  @!P4 IMAD.IADD R127, R127, 0x1, -R5.reuse ;  /* 0x000000017f7fc824 */ /* 0x100fe200078e0a05 */
[----:B------:R-:W-:Y:S01]  /*1400*/  IABS R14, R11 ;  /* 0x0000000b000e7213 */ /* 0x000fe20000000000 */
[----:B------:R-:W-:Y:S01]  /*1410*/  @!P6 IMAD.IADD R43, R43, 0x1, -R5 ;  /* 0x000000012b2be824 */ /* 0x000fe200078e0a05 */
[----:B------:R-:W-:Y:S01]  /*1420*/  LOP3.LUT R13, R2, 0xe0, RZ, 0xfc, !PT ;  /* 0x000000e0020d7812 */ /* 0x000fe200078efcff */
[C---:B------:R-:W-:Y:S01]  /*1430*/  IMAD R125, R5.reuse, R125, R8 ;  /* 0x0000007d057d7224 */ /* 0x040fe200078e0208 */
[----:B------:R-:W-:Y:S01]  /*1440*/  ISETP.GT.U32.AND P4, PT, R5, R127, PT ;  /* 0x0000007f0500720c */ /* 0x000fe20003f84070 */
[----:B------:R-:W-:Y:S01]  /*1450*/  IMAD.HI.U32 R6, R3, R10, RZ ;  /* 0x0000000a03067227 */ /* 0x000fe200078e00ff */
[----:B------:R-:W-:-:S02]  /*1460*/  ISETP.GT.U32.AND P6, PT, R5, R43, PT ;  /* 0x0000002b0500720c */ /* 0x000fc40003fc4070 */
[----:B------:R-:W-:Y:S01]  /*1470*/  IABS R16, R13 ;  /* 0x0000000d00107213 */ /* 0x000fe20000000000 */
[----:B------:R-:W-:Y:S01]  /*1480*/  @!P5 IMAD.IADD R41, R41, 0x1, -R5 ;  /* 0x000000012929d824 */ /* 0x000fe200078e0a05 */
[----:B------:R-:W-:Y:S01]  /*1490*/  ISETP.GE.AND P5, PT, R7, RZ, PT ;  /* 0x000000ff0700720c */ /* 0x000fe20003fa6270 */
[----:B------:R-:W-:-:S04]  /*14a0*/  IMAD.HI.U32 R7, R3, R14, RZ ;  /* 0x0000000e03077227 */ /* 0x000fc800078e00ff */
[----:B------:R-:W-:Y:S02]  /*14b0*/  IMAD.MOV R7, RZ, RZ, -R7 ;  /* 0x000000ffff077224 */ /* 0x000fe400078e0a07 */
[--C-:B------:R-:W-:Y:S01]  /*14c0*/  @!P4 IMAD.IADD R127, R127, 0x1, -R5.reuse ;  /* 0x000000017f7fc824 */ /* 0x100fe200078e0a05 */
[C---:B------:R-:W-:Y:S01]  /*14d0*/  ISETP.GT.U32.AND P4, PT, R5.reuse, R125, PT ;  /* 0x0000007d0500720c */ /* 0x040fe20003f84070 */
[----:B------:R-:W-:Y:S02]  /*14e0*/  IMAD R47, R5, R7, R14 ;  /* 0x00000007052f7224 */ /* 0x000fe400078e020e */
[----:B------:R-:W-:Y:S02]  /*14f0*/  @!P6 IMAD.IADD R43, R43, 0x1, -R5 ;  /* 0x000000012b2be824 */ /* 0x000fe400078e0a05 */
[----:B------:R-:W-:Y:S02]  /*1500*/  IMAD.MOV R6, RZ, RZ, -R6 ;  /* 0x000000ffff067224 */ /* 0x000fe400078e0a06 */
[----:B------:R-:W-:Y:S01]  /*1510*/  @!P2 IMAD.MOV R43, RZ, RZ, -R43 ;  /* 0x000000ffff2ba224 */ /* 0x000fe200078e0a2b */
[----:B------:R-:W-:Y:S01]  /*1520*/  ISETP.GT.U32.AND P2, PT, R5, R47, PT ;  /* 0x0000002f0500720c */ /* 0x000fe20003f44070 */
[----:B------:R-:W-:Y:S01]  /*1530*/  @!P1 IMAD.MOV R39, RZ, RZ, -R39 ;  /* 0x000000ffff279224 */ /* 0x000fe200078e0a27 */
[----:B------:R-:W-:Y:S01]  /*1540*/  ISETP.GE.AND P1, PT, R9, RZ, PT ;  /* 0x000000ff0900720c */ /* 0x000fe20003f26270 */
[----:B------:R-:W-:Y:S01]  /*1550*/  IMAD R45, R5, R6, R10 ;  /* 0x00000006052d7224 */ /* 0x000fe200078e020a */
[C---:B------:R-:W-:Y:S01]  /*1560*/  LOP3.LUT R9, R2.reuse, 0xe4, RZ, 0xfc, !PT ;  /* 0x000000e402097812 */ /* 0x040fe200078efcff */
[----:B------:R-:W-:Y:S01]  /*1570*/  @!P0 IMAD.MOV R127, RZ, RZ, -R127 ;  /* 0x000000ffff7f8224 */ /* 0x000fe200078e0a7f */
[----:B------:R-:W-:Y:S01]  /*1580*/  LOP3.LUT R6, R2, 0xe6, RZ, 0xfc, !PT ;  /* 0x000000e602067812 */ /* 0x000fe200078efcff */
[----:B------:R-:W-:Y:S01]  /*1590*/  @!P4 IMAD.IADD R125, R125, 0x1, -R5 ;  /* 0x000000017d7dc824 */ /* 0x000fe200078e0a05 */
[----:B------:R-:W-:Y:S01]  /*15a0*/  ISETP.GT.U32.AND P0, PT, R5, R45, PT ;  /* 0x0000002d0500720c */ /* 0x000fe20003f04070 */
[----:B------:R-:W-:Y:S01]  /*15b0*/  @!P3 IMAD.MOV R41, RZ, RZ, -R41 ;  /* 0x000000ffff29b224 */ /* 0x000fe200078e0a29 */
[----:B------:R-:W-:-:S02]  /*15c0*/  IABS R10, R9 ;  /* 0x00000009000a7213 */ /* 0x000fc40000000000 */
[----:B------:R-:W-:Y:S01]  /*15d0*/  ISETP.GT.U32.AND P4, PT, R5, R125, PT ;  /* 0x0000007d0500720c */ /* 0x000fe20003f84070 */
[----:B------:R-:W-:Y:S01]  /*15e0*/  @!P2 IMAD.IADD R47, R47, 0x1, -R5 ;  /* 0x000000012f2fa824 */ /* 0x000fe200078e0a05 */
[----:B------:R-:W-:Y:S01]  /*15f0*/  ISETP.GE.AND P3, PT, R11, RZ, PT ;  /* 0x000000ff0b00720c */ /* 0x000fe20003f66270 */
[----:B------:R-:W-:Y:S01]  /*1600*/  IMAD.HI.U32 R7, R3, R10, RZ ;  /* 0x0000000a03077227 */ /* 0x000fe200078e00ff */
[----:B------:R-:W-:Y:S02]  /*1610*/  IABS R8, R6 ;  /* 0x0000000600087213 */ /* 0x000fe40000000000 */
[----:B------:R-:W-:Y:S01]  /*1620*/  ISETP.GT.U32.AND P2, PT, R5, R47, PT ;  /* 0x0000002f0500720c */ /* 0x000fe20003f44070 */
[----:B------:R-:W-:Y:S01]  /*1630*/  IMAD.MOV R7, RZ, RZ, -R7 ;  /* 0x000000ffff077224 */ /* 0x000fe200078e0a07 */
[----:B------:R-:W-:Y:S01]  /*1640*/  LOP3.LUT R11, R2, 0xe2, RZ, 0xfc, !PT ;  /* 0x000000e2020b7812 */ /* 0x000fe200078efcff */
[----:B------:R-:W-:Y:S01]  /*1650*/  @!P0 IMAD.IADD R45, R45, 0x1, -R5 ;  /* 0x000000012d2d8824 */ /* 0x000fe200078e0a05 */
[----:B------:R-:W-:Y:S01]  /*1660*/  ISETP.GE.AND P6, PT, R6, RZ, PT ;  /* 0x000000ff0600720c */ /* 0x000fe20003fc6270 */
[----:B------:R-:W-:Y:S01]  /*1670*/  IMAD R49, R5, R7, R10 ;  /* 0x0000000705317224 */ /* 0x000fe200078e020a */
[----:B------:R-:W-:Y:S01]  /*1680*/  IABS R14, R11 ;  /* 0x0000000b000e7213 */ /* 0x000fe20000000000 */
[----:B------:R-:W-:Y:S01]  /*1690*/  IMAD.HI.U32 R7, R3, R16, RZ ;  /* 0x0000001003077227 */ /* 0x000fe200078e00ff */
[----:B------:R-:W-:-:S03]  /*16a0*/  ISETP.GT.U32.AND P0, PT, R5, R45, PT ;  /* 0x0000002d0500720c */ /* 0x000fc60003f04070 */
[----:B------:R-:W-:Y:S01]  /*16b0*/  @!P4 IMAD.IADD R125, R125, 0x1, -R5 ;  /* 0x000000017d7dc824 */ /* 0x000fe200078e0a05 */
[----:B------:R-:W-:Y:S01]  /*16c0*/  ISETP.GE.AND P4, PT, R9, RZ, PT ;  /* 0x000000ff0900720c */ /* 0x000fe20003f86270 */
[----:B------:R-:W-:Y:S01]  /*16d0*/  IMAD.MOV R7, RZ, RZ, -R7 ;  /* 0x000000ffff077224 */ /* 0x000fe200078e0a07 */
[----:B------:R-:W-:Y:S01]  /*16e0*/  LOP3.LUT R9, R2, 0xde, RZ, 0xfc, !PT ;  /* 0x000000de02097812 */ /* 0x000fe200078efcff */
[----:B------:R-:W-:Y:S01]  /*16f0*/  @!P1 IMAD.MOV R125, RZ, RZ, -R125 ;  /* 0x000000ffff7d9224 */ /* 0x000fe200078e0a7d */
[----:B------:R-:W-:Y:S01]  /*1700*/  ISETP.GT.U32.AND P1, PT, R5, R49, PT ;  /* 0x000000310500720c */ /* 0x000fe20003f24070 */
[----:B------:R-:W-:-:S04]  /*1710*/  IMAD.HI.U32 R6, R3, R8, RZ ;  /* 0x0000000803067227 */ /* 0x000fc800078e00ff */
[----:B------:R-:W-:Y:S02]  /*1720*/  IMAD R51, R5, R7, R16 ;  /* 0x0000000705337224 */ /* 0x000fe400078e0210 */
[----:B------:R-:W-:Y:S02]  /*1730*/  @!P2 IMAD.IADD R47, R47, 0x1, -R5 ;  /* 0x000000012f2fa824 */ /* 0x000fe400078e0a05 */
[----:B------:R-:W-:Y:S02]  /*1740*/  IMAD.MOV R121, RZ, RZ, -R6 ;  /* 0x000000ffff797224 */ /* 0x000fe400078e0a06 */
[----:B------:R-:W-:Y:S01]  /*1750*/  @!P3 IMAD.MOV R47, RZ, RZ, -R47 ;  /* 0x000000ffff2fb224 */ /* 0x000fe200078e0a2f */
[----:B------:R-:W-:Y:S01]  /*1760*/  ISETP.GT.U32.AND P3, PT, R5, R51, PT ;  /* 0x000000330500720c */ /* 0x000fe20003f64070 */
[----:B------:R-:W-:-:S04]  /*1770*/  IMAD.HI.U32 R6, R3, R14, RZ ;  /* 0x0000000e03067227 */ /* 0x000fc800078e00ff */
[----:B------:R-:W-:Y:S01]  /*1780*/  IMAD R121, R5, R121, R8 ;  /* 0x0000007905797224 */ /* 0x000fe200078e0208 */
[----:B------:R-:W-:Y:S01]  /*1790*/  IABS R8, R9 ;  /* 0x0000000900087213 */ /* 0x000fe20000000000 */
[----:B------:R-:W-:Y:S02]  /*17a0*/  @!P0 IMAD.IADD R45, R45, 0x1, -R5 ;  /* 0x000000012d2d8824 */ /* 0x000fe400078e0a05 */
[----:B------:R-:W-:Y:S01]  /*17b0*/  IMAD.MOV R6, RZ, RZ, -R6 ;  /* 0x000000ffff067224 */ /* 0x000fe200078e0a06 */
[----:B------:R-:W-:Y:S01]  /*17c0*/  ISETP.GT.U32.AND P0, PT, R5, R121, PT ;  /* 0x000000790500720c */ /* 0x000fe20003f04070 */
[----:B------:R-:W-:Y:S01]  /*17d0*/  @!P5 IMAD.MOV R45, RZ, RZ, -R45 ;  /* 0x000000ffff2dd224 */ /* 0x000fe200078e0a2d */
[----:B------:R-:W-:Y:S01]  /*17e0*/  ISETP.GE.AND P5, PT, R11, RZ, PT ;  /* 0x000000ff0b00720c */ /* 0x000fe20003fa6270 */
[----:B------:R-:W-:Y:S01]  /*17f0*/  @!P1 IMAD.IADD R49, R49, 0x1, -R5 ;  /* 0x0000000131319824 */ /* 0x000fe200078e0a05 */
[C---:B------:R-:W-:Y:S01]  /*1800*/  LOP3.LUT R11, R2.reuse, 0xdc, RZ, 0xfc, !PT ;  /* 0x000000dc020b7812 */ /* 0x040fe200078efcff */
[----:B------:R-:W-:Y:S01]  /*1810*/  IMAD R119, R5, R6, R14 ;  /* 0x0000000605777224 */ /* 0x000fe200078e020e */
[----:B------:R-:W-:Y:S01]  /*1820*/  LOP3.LUT R14, R2, 0xda, RZ, 0xfc, !PT ;  /* 0x000000da020e7812 */ /* 0x000fe200078efcff */
[----:B------:R-:W-:Y:S01]  /*1830*/  IMAD.HI.U32 R6, R3, R8, RZ ;  /* 0x0000000803067227 */ /* 0x000fe200078e00ff */
[----:B------:R-:W-:-:S02]  /*1840*/  ISETP.GT.U32.AND P1, PT, R5, R49, PT ;  /* 0x000000310500720c */ /* 0x000fc40003f24070 */
[----:B------:R-:W-:Y:S01]  /*1850*/  ISETP.GT.U32.AND P2, PT, R5, R119, PT ;  /* 0x000000770500720c */ /* 0x000fe20003f44070 */
[--C-:B------:R-:W-:Y:S01]  /*1860*/  @!P3 IMAD.IADD R51, R51, 0x1, -R5.reuse ;  /* 0x000000013333b824 */ /* 0x100fe200078e0a05 */
[----:B------:R-:W-:Y:S01]  /*1870*/  IABS R10, R11 ;  /* 0x0000000b000a7213 */ /* 0x000fe20000000000 */
[----:B------:R-:W-:Y:S01]  /*1880*/  IMAD.MOV R6, RZ, RZ, -R6 ;  /* 0x000000ffff067224 */ /* 0x000fe200078e0a06 */
[----:B------:R-:W-:Y:S01]  /*1890*/  IABS R7, R14 ;  /* 0x0000000e00077213 */ /* 0x000fe20000000000 */
[----:B------:R-:W-:Y:S01]  /*18a0*/  @!P0 IMAD.IADD R121, R121, 0x1, -R5 ;  /* 0x0000000179798824 */ /* 0x000fe200078e0a05 */
[C---:B------:R-:W-:Y:S01]  /*18b0*/  ISETP.GT.U32.AND P3, PT, R5.reuse, R51, PT ;  /* 0x000000330500720c */ /* 0x040fe20003f64070 */
[----:B------:R-:W-:Y:S02]  /*18c0*/  IMAD R117, R5, R6, R8 ;  /* 0x0000000605757224 */ /* 0x000fe400078e0208 */
[----:B------:R-:W-:Y:S01]  /*18d0*/  IMAD.HI.U32 R6, R3, R10, RZ ;  /* 0x0000000a03067227 */ /* 0x000fe200078e00ff */
[----:B------:R-:W-:-:S03]  /*18e0*/  ISETP.GT.U32.AND P0, PT, R5, R121, PT ;  /* 0x000000790500720c */ /* 0x000fc60003f04070 */
[----:B------:R-:W-:Y:S02]  /*18f0*/  IMAD.MOV R6, RZ, RZ, -R6 ;  /* 0x000000ffff067224 */ /* 0x000fe400078e0a06 */
[--C-:B------:R-:W-:Y:S01]  /*1900*/  @!P1 IMAD.IADD R49, R49, 0x1, -R5.reuse ;  /* 0x0000000131319824 */ /* 0x100fe200078e0a05 */
[----:B------:R-:W-:Y:S01]  /*1910*/  ISETP.GT.U32.AND P1, PT, R5, R117, PT ;  /* 0x000000750500720c */ /* 0x000fe20003f24070 */
[--C-:B------:R-:W-:Y:S02]  /*1920*/  @!P2 IMAD.IADD R119, R119, 0x1, -R5.reuse ;  /* 0x000000017777a824 */ /* 0x100fe400078e0a05 */
[----:B------:R-:W-:Y:S01]  /*1930*/  IMAD R53, R5, R6, R10 ;  /* 0x0000000605357224 */ /* 0x000fe200078e020a */
[C---:B------:R-:W-:Y:S01]  /*1940*/  LOP3.LUT R6, R2.reuse, 0xd8, RZ, 0xfc, !PT ;  /* 0x000000d802067812 */ /* 0x040fe200078efcff */
[----:B------:R-:W-:Y:S01]  /*1950*/  @!P3 IMAD.IADD R51, R51, 0x1, -R5 ;  /* 0x000000013333b824 */ /* 0x000fe200078e0a05 */
[C---:B------:R-:W-:Y:S01]  /*1960*/  ISETP.GT.U32.AND P2, PT, R5.reuse, R119, PT ;  /* 0x000000770500720c */ /* 0x040fe20003f44070 */
[----:B------:R-:W-:Y:S01]  /*1970*/  IMAD.MOV.U32 R8, RZ, RZ, R7 ;  /* 0x000000ffff087224 */ /* 0x000fe200078e0007 */
[----:B------:R-:W-:Y:S01]  /*1980*/  ISETP.GT.U32.AND P3, PT, R5, R53, PT ;  /* 0x000000350500720c */ /* 0x000fe20003f64070 */
[----:B------:R-:W-:Y:S01]  /*1990*/  @!P0 IMAD.IADD R121, R121, 0x1, -R5 ;  /* 0x0000000179798824 */ /* 0x000fe200078e0a05 */
[----:B------:R-:W-:Y:S01]  /*19a0*/  ISETP.GE.AND P0, PT, R13, RZ, PT ;  /* 0x000000ff0d00720c */ /* 0x000fe20003f06270 */
[----:B------:R-:W-:Y:S01]  /*19b0*/  IMAD.HI.U32 R7, R3, R8, RZ ;  /* 0x0000000803077227 */ /* 0x000fe200078e00ff */
[----:B------:R-:W-:-:S03]  /*19c0*/  LOP3.LUT R13, R2, 0xcc, RZ, 0xfc, !PT ;  /* 0x000000cc020d7812 */ /* 0x000fc600078efcff */
[----:B------:R-:W-:Y:S02]  /*19d0*/  @!P1 IMAD.IADD R117, R117, 0x1, -R5 ;  /* 0x0000000175759824 */ /* 0x000fe400078e0a05 */
[----:B------:R-:W-:Y:S02]  /*19e0*/  IMAD.MOV R7, RZ, RZ, -R7 ;  /* 0x000000ffff077224 */ /* 0x000fe400078e0a07 */
[--C-:B------:R-:W-:Y:S01]  /*19f0*/  @!P2 IMAD.IADD R119, R119, 0x1, -R5.reuse ;  /* 0x000000017777a824 */ /* 0x100fe200078e0a05 */
[C---:B------:R-:W-:Y:S01]  /*1a00*/  ISETP.GT.U32.AND P1, PT, R5.reuse, R117, PT ;  /* 0x000000750500720c */ /* 0x040fe20003f24070 */
[----:B------:R-:W-:Y:S01]  /*1a10*/  IMAD R115, R5, R7, R8 ;  /* 0x0000000705737224 */ /* 0x000fe200078e0208 */
[----:B------:R-:W-:Y:S01]  /*1a20*/  LOP3.LUT R7, R2, 0xd6, RZ, 0xfc, !PT ;  /* 0x000000d602077812 */ /* 0x000fe200078efcff */
[----:B------:R-:W-:Y:S01]  /*1a30*/  @!P3 IMAD.IADD R53, R53, 0x1, -R5 ;  /* 0x000000013535b824 */ /* 0x000fe200078e0a05 */
[----:B------:R-:W-:Y:S01]  /*1a40*/  IABS R8, R6 ;  /* 0x0000000600087213 */ /* 0x000fe20000000000 */
[----:B------:R-:W-:Y:S01]  /*1a50*/  @!P5 IMAD.MOV R119, RZ, RZ, -R119 ;  /* 0x000000ffff77d224 */ /* 0x000fe200078e0a77 */
[----:B------:R-:W-:Y:S01]  /*1a60*/  ISETP.GE.AND P5, PT, R6, RZ, PT ;  /* 0x000000ff0600720c */ /* 0x000fe20003fa6270 */
[----:B------:R-:W-:Y:S01]  /*1a70*/  @!P6 IMAD.MOV R121, RZ, RZ, -R121 ;  /* 0x000000ffff79e224 */ /* 0x000fe200078e0a79 */
[----:B------:R-:W-:Y:S01]  /*1a80*/  IABS R10, R7 ;  /* 0x00000007000a7213 */ /* 0x000fe20000000000 */
[----:B------:R-:W-:Y:S01]  /*1a90*/  IMAD.HI.U32 R6, R3, R8, RZ ;  /* 0x0000000803067227 */ /* 0x000fe200078e00ff */
[----:B------:R-:W-:-:S02]  /*1aa0*/  ISETP.GT.U32.AND P3, PT, R5, R53, PT ;  /* 0x000000350500720c */ /* 0x000fc40003f64070 */
[----:B------:R-:W-:Y:S01]  /*1ab0*/  ISETP.GE.AND P6, PT, R9, RZ, PT ;  /* 0x000000ff0900720c */ /* 0x000fe20003fc6270 */
[----:B------:R-:W-:Y:S01]  /*1ac0*/  @!P0 IMAD.MOV R51, RZ, RZ, -R51 ;  /* 0x000000ffff338224 */ /* 0x000fe200078e0a33 */
[----:B------:R-:W-:Y:S01]  /*1ad0*/  ISETP.GE.AND P0, PT, R7, RZ, PT ;  /* 0x000000ff0700720c */ /* 0x000fe20003f06270 */
[----:B------:R-:W-:Y:S01]  /*1ae0*/  IMAD.HI.U32 R7, R3, R10, RZ ;  /* 0x0000000a03077227 */ /* 0x000fe200078e00ff */
[----:B------:R-:W-:Y:S02]  /*1af0*/  LOP3.LUT R9, R2, 0xd4, RZ, 0xfc, !PT ;  /* 0x000000d402097812 */ /* 0x000fe400078efcff */
[----:B------:R-:W-:Y:S01]  /*1b00*/  ISETP.GE.AND P2, PT, R14, RZ, PT ;  /* 0x000000ff0e00720c */ /* 0x000fe20003f46270 */
[----:B------:R-:W-:Y:S01]  /*1b10*/  IMAD.MOV R6, RZ, RZ, -R6 ;  /* 0x000000ffff067224 */ /* 0x000fe200078e0a06 */
[----:B------:R-:W-:Y:S01]  /*1b20*/  IABS R14, R9 ;  /* 0x00000009000e7213 */ /* 0x000fe20000000000 */
[----:B------:R-:W-:Y:S01]  /*1b30*/  @!P1 IMAD.IADD R117, R117, 0x1, -R5 ;  /* 0x0000000175759824 */ /* 0x000fe200078e0a05 */
[----:B------:R-:W-:Y:S01]  /*1b40*/  ISETP.GT.U32.AND P1, PT, R5, R115, PT ;  /* 0x000000730500720c */ /* 0x000fe20003f24070 */
[----:B------:R-:W-:-:S02]  /*1b50*/  IMAD.MOV R7, RZ, RZ, -R7 ;  /* 0x000000ffff077224 */ /* 0x000fc400078e0a07 */
[C---:B------:R-:W-:Y:S02]  /*1b60*/  IMAD R55, R5.reuse, R6, R8 ;  /* 0x0000000605377224 */ /* 0x040fe400078e0208 */
[----:B------:R-:W-:Y:S02]  /*1b70*/  IMAD R113, R5, R7, R10 ;  /* 0x0000000705717224 */ /* 0x000fe400078e020a */
[----:B------:R-:W-:Y:S01]  /*1b80*/  @!P3 IMAD.IADD R53, R53, 0x1, -R5 ;  /* 0x000000013535b824 */ /* 0x000fe200078e0a05 */
[C---:B------:R-:W-:Y:S01]  /*1b90*/  ISETP.GT.U32.AND P3, PT, R5.reuse, R55, PT ;  /* 0x000000370500720c */ /* 0x040fe20003f64070 */
[----:B------:R-:W-:Y:S01]  /*1ba0*/  @!P6 IMAD.MOV R117, RZ, RZ, -R117 ;  /* 0x000000ffff75e224 */ /* 0x000fe200078e0a75 */
[----:B------:R-:W-:Y:S01]  /*1bb0*/  ISETP.GT.U32.AND P6, PT, R5, R113, PT ;  /* 0x000000710500720c */ /* 0x000fe20003fc4070 */
[----:B------:R-:W-:Y:S01]  /*1bc0*/  @!P4 IMAD.MOV R49, RZ, RZ, -R49 ;  /* 0x000000ffff31c224 */ /* 0x000fe200078e0a31 */
[----:B------:R-:W-:Y:S01]  /*1bd0*/  ISETP.GE.AND P4, PT, R11, RZ, PT ;  /* 0x000000ff0b00720c */ /* 0x000fe20003f86270 */
[----:B------:R-:W-:Y:S01]  /*1be0*/  @!P1 IMAD.IADD R115, R115, 0x1, -R5 ;  /* 0x0000000173739824 */ /* 0x000fe200078e0a05 */
[----:B------:R-:W-:Y:S01]  /*1bf0*/  LOP3.LUT R11, R2, 0xd2, RZ, 0xfc, !PT ;  /* 0x000000d2020b7812 */ /* 0x000fe200078efcff */
[----:B------:R-:W-:-:S03]  /*1c00*/  IMAD.HI.U32 R6, R3, R14, RZ ;  /* 0x0000000e03067227 */ /* 0x000fc600078e00ff */
[----:B------:R-:W-:Y:S01]  /*1c10*/  ISETP.GT.U32.AND P1, PT, R5, R115, PT ;  /* 0x000000730500720c */ /* 0x000fe20003f24070 */
[----:B------:R-:W-:Y:S01]  /*1c20*/  IMAD.MOV R6, RZ, RZ, -R6 ;  /* 0x000000ffff067224 */ /* 0x000fe200078e0a06 */
[----:B------:R-:W-:Y:S01]  /*1c30*/  IABS R16, R11 ;  /* 0x0000000b00107213 */ /* 0x000fe20000000000 */
[--C-:B------:R-:W-:Y:S02]  /*1c40*/  @!P3 IMAD.IADD R55, R55, 0x1, -R5.reuse ;  /* 0x000000013737b824 */ /* 0x100fe400078e0a05 */
[----:B------:R-:W-:Y:S02]  /*1c50*/  @!P6 IMAD.IADD R113, R113, 0x1, -R5 ;  /* 0x000000017171e824 */ /* 0x000fe400078e0a05 */
[----:B------:R-:W-:Y:S01]  /*1c60*/  @!P4 IMAD.MOV R53, RZ, RZ, -R53 ;  /* 0x000000ffff35c224 */ /* 0x000fe200078e0a35 */
[----:B------:R-:W-:Y:S01]  /*1c70*/  ISETP.GT.U32.AND P3, PT, R5, R55, PT ;  /* 0x000000370500720c */ /* 0x000fe20003f64070 */
[----:B------:R-:W-:Y:S01]  /*1c80*/  IMAD.HI.U32 R7, R3, R16, RZ ;  /* 0x0000001003077227 */ /* 0x000fe200078e00ff */
[----:B------:R-:W-:-:S02]  /*1c90*/  ISETP.GE.AND P4, PT, R9, RZ, PT ;  /* 0x000000ff0900720c */ /* 0x000fc40003f86270 */
[----:B------:R-:W-:Y:S01]  /*1ca0*/  ISETP.GT.U32.AND P6, PT, R5, R113, PT ;  /* 0x000000710500720c */ /* 0x000fe20003fc4070 */
[----:B------:R-:W-:Y:S01]  /*1cb0*/  @!P1 IMAD.IADD R115, R115, 0x1, -R5 ;  /* 0x0000000173739824 */ /* 0x000fe200078e0a05 */
[C---:B------:R-:W-:Y:S01]  /*1cc0*/  LOP3.LUT R9, R2.reuse, 0xd0, RZ, 0xfc, !PT ;  /* 0x000000d002097812 */ /* 0x040fe200078efcff */
[----:B------:R-:W-:Y:S01]  /*1cd0*/  IMAD.MOV R7, RZ, RZ, -R7 ;  /* 0x000000ffff077224 */ /* 0x000fe200078e0a07 */
[----:B------:R-:W-:Y:S01]  /*1ce0*/  ISETP.GE.AND P1, PT, R11, RZ, PT ;  /* 0x000000ff0b00720c */ /* 0x000fe20003f26270 */
[C---:B------:R-:W-:Y:S01]  /*1cf0*/  IMAD R57, R5.reuse, R6, R14 ;  /* 0x0000000605397224 */ /* 0x040fe200078e020e */
[----:B------:R-:W-:Y:S01]  /*1d00*/  IABS R8, R9 ;  /* 0x0000000900087213 */ /* 0x000fe20000000000 */
[----:B------:R-:W-:Y:S01]  /*1d10*/  IMAD R111, R5, R7, R16 ;  /* 0x00000007056f7224 */ /* 0x000fe200078e0210 */
[----:B------:R-:W-:Y:S01]  /*1d20*/  LOP3.LUT R11, R2, 0xce, RZ, 0xfc, !PT ;  /* 0x000000ce020b7812 */ /* 0x000fe200078efcff */
[----:B------:R-:W-:Y:S01]  /*1d30*/  @!P3 IMAD.IADD R55, R55, 0x1, -R5 ;  /* 0x000000013737b824 */ /* 0x000fe200078e0a05 */
[----:B------:R-:W-:Y:S01]  /*1d40*/  ISETP.GT.U32.AND P3, PT, R5, R57, PT ;  /* 0x000000390500720c */ /* 0x000fe20003f64070 */
[----:B------:R-:W-:Y:S01]  /*1d50*/  IMAD.HI.U32 R6, R3, R8, RZ ;  /* 0x0000000803067227 */ /* 0x000fe200078e00ff */
[----:B------:R-:W-:-:S02]  /*1d60*/  IABS R10, R11 ;  /* 0x0000000b000a7213 */ /* 0x000fc40000000000 */
[----:B------:R-:W-:Y:S01]  /*1d70*/  IABS R14, R13 ;  /* 0x0000000d000e7213 */ /* 0x000fe20000000000 */
[----:B------:R-:W-:Y:S01]  /*1d80*/  @!P6 IMAD.IADD R113, R113, 0x1, -R5 ;  /* 0x000000017171e824 */ /* 0x000fe200078e0a05 */
[----:B------:R-:W-:Y:S01]  /*1d90*/  ISETP.GT.U32.AND P6, PT, R5, R111, PT ;  /* 0x0000006f0500720c */ /* 0x000fe20003fc4070 */
[----:B------:R-:W-:Y:S01]  /*1da0*/  IMAD.MOV R59, RZ, RZ, -R6 ;  /* 0x000000ffff3b7224 */ /* 0x000fe200078e0a06 */
[----:B------:R-:W-:Y:S01]  /*1db0*/  IABS R16, R15 ;  /* 0x0000000f00107213 */ /* 0x000fe20000000000 */
[----:B------:R-:W-:-:S04]  /*1dc0*/  IMAD.HI.U32 R6, R3, R10, RZ ;  /* 0x0000000a03067227 */ /* 0x000fc800078e00ff */
[----:B------:R-:W-:Y:S02]  /*1dd0*/  IMAD R59, R5, R59, R8 ;  /* 0x0000003b053b7224 */ /* 0x000fe400078e0208 */
[----:B------:R-:W-:Y:S02]  /*1de0*/  IMAD.MOV R109, RZ, RZ, -R6 ;  /* 0x000000ffff6d7224 */ /* 0x000fe400078e0a06 */
[--C-:B------:R-:W-:Y:S01]  /*1df0*/  @!P3 IMAD.IADD R57, R57, 0x1, -R5.reuse ;  /* 0x000000013939b824 */ /* 0x100fe200078e0a05 */
[C---:B------:R-:W-:Y:S01]  /*1e00*/  ISETP.GT.U32.AND P3, PT, R5.reuse, R59, PT ;  /* 0x0000003b0500720c */ /* 0x040fe20003f64070 */
[----:B------:R-:W-:Y:S02]  /*1e10*/  IMAD R109, R5, R109, R10 ;  /* 0x0000006d056d7224 */ /* 0x000fe400078e020a */
[----:B------:R-:W-:Y:S02]  /*1e20*/  @!P6 IMAD.IADD R111, R111, 0x1, -R5 ;  /* 0x000000016f6fe824 */ /* 0x000fe400078e0a05 */
[----:B------:R-:W-:Y:S01]  /*1e30*/  IMAD.HI.U32 R7, R3, R14, RZ ;  /* 0x0000000e03077227 */ /* 0x000fe200078e00ff */
[----:B------:R-:W-:-:S03]  /*1e40*/  ISETP.GT.U32.AND P6, PT, R5, R109, PT ;  /* 0x0000006d0500720c */ /* 0x000fc60003fc4070 */
[----:B------:R-:W-:Y:S02]  /*1e50*/  IMAD.MOV R7, RZ, RZ, -R7 ;  /* 0x000000ffff077224 */ /* 0x000fe400078e0a07 */
[----:B------:R-:W-:Y:S02]  /*1e60*/  @!P0 IMAD.MOV R113, RZ, RZ, -R113 ;  /* 0x000000ffff718224 */ /* 0x000fe400078e0a71 */
[----:B------:R-:W-:Y:S01]  /*1e70*/  IMAD R61, R5, R7, R14 ;  /* 0x00000007053d7224 */ /* 0x000fe200078e020e */
[----:B------:R-:W-:Y:S01]  /*1e80*/  LOP3.LUT R14, R2, 0xc6, RZ, 0xfc, !PT ;  /* 0x000000c6020e7812 */ /* 0x000fe200078efcff */
[----:B------:R-:W-:Y:S01]  /*1e90*/  @!P3 IMAD.IADD R59, R59, 0x1, -R5 ;  /* 0x000000013b3bb824 */ /* 0x000fe200078e0a05 */
[----:B------:R-:W-:Y:S01]  /*1ea0*/  ISETP.GT.U32.AND P3, PT, R5, R57, PT ;  /* 0x000000390500720c */ /* 0x000fe20003f64070 */
[----:B------:R-:W-:Y:S01]  /*1eb0*/  IMAD.HI.U32 R8, R3, R16, RZ ;  /* 0x0000001003087227 */ /* 0x000fe200078e00ff */
[----:B------:R-:W-:-:S03]  /*1ec0*/  ISETP.GT.U32.AND P0, PT, R5, R61, PT ;  /* 0x0000003d0500720c */ /* 0x000fc60003f04070 */
[----:B------:R-:W-:Y:S01]  /*1ed0*/  @!P6 IMAD.IADD R109, R109, 0x1, -R5 ;  /* 0x000000016d6de824 */ /* 0x000fe200078e0a05 */
[----:B------:R-:W-:Y:S01]  /*1ee0*/  ISETP.GT.U32.AND P6, PT, R5, R59, PT ;  /* 0x0000003b0500720c */ /* 0x000fe20003fc4070 */
[----:B------:R-:W-:-:S04]  /*1ef0*/  IMAD.HI.U32 R6, R3, R18, RZ ;  /* 0x0000001203067227 */ /* 0x000fc800078e00ff */
[----:B------:R-:W-:Y:S02]  /*1f00*/  IMAD.MOV R8, RZ, RZ, -R8 ;  /* 0x000000ffff087224 */ /* 0x000fe400078e0a08 */
[----:B------:R-:W-:Y:S02]  /*1f10*/  IMAD.MOV R6, RZ, RZ, -R6 ;  /* 0x000000ffff067224 */ /* 0x000fe400078e0a06 */
[----:B------:R-:W-:Y:S01]  /*1f20*/  @!P2 IMAD.MOV R115, RZ, RZ, -R115 ;  /* 0x000000ffff73a224 */ /* 0x000fe200078e0a73 */
[C---:B------:R-:W-:Y:S01]  /*1f30*/  ISETP.GT.U32.AND P2, PT, R5.reuse, R111, PT ;  /* 0x0000006f0500720c */ /* 0x040fe20003f44070 */
[----:B------:R-:W-:Y:S01]  /*1f40*/  @!P5 IMAD.MOV R55, RZ, RZ, -R55 ;  /* 0x000000ffff37d224 */ /* 0x000fe200078e0a37 */
[C---:B------:R-:W-:Y:S01]  /*1f50*/  ISETP.GT.U32.AND P5, PT, R5.reuse, R109, PT ;  /* 0x0000006d0500720c */ /* 0x040fe20003fa4070 */
[C---:B------:R-:W-:Y:S01]  /*1f60*/  IMAD R107, R5.reuse, R8, R16 ;  /* 0x00000008056b7224 */ /* 0x040fe200078e0210 */
[----:B------:R-:W-:Y:S01]  /*1f70*/  LOP3.LUT R16, R2, 0xc4, RZ, 0xfc, !PT ;  /* 0x000000c402107812 */ /* 0x000fe200078efcff */
[----:B------:R-:W-:Y:S01]  /*1f80*/  IMAD R63, R5, R6, R18 ;  /* 0x00000006053f7224 */ /* 0x000fe200078e0212 */
[----:B------:R-:W-:Y:S01]  /*1f90*/  IABS R8, R14 ;  /* 0x0000000e00087213 */ /* 0x000fe20000000000 */
[--C-:B------:R-:W-:Y:S01]  /*1fa0*/  @!P3 IMAD.IADD R57, R57, 0x1, -R5.reuse ;  /* 0x000000013939b824 */ /* 0x100fe200078e0a05 */
[----:B------:R-:W-:Y:S01]  /*1fb0*/  IABS R10, R16 ;  /* 0x00000010000a7213 */ /* 0x000fe20000000000 */
[--C-:B------:R-:W-:Y:S01]  /*1fc0*/  @!P0 IMAD.IADD R61, R61, 0x1, -R5.reuse ;  /* 0x000000013d3d8824 */ /* 0x100fe200078e0a05 */
[----:B------:R-:W-:Y:S01]  /*1fd0*/  ISETP.GT.U32.AND P3, PT, R5, R107, PT ;  /* 0x0000006b0500720c */ /* 0x000fe20003f64070 */
[----:B------:R-:W-:Y:S01]  /*1fe0*/  @!P6 IMAD.IADD R59, R59, 0x1, -R5 ;  /* 0x000000013b3be824 */ /* 0x000fe200078e0a05 */
[C---:B------:R-:W-:Y:S01]  /*1ff0*/  ISETP.GT.U32.AND P6, PT, R5.reuse, R63, PT ;  /* 0x0000003f0500720c */ /* 0x040fe20003fc4070 */
[----:B------:R-:W-:Y:S01]  /*2000*/  @!P4 IMAD.MOV R57, RZ, RZ, -R57 ;  /* 0x000000ffff39c224 */ /* 0x000fe200078e0a39 */
[----:B------:R-:W-:Y:S01]  /*2010*/  ISETP.GT.U32.AND P4, PT, R5, R61, PT ;  /* 0x0000003d0500720c */ /* 0x000fe20003f84070 */
[----:B------:R-:W-:Y:S01]  /*2020*/  IMAD.HI.U32 R7, R3, R10, RZ ;  /* 0x0000000a03077227 */ /* 0x000fe200078e00ff */
[----:B------:R-:W-:-:S02]  /*2030*/  ISETP.GE.AND P0, PT, R13, RZ, PT ;  /* 0x000000ff0d00720c */ /* 0x000fc40003f06270 */
[C---:B------:R-:W-:Y:S01]  /*2040*/  LOP3.LUT R13, R2.reuse, 0xb2, RZ, 0xfc, !PT ;  /* 0x000000b2020d7812 */ /* 0x040fe200078efcff */
[--C-:B------:R-:W-:Y:S01]  /*2050*/  @!P2 IMAD.IADD R111, R111, 0x1, -R5.reuse ;  /* 0x000000016f6fa824 */ /* 0x100fe200078e0a05 */
[----:B------:R-:W-:Y:S01]  /*2060*/  ISETP.GE.AND P2, PT, R9, RZ, PT ;  /* 0x000000ff0900720c */ /* 0x000fe20003f46270 */
[----:B------:R-:W-:Y:S01]  /*2070*/  @!P5 IMAD.IADD R109, R109, 0x1, -R5 ;  /* 0x000000016d6dd824 */ /* 0x000fe200078e0a05 */
[----:B------:R-:W-:Y:S01]  /*2080*/  ISETP.GE.AND P5, PT, R11, RZ, PT ;  /* 0x000000ff0b00720c */ /* 0x000fe20003fa6270 */
[----:B------:R-:W-:Y:S01]  /*2090*/  IMAD.HI.U32 R6, R3, R8, RZ ;  /* 0x0000000803067227 */ /* 0x000fe200078e00ff */
[C---:B------:R-:W-:Y:S02]  /*20a0*/  LOP3.LUT R9, R2.reuse, 0xc0, RZ, 0xfc, !PT ;  /* 0x000000c002097812 */ /* 0x040fe400078efcff */
[----:B------:R-:W-:Y:S01]  /*20b0*/  LOP3.LUT R11, R2, 0xb4, RZ, 0xfc, !PT ;  /* 0x000000b4020b7812 */ /* 0x000fe200078efcff */
[----:B------:R-:W-:Y:S01]  /*20c0*/  IMAD.MOV R7, RZ, RZ, -R7 ;  /* 0x000000ffff077224 */ /* 0x000fe200078e0a07 */
[----:B------:R-:W-:Y:S01]  /*20d0*/  IABS R18, R19 ;  /* 0x0000001300127213 */ /* 0x000fe20000000000 */
[----:B------:R-:W-:-:S02]  /*20e0*/  IMAD.MOV R6, RZ, RZ, -R6 ;  /* 0x000000ffff067224 */ /* 0x000fc400078e0a06 */
[--C-:B------:R-:W-:Y:S01]  /*20f0*/  @!P3 IMAD.IADD R107, R107, 0x1, -R5.reuse ;  /* 0x000000016b6bb824 */ /* 0x100fe200078e0a05 */
[----:B------:R-:W-:Y:S01]  /*2100*/  ISETP.GE.AND P3, PT, R15, RZ, PT ;  /* 0x000000ff0f00720c */ /* 0x000fe20003f66270 */
[----:B------:R-:W-:Y:S01]  /*2110*/  IMAD R65, R5, R7, R10 ;  /* 0x0000000705417224 */ /* 0x000fe200078e020a */
[----:B------:R-:W-:Y:S01]  /*2120*/  LOP3.LUT R7, R2, 0xc2, RZ, 0xfc, !PT ;  /* 0x000000c202077812 */ /* 0x000fe200078efcff */
[----:B------:R-:W-:Y:S01]  /*2130*/  @!P6 IMAD.IADD R63, R63, 0x1, -R5 ;  /* 0x000000013f3fe824 */ /* 0x000fe200078e0a05 */
[----:B------:R-:W-:Y:S01]  /*2140*/  IABS R10, R9 ;  /* 0x00000009000a7213 */ /* 0x000fe20000000000 */
[C---:B------:R-:W-:Y:S01]  /*2150*/  IMAD R105, R5.reuse, R6, R8 ;  /* 0x0000000605697224 */ /* 0x040fe200078e0208 */
[----:B------:R-:W-:Y:S01]  /*2160*/  IABS R8, R7 ;  /* 0x0000000700087213 */ /* 0x000fe20000000000 */
[----:B------:R-:W-:Y:S01]  /*2170*/  @!P1 IMAD.MOV R111, RZ, RZ, -R111 ;  /* 0x000000ffff6f9224 */ /* 0x000fe200078e0a6f */
[----:B------:R-:W-:Y:S01]  /*2180*/  ISETP.GT.U32.AND P1, PT, R5, R107, PT ;  /* 0x0000006b0500720c */ /* 0x000fe20003f24070 */
[----:B------:R-:W-:Y:S01]  /*2190*/  @!P4 IMAD.IADD R61, R61, 0x1, -R5 ;  /* 0x000000013d3dc824 */ /* 0x000fe200078e0a05 */
[C---:B------:R-:W-:Y:S01]  /*21a0*/  ISETP.GT.U32.AND P4, PT, R5.reuse, R65, PT ;  /* 0x000000410500720c */ /* 0x040fe20003f84070 */
[----:B------:R-:W-:Y:S01]  /*21b0*/  @!P2 IMAD.MOV R59, RZ, RZ, -R59 ;  /* 0x000000ffff3ba224 */ /* 0x000fe200078e0a3b */
[C---:B------:R-:W-:Y:S01]  /*21c0*/  ISETP.GT.U32.AND P6, PT, R5.reuse, R63, PT ;  /* 0x0000003f0500720c */ /* 0x040fe20003fc4070 */
[----:B------:R-:W-:Y:S01]  /*21d0*/  @!P5 IMAD.MOV R109, RZ, RZ, -R109 ;  /* 0x000000ffff6dd224 */ /* 0x000fe200078e0a6d */
[----:B------:R-:W-:Y:S01]  /*21e0*/  ISETP.GT.U32.AND P2, PT, R5, R105, PT ;  /* 0x000000690500720c */ /* 0x000fe20003f44070 */
[----:B------:R-:W-:Y:S01]  /*21f0*/  IMAD.HI.U32 R6, R3, R8, RZ ;  /* 0x0000000803067227 */ /* 0x000fe200078e00ff */
[----:B------:R-:W-:-:S02]  /*2200*/  ISETP.GE.AND P5, PT, R17, RZ, PT ;  /* 0x000000ff1100720c */ /* 0x000fc40003fa6270 */
[C---:B------:R-:W-:Y:S01]  /*2210*/  LOP3.LUT R17, R2.reuse, 0x8e, RZ, 0xfc, !PT ;  /* 0x0000008e02117812 */ /* 0x040fe200078efcff */
[----:B------:R-:W-:Y:S01]  /*2220*/  IMAD.MOV R6, RZ, RZ, -R6 ;  /* 0x000000ffff067224 */ /* 0x000fe200078e0a06 */
[----:B------:R-:W-:Y:S01]  /*2230*/  LOP3.LUT R15, R2, 0x90, RZ, 0xfc, !PT ;  /* 0x00000090020f7812 */ /* 0x000fe200078efcff */
[--C-:B------:R-:W-:Y:S01]  /*2240*/  @!P1 IMAD.IADD R107, R107, 0x1, -R5.reuse ;  /* 0x000000016b6b9824 */ /* 0x100fe200078e0a05 */
[----:B------:R-:W-:Y:S01]  /*2250*/  ISETP.GE.AND P1, PT, R14, RZ, PT ;  /* 0x000000ff0e00720c */ /* 0x000fe20003f26270 */
[--C-:B------:R-:W-:Y:S01]  /*2260*/  @!P4 IMAD.IADD R65, R65, 0x1, -R5.reuse ;  /* 0x000000014141c824 */ /* 0x100fe200078e0a05 */
[----:B------:R-:W-:Y:S01]  /*2270*/  ISETP.GE.AND P4, PT, R9, RZ, PT ;  /* 0x000000ff0900720c */ /* 0x000fe20003f86270 */
[--C-:B------:R-:W-:Y:S01]  /*2280*/  @!P6 IMAD.IADD R63, R63, 0x1, -R5.reuse ;  /* 0x000000013f3fe824 */ /* 0x100fe200078e0a05 */
[C---:B------:R-:W-:Y:S01]  /*2290*/  LOP3.LUT R9, R2.reuse, 0xba, RZ, 0xfc, !PT ;  /* 0x000000ba02097812 */ /* 0x040fe200078efcff */
[----:B------:R-:W-:Y:S01]  /*22a0*/  IMAD R103, R5, R6, R8 ;  /* 0x0000000605677224 */ /* 0x000fe200078e0208 */
[----:B------:R-:W-:Y:S01]  /*22b0*/  LOP3.LUT R6, R2, 0xbe, RZ, 0xfc, !PT ;  /* 0x000000be02067812 */ /* 0x000fe200078efcff */
[----:B------:R-:W-:Y:S01]  /*22c0*/  @!P2 IMAD.IADD R105, R105, 0x1, -R5 ;  /* 0x000000016969a824 */ /* 0x000fe200078e0a05 */
[----:B------:R-:W-:Y:S01]  /*22d0*/  ISETP.GE.AND P2, PT, R7, RZ, PT ;  /* 0x000000ff0700720c */ /* 0x000fe20003f46270 */
[----:B------:R-:W-:Y:S01]  /*22e0*/  @!P3 IMAD.MOV R107, RZ, RZ, -R107 ;  /* 0x000000ffff6bb224 */ /* 0x000fe200078e0a6b */
[C---:B------:R-:W-:Y:S01]  /*22f0*/  ISETP.GT.U32.AND P3, PT, R5.reuse, R65, PT ;  /* 0x000000410500720c */ /* 0x040fe20003f64070 */
[----:B------:R-:W-:Y:S01]  /*2300*/  @!P5 IMAD.MOV R63, RZ, RZ, -R63 ;  /* 0x000000ffff3fd224 */ /* 0x000fe200078e0a3f */
[----:B------:R-:W-:Y:S01]  /*2310*/  ISETP.GT.U32.AND P5, PT, R5, R103, PT ;  /* 0x000000670500720c */ /* 0x000fe20003fa4070 */
[----:B------:R-:W-:Y:S01]  /*2320*/  IMAD.HI.U32 R7, R3, R10, RZ ;  /* 0x0000000a03077227 */ /* 0x000fe200078e00ff */
[----:B------:R-:W-:-:S02]  /*2330*/  ISETP.GE.AND P6, PT, R16, RZ, PT ;  /* 0x000000ff1000720c */ /* 0x000fc40003fc6270 */
[----:B------:R-:W-:Y:S01]  /*2340*/  IABS R16, R9 ;  /* 0x0000000900107213 */ /* 0x000fe20000000000 */
[----:B------:R-:W-:Y:S02]  /*2350*/  IMAD.MOV R7, RZ, RZ, -R7 ;  /* 0x000000ffff077224 */ /* 0x000fe400078e0a07 */
[----:B------:R-:W-:Y:S01]  /*2360*/  @!P0 IMAD.MOV R61, RZ, RZ, -R61 ;  /* 0x000000ffff3d8224 */ /* 0x000fe200078e0a3d */
[C---:B------:R-:W-:Y:S01]  /*2370*/  ISETP.GT.U32.AND P0, PT, R5.reuse, R105, PT ;  /* 0x000000690500720c */ /* 0x040fe20003f04070 */
[----:B------:R-:W-:Y:S01]  /*2380*/  IMAD R67, R5, R7, R10 ;  /* 0x0000000705437224 */ /* 0x000fe200078e020a */
[----:B------:R-:W-:Y:S01]  /*2390*/  IABS R10, R6 ;  /* 0x00000006000a7213 */ /* 0x000fe20000000000 */
[--C-:B------:R-:W-:Y:S01]  /*23a0*/  @!P3 IMAD.IADD R65, R65, 0x1, -R5.reuse ;  /* 0x000000014141b824 */ /* 0x100fe200078e0a05 */
[----:B------:R-:W-:Y:S01]  /*23b0*/  LOP3.LUT R7, R2, 0xbc, RZ, 0xfc, !PT ;  /* 0x000000bc02077812 */ /* 0x000fe200078efcff */
[----:B------:R-:W-:Y:S01]  /*23c0*/  @!P5 IMAD.IADD R103, R103, 0x1, -R5 ;  /* 0x000000016767d824 */ /* 0x000fe200078e0a05 */
[----:B------:R-:W-:Y:S01]  /*23d0*/  ISETP.GT.U32.AND P3, PT, R5, R67, PT ;  /* 0x000000430500720c */ /* 0x000fe20003f64070 */
[----:B------:R-:W-:Y:S01]  /*23e0*/  IMAD.HI.U32 R8, R3, R16, RZ ;  /* 0x0000001003087227 */ /* 0x000fe200078e00ff */
[----:B------:R-:W-:-:S02]  /*23f0*/  IABS R14, R7 ;  /* 0x00000007000e7213 */ /* 0x000fc40000000000 */
[----:B------:R-:W-:Y:S01]  /*2400*/  ISETP.GT.U32.AND P5, PT, R5, R103, PT ;  /* 0x000000670500720c */ /* 0x000fe20003fa4070 */
[----:B------:R-:W-:Y:S02]  /*2410*/  IMAD.MOV R8, RZ, RZ, -R8 ;  /* 0x000000ffff087224 */ /* 0x000fe400078e0a08 */
[----:B------:R-:W-:Y:S01]  /*2420*/  @!P0 IMAD.IADD R105, R105, 0x1, -R5 ;  /* 0x0000000169698824 */ /* 0x000fe200078e0a05 */
[----:B------:R-:W-:Y:S01]  /*2430*/  ISETP.GE.AND P0, PT, R6, RZ, PT ;  /* 0x000000ff0600720c */ /* 0x000fe20003f06270 */
[----:B------:R-:W-:-:S04]  /*2440*/  IMAD.HI.U32 R6, R3, R10, RZ ;  /* 0x0000000a03067227 */ /* 0x000fc800078e00ff */
[----:B------:R-:W-:Y:S02]  /*2450*/  @!P3 IMAD.IADD R67, R67, 0x1, -R5 ;  /* 0x000000014343b824 */ /* 0x000fe400078e0a05 */
[----:B------:R-:W-:Y:S02]  /*2460*/  IMAD.MOV R6, RZ, RZ, -R6 ;  /* 0x000000ffff067224 */ /* 0x000fe400078e0a06 */
[----:B------:R-:W-:Y:S01]  /*2470*/  @!P1 IMAD.MOV R105, RZ, RZ, -R105 ;  /* 0x000000ffff699224 */ /* 0x000fe200078e0a69 */
[----:B------:R-:W-:Y:S01]  /*2480*/  ISETP.GE.AND P1, PT, R7, RZ, PT ;  /* 0x000000ff0700720c */ /* 0x000fe20003f26270 */
[C---:B------:R-:W-:Y:S01]  /*2490*/  IMAD R101, R5.reuse, R6, R10 ;  /* 0x0000000605657224 */ /* 0x040fe200078e020a */
[----:B------:R-:W-:Y:S01]  /*24a0*/  ISETP.GT.U32.AND P3, PT, R5, R67, PT ;  /* 0x000000430500720c */ /* 0x000fe20003f64070 */
[----:B------:R-:W-:Y:S02]  /*24b0*/  @!P5 IMAD.IADD R103, R103, 0x1, -R5 ;  /* 0x000000016767d824 */ /* 0x000fe400078e0a05 */
[C---:B------:R-:W-:Y:S01]  /*24c0*/  IMAD R99, R5.reuse, R8, R16 ;  /* 0x0000000805637224 */ /* 0x040fe200078e0210 */
[----:B------:R-:W-:Y:S01]  /*24d0*/  ISETP.GT.U32.AND P5, PT, R5, R101, PT ;  /* 0x000000650500720c */ /* 0x000fe20003fa4070 */
[----:B------:R-:W-:Y:S01]  /*24e0*/  IMAD.HI.U32 R7, R3, R14, RZ ;  /* 0x0000000e03077227 */ /* 0x000fe200078e00ff */
[----:B------:R-:W-:-:S03]  /*24f0*/  IABS R16, R13 ;  /* 0x0000000d00107213 */ /* 0x000fc60000000000 */
[----:B------:R-:W-:Y:S01]  /*2500*/  @!P2 IMAD.MOV R103, RZ, RZ, -R103 ;  /* 0x000000ffff67a224 */ /* 0x000fe200078e0a67 */
[----:B------:R-:W-:Y:S01]  /*2510*/  ISETP.GT.U32.AND P2, PT, R5, R99, PT ;  /* 0x000000630500720c */ /* 0x000fe20003f44070 */
[----:B------:R-:W-:Y:S02]  /*2520*/  IMAD.MOV R7, RZ, RZ, -R7 ;  /* 0x000000ffff077224 */ /* 0x000fe400078e0a07 */
[----:B------:R-:W-:Y:S02]  /*2530*/  @!P3 IMAD.IADD R67, R67, 0x1, -R5 ;  /* 0x000000014343b824 */ /* 0x000fe400078e0a05 */
[----:B------:R-:W-:Y:S01]  /*2540*/  IMAD R69, R5, R7, R14 ;  /* 0x0000000705457224 */ /* 0x000fe200078e020e */
[C---:B------:R-:W-:Y:S01]  /*2550*/  LOP3.LUT R7, R2.reuse, 0xb8, RZ, 0xfc, !PT ;  /* 0x000000b802077812 */ /* 0x040fe200078efcff */
[----:B------:R-:W-:Y:S01]  /*2560*/  @!P6 IMAD.MOV R65, RZ, RZ, -R65 ;  /* 0x000000ffff41e224 */ /* 0x000fe200078e0a41 */
[----:B------:R-:W-:Y:S01]  /*2570*/  ISETP.GE.AND P6, PT, R9, RZ, PT ;  /* 0x000000ff0900720c */ /* 0x000fe20003fc6270 */
[----:B------:R-:W-:Y:S01]  /*2580*/  @!P5 IMAD.IADD R101, R101, 0x1, -R5 ;  /* 0x000000016565d824 */ /* 0x000fe200078e0a05 */
[----:B------:R-:W-:Y:S01]  /*2590*/  IABS R8, R7 ;  /* 0x0000000700087213 */ /* 0x000fe20000000000 */
[----:B------:R-:W-:Y:S01]  /*25a0*/  @!P4 IMAD.MOV R67, RZ, RZ, -R67 ;  /* 0x000000ffff43c224 */ /* 0x000fe200078e0a43 */
[----:B------:R-:W-:Y:S01]  /*25b0*/  ISETP.GT.U32.AND P3, PT, R5, R69, PT ;  /* 0x000000450500720c */ /* 0x000fe20003f64070 */
[----:B------:R-:W-:Y:S01]  /*25c0*/  @!P2 IMAD.IADD R99, R99, 0x1, -R5 ;  /* 0x000000016363a824 */ /* 0x000fe200078e0a05 */
[----:B------:R-:W-:Y:S01]  /*25d0*/  LOP3.LUT R9, R2, 0xb6, RZ, 0xfc, !PT ;  /* 0x000000b602097812 */ /* 0x000fe200078efcff */
[----:B------:R-:W-:Y:S01]  /*25e0*/  IMAD.HI.U32 R6, R3, R8, RZ ;  /* 0x0000000803067227 */ /* 0x000fe200078e00ff */
[----:B------:R-:W-:-:S02]  /*25f0*/  IABS R14, R11 ;  /* 0x0000000b000e7213 */ /* 0x000fc40000000000 */
[----:B------:R-:W-:Y:S01]  /*2600*/  IABS R10, R9 ;  /* 0x00000009000a7213 */ /* 0x000fe20000000000 */
[----:B------:R-:W-:Y:S01]  /*2610*/  IMAD.MOV R6, RZ, RZ, -R6 ;  /* 0x000000ffff067224 */ /* 0x000fe200078e0a06 */
[----:B------:R-:W-:Y:S02]  /*2620*/  ISETP.GT.U32.AND P5, PT, R5, R101, PT ;  /* 0x000000650500720c */ /* 0x000fe40003fa4070 */
[----:B------:R-:W-:Y:S01]  /*2630*/  ISETP.GE.AND P4, PT, R7, RZ, PT ;  /* 0x000000ff0700720c */ /* 0x000fe20003f86270 */
[----:B------:R-:W-:Y:S01]  /*2640*/  IMAD.HI.U32 R7, R3, R14, RZ ;  /* 0x0000000e03077227 */ /* 0x000fe200078e00ff */
[----:B------:R-:W-:-:S03]  /*2650*/  ISETP.GT.U32.AND P2, PT, R5, R99, PT ;  /* 0x000000630500720c */ /* 0x000fc60003f44070 */
[----:B------:R-:W-:Y:S02]  /*2660*/  @!P3 IMAD.IADD R69, R69, 0x1, -R5 ;  /* 0x000000014545b824 */ /* 0x000fe400078e0a05 */
[----:B------:R-:W-:Y:S02]  /*2670*/  IMAD R71, R5, R6, R8 ;  /* 0x0000000605477224 */ /* 0x000fe400078e0208 */
[----:B------:R-:W-:Y:S01]  /*2680*/  IMAD.HI.U32 R6, R3, R10, RZ ;  /* 0x0000000a03067227 */ /* 0x000fe200078e00ff */
[----:B------:R-:W-:-:S03]  /*2690*/  ISETP.GT.U32.AND P3, PT, R5, R69, PT ;  /* 0x000000450500720c */ /* 0x000fc60003f64070 */
[----:B------:R-:W-:-:S04]  /*26a0*/  IMAD.HI.U32 R8, R3, R16, RZ ;  /* 0x0000001003087227 */ /* 0x000fc800078e00ff */
[----:B------:R-:W-:Y:S02]  /*26b0*/  IMAD.MOV R7, RZ, RZ, -R7 ;  /* 0x000000ffff077224 */ /* 0x000fe400078e0a07 */
[----:B------:R-:W-:Y:S02]  /*26c0*/  IMAD.MOV R6, RZ, RZ, -R6 ;  /* 0x000000ffff067224 */ /* 0x000fe400078e0a06 */
[----:B------:R-:W-:Y:S02]  /*26d0*/  IMAD.MOV R8, RZ, RZ, -R8 ;  /* 0x000000ffff087224 */ /* 0x000fe400078e0a08 */
[----:B------:R-:W-:Y:S01]  /*26e0*/  IMAD R73, R5, R7, R14 ;  /* 0x0000000705497224 */ /* 0x000fe200078e020e */
[----:B------:R-:W-:Y:S01]  /*26f0*/  LOP3.LUT R7, R2, 0xb0, RZ, 0xfc, !PT ;  /* 0x000000b002077812 */ /* 0x000fe200078efcff */
[----:B------:R-:W-:Y:S01]  /*2700*/  @!P5 IMAD.IADD R101, R101, 0x1, -R5 ;  /* 0x000000016565d824 */ /* 0x000fe200078e0a05 */
[C---:B------:R-:W-:Y:S01]  /*2710*/  ISETP.GT.U32.AND P5, PT, R5.reuse, R71, PT ;  /* 0x000000470500720c */ /* 0x040fe20003fa4070 */
[----:B------:R-:W-:-:S02]  /*2720*/  IMAD R97, R5, R6, R10 ;  /* 0x0000000605617224 */ /* 0x000fc400078e020a */
[----:B------:R-:W-:Y:S01]  /*2730*/  IMAD R95, R5, R8, R16 ;  /* 0x00000008055f7224 */ /* 0x000fe200078e0210 */
[----:B------:R-:W-:Y:S01]  /*2740*/  IABS R8, R7 ;  /* 0x0000000700087213 */ /* 0x000fe20000000000 */
[----:B------:R-:W-:Y:S01]  /*2750*/  @!P2 IMAD.IADD R99, R99, 0x1, -R5 ;  /* 0x000000016363a824 */ /* 0x000fe200078e0a05 */
[C---:B------:R-:W-:Y:S01]  /*2760*/  ISETP.GT.U32.AND P2, PT, R5.reuse, R73, PT ;  /* 0x000000490500720c */ /* 0x040fe20003f44070 */
[----:B------:R-:W-:Y:S01]  /*2770*/  @!P0 IMAD.MOV R101, RZ, RZ, -R101 ;  /* 0x000000ffff658224 */ /* 0x000fe200078e0a65 */
[C---:B------:R-:W-:Y:S01]  /*2780*/  ISETP.GT.U32.AND P0, PT, R5.reuse, R97, PT ;  /* 0x000000610500720c */ /* 0x040fe20003f04070 */
[----:B------:R-:W-:Y:S01]  /*2790*/  @!P6 IMAD.MOV R99, RZ, RZ, -R99 ;  /* 0x000000ffff63e224 */ /* 0x000fe200078e0a63 */
[----:B------:R-:W-:Y:S01]  /*27a0*/  ISETP.GT.U32.AND P6, PT, R5, R95, PT ;  /* 0x0000005f0500720c */ /* 0x000fe20003fc4070 */
[----:B------:R-:W-:Y:S01]  /*27b0*/  @!P3 IMAD.IADD R69, R69, 0x1, -R5 ;  /* 0x000000014545b824 */ /* 0x000fe200078e0a05 */
[----:B------:R-:W-:Y:S01]  /*27c0*/  ISETP.GE.AND P3, PT, R9, RZ, PT ;  /* 0x000000ff0900720c */ /* 0x000fe20003f66270 */
[----:B------:R-:W-:Y:S01]  /*27d0*/  IMAD.HI.U32 R6, R3, R8, RZ ;  /* 0x0000000803067227 */ /* 0x000fe200078e00ff */
[----:B------:R-:W-:-:S03]  /*27e0*/  LOP3.LUT R9, R2, 0xae, RZ, 0xfc, !PT ;  /* 0x000000ae02097812 */ /* 0x000fc600078efcff */
[----:B------:R-:W-:Y:S01]  /*27f0*/  IMAD.MOV R6, RZ, RZ, -R6 ;  /* 0x000000ffff067224 */ /* 0x000fe200078e0a06 */
[----:B------:R-:W-:Y:S01]  /*2800*/  IABS R10, R9 ;  /* 0x00000009000a7213 */ /* 0x000fe20000000000 */
[--C-:B------:R-:W-:Y:S02]  /*2810*/  @!P2 IMAD.IADD R73, R73, 0x1, -R5.reuse ;  /* 0x000000014949a824 */ /* 0x100fe400078e0a05 */
[--C-:B------:R-:W-:Y:S01]  /*2820*/  @!P0 IMAD.IADD R97, R97, 0x1, -R5.reuse ;  /* 0x0000000161618824 */ /* 0x100fe200078e0a05 */
[----:B------:R-:W-:Y:S01]  /*2830*/  ISETP.GE.AND P0, PT, R7, RZ, PT ;  /* 0x000000ff0700720c */ /* 0x000fe20003f06270 */
[--C-:B------:R-:W-:Y:S01]  /*2840*/  @!P6 IMAD.IADD R95, R95, 0x1, -R5.reuse ;  /* 0x000000015f5fe824 */ /* 0x100fe200078e0a05 */
[C---:B------:R-:W-:Y:S01]  /*2850*/  ISETP.GT.U32.AND P6, PT, R5.reuse, R73, PT ;  /* 0x000000490500720c */ /* 0x040fe20003fc4070 */
[C---:B------:R-:W-:Y:S01]  /*2860*/  IMAD R75, R5.reuse, R6, R8 ;  /* 0x00000006054b7224 */ /* 0x040fe200078e0208 */
[----:B------:R-:W-:Y:S01]  /*2870*/  ISETP.GT.U32.AND P2, PT, R5, R97, PT ;  /* 0x000000610500720c */ /* 0x000fe20003f44070 */
[----:B------:R-:W-:Y:S01]  /*2880*/  @!P5 IMAD.IADD R71, R71, 0x1, -R5 ;  /* 0x000000014747d824 */ /* 0x000fe200078e0a05 */
[----:B------:R-:W-:Y:S01]  /*2890*/  LOP3.LUT R8, R2, 0xac, RZ, 0xfc, !PT ;  /* 0x000000ac02087812 */ /* 0x000fe200078efcff */
[----:B------:R-:W-:-:S03]  /*28a0*/  IMAD.HI.U32 R6, R3, R10, RZ ;  /* 0x0000000a03067227 */ /* 0x000fc600078e00ff */
[----:B------:R-:W-:Y:S01]  /*28b0*/  ISETP.GT.U32.AND P5, PT, R5, R71, PT ;  /* 0x000000470500720c */ /* 0x000fe20003fa4070 */
[----:B------:R-:W-:Y:S01]  /*28c0*/  IMAD.MOV R6, RZ, RZ, -R6 ;  /* 0x000000ffff067224 */ /* 0x000fe200078e0a06 */
[----:B------:R-:W-:Y:S01]  /*28d0*/  IABS R7, R8 ;  /* 0x0000000800077213 */ /* 0x000fe20000000000 */
[----:B------:R-:W-:Y:S01]  /*28e0*/  @!P1 IMAD.MOV R69, RZ, RZ, -R69 ;  /* 0x000000ffff459224 */ /* 0x000fe200078e0a45 */
[----:B------:R-:W-:Y:S01]  /*28f0*/  ISETP.GE.AND P1, PT, R11, RZ, PT ;  /* 0x000000ff0b00720c */ /* 0x000fe20003f26270 */
[----:B------:R-:W-:Y:S01]  /*2900*/  IMAD R93, R5, R6, R10 ;  /* 0x00000006055d7224 */ /* 0x000fe200078e020a */
[C---:B------:R-:W-:Y:S01]  /*2910*/  LOP3.LUT R11, R2.reuse, 0xaa, RZ, 0xfc, !PT ;  /* 0x000000aa020b7812 */ /* 0x040fe200078efcff */
[--C-:B------:R-:W-:Y:S02]  /*2920*/  @!P6 IMAD.IADD R73, R73, 0x1, -R5.reuse ;  /* 0x000000014949e824 */ /* 0x100fe400078e0a05 */
[----:B------:R-:W-:Y:S01]  /*2930*/  @!P2 IMAD.IADD R97, R97, 0x1, -R5 ;  /* 0x000000016161a824 */ /* 0x000fe200078e0a05 */
[C---:B------:R-:W-:Y:S01]  /*2940*/  ISETP.GT.U32.AND P6, PT, R5.reuse, R93, PT ;  /* 0x0000005d0500720c */ /* 0x040fe20003fc4070 */
[----:B------:R-:W-:Y:S01]  /*2950*/  IMAD.MOV.U32 R10, RZ, RZ, R7 ;  /* 0x000000ffff0a7224 */ /* 0x000fe200078e0007 */
[----:B------:R-:W-:Y:S01]  /*2960*/  ISETP.GT.U32.AND P2, PT, R5, R75, PT ;  /* 0x0000004b0500720c */ /* 0x000fe20003f44070 */
[----:B------:R-:W-:Y:S01]  /*2970*/  @!P5 IMAD.IADD R71, R71, 0x1, -R5 ;  /* 0x000000014747d824 */ /* 0x000fe200078e0a05 */
[----:B------:R-:W-:Y:S01]  /*2980*/  ISETP.GE.AND P5, PT, R13, RZ, PT ;  /* 0x000000ff0d00720c */ /* 0x000fe20003fa6270 */
[----:B------:R-:W-:Y:S01]  /*2990*/  IMAD.HI.U32 R6, R3, R10, RZ ;  /* 0x0000000a03067227 */ /* 0x000fe200078e00ff */
[----:B------:R-:W-:-:S02]  /*29a0*/  LOP3.LUT R13, R2, 0xa8, RZ, 0xfc, !PT ;  /* 0x000000a8020d7812 */ /* 0x000fc400078efcff */
[----:B------:R-:W-:Y:S01]  /*29b0*/  IABS R14, R11 ;  /* 0x0000000b000e7213 */ /* 0x000fe20000000000 */
[----:B------:R-:W-:Y:S01]  /*29c0*/  @!P4 IMAD.MOV R71, RZ, RZ, -R71 ;  /* 0x000000ffff47c224 */ /* 0x000fe200078e0a47 */
[----:B------:R-:W-:Y:S01]  /*29d0*/  ISETP.GT.U32.AND P4, PT, R5, R95, PT ;  /* 0x0000005f0500720c */ /* 0x000fe20003f84070 */
[----:B------:R-:W-:Y:S01]  /*29e0*/  IMAD.MOV R6, RZ, RZ, -R6 ;  /* 0x000000ffff067224 */ /* 0x000fe200078e0a06 */
[----:B------:R-:W-:Y:S01]  /*29f0*/  IABS R16, R13 ;  /* 0x0000000d00107213 */ /* 0x000fe20000000000 */
[----:B------:R-:W-:Y:S02]  /*2a00*/  @!P6 IMAD.IADD R93, R93, 0x1, -R5 ;  /* 0x000000015d5de824 */ /* 0x000fe400078e0a05 */
[----:B------:R-:W-:-:S03]  /*2a10*/  IMAD.HI.U32 R7, R3, R14, RZ ;  /* 0x0000000e03077227 */ /* 0x000fc600078e00ff */
[----:B------:R-:W-:Y:S01]  /*2a20*/  ISETP.GT.U32.AND P6, PT, R5, R93, PT ;  /* 0x0000005d0500720c */ /* 0x000fe20003fc4070 */
[----:B------:R-:W-:Y:S01]  /*2a30*/  @!P2 IMAD.IADD R75, R75, 0x1, -R5 ;  /* 0x000000014b4ba824 */ /* 0x000fe200078e0a05 */
[----:B------:R-:W-:Y:S01]  /*2a40*/  ISETP.GE.AND P2, PT, R8, RZ, PT ;  /* 0x000000ff0800720c */ /* 0x000fe20003f46270 */
[----:B------:R-:W-:-:S04]  /*2a50*/  IMAD.HI.U32 R8, R3, R16, RZ ;  /* 0x0000001003087227 */ /* 0x000fc800078e00ff */
[----:B------:R-:W-:Y:S02]  /*2a60*/  IMAD.MOV R7, RZ, RZ, -R7 ;  /* 0x000000ffff077224 */ /* 0x000fe400078e0a07 */
[----:B------:R-:W-:Y:S02]  /*2a70*/  IMAD R77, R5, R6, R10 ;  /* 0x00000006054d7224 */ /* 0x000fe400078e020a */
[----:B------:R-:W-:Y:S01]  /*2a80*/  @!P4 IMAD.IADD R95, R95, 0x1, -R5 ;  /* 0x000000015f5fc824 */ /* 0x000fe200078e0a05 */
[----:B------:R-:W-:Y:S01]  /*2a90*/  ISETP.GE.AND P4, PT, R9, RZ, PT ;  /* 0x000000ff0900720c */ /* 0x000fe20003f86270 */
[----:B------:R-:W-:Y:S01]  /*2aa0*/  IMAD.MOV R8, RZ, RZ, -R8 ;  /* 0x000000ffff087224 */ /* 0x000fe200078e0a08 */
[C---:B------:R-:W-:Y:S01]  /*2ab0*/  LOP3.LUT R9, R2.reuse, 0xa4, RZ, 0xfc, !PT ;  /* 0x000000a402097812 */ /* 0x040fe200078efcff */
[C---:B------:R-:W-:Y:S01]  /*2ac0*/  IMAD R91, R5.reuse, R7, R14 ;  /* 0x00000007055b7224 */ /* 0x040fe200078e020e */
[----:B------:R-:W-:Y:S01]  /*2ad0*/  LOP3.LUT R7, R2, 0xa6, RZ, 0xfc, !PT ;  /* 0x000000a602077812 */ /* 0x000fe200078efcff */
[----:B------:R-:W-:Y:S01]  /*2ae0*/  @!P1 IMAD.MOV R73, RZ, RZ, -R73 ;  /* 0x000000ffff499224 */ /* 0x000fe200078e0a49 */
[C---:B------:R-:W-:Y:S01]  /*2af0*/  ISETP.GT.U32.AND P1, PT, R5.reuse, R77, PT ;  /* 0x0000004d0500720c */ /* 0x040fe20003f24070 */
[C---:B------:R-:W-:Y:S01]  /*2b00*/  IMAD R79, R5.reuse, R8, R16 ;  /* 0x00000008054f7224 */ /* 0x040fe200078e0210 */
[----:B------:R-:W-:Y:S01]  /*2b10*/  IABS R8, R7 ;  /* 0x0000000700087213 */ /* 0x000fe20000000000 */
[----:B------:R-:W-:Y:S01]  /*2b20*/  @!P5 IMAD.MOV R95, RZ, RZ, -R95 ;  /* 0x000000ffff5fd224 */ /* 0x000fe200078e0a5f */
[----:B------:R-:W-:Y:S01]  /*2b30*/  ISETP.GT.U32.AND P5, PT, R5, R91, PT ;  /* 0x0000005b0500720c */ /* 0x000fe20003fa4070 */
[----:B------:R-:W-:Y:S01]  /*2b40*/  @!P6 IMAD.IADD R93, R93, 0x1, -R5 ;  /* 0x000000015d5de824 */ /* 0x000fe200078e0a05 */
[----:B------:R-:W-:Y:S01]  /*2b50*/  ISETP.GT.U32.AND P6, PT, R5, R79, PT ;  /* 0x0000004f0500720c */ /* 0x000fe20003fc4070 */
[----:B------:R-:W-:Y:S01]  /*2b60*/  IMAD.HI.U32 R6, R3, R8, RZ ;  /* 0x0000000803067227 */ /* 0x000fe200078e00ff */
[----:B------:R-:W-:-:S02]  /*2b70*/  IABS R10, R9 ;  /* 0x00000009000a7213 */ /* 0x000fc40000000000 */
[C---:B------:R-:W-:Y:S01]  /*2b80*/  LOP3.LUT R14, R2.reuse, 0x9e, RZ, 0xfc, !PT ;  /* 0x0000009e020e7812 */ /* 0x040fe200078efcff */
[----:B------:R-:W-:Y:S01]  /*2b90*/  @!P3 IMAD.MOV R97, RZ, RZ, -R97 ;  /* 0x000000ffff61b224 */ /* 0x000fe200078e0a61 */
[----:B------:R-:W-:Y:S01]  /*2ba0*/  ISETP.GT.U32.AND P3, PT, R5, R75, PT ;  /* 0x0000004b0500720c */ /* 0x000fe20003f64070 */
[--C-:B------:R-:W-:Y:S01]  /*2bb0*/  @!P1 IMAD.IADD R77, R77, 0x1, -R5.reuse ;  /* 0x000000014d4d9824 */ /* 0x100fe200078e0a05 */
[----:B------:R-:W-:Y:S01]  /*2bc0*/  ISETP.GE.AND P1, PT, R13, RZ, PT ;  /* 0x000000ff0d00720c */ /* 0x000fe20003f26270 */
[----:B------:R-:W-:Y:S01]  /*2bd0*/  IMAD.MOV R89, RZ, RZ, -R6 ;  /* 0x000000ffff597224 */ /* 0x000fe200078e0a06 */
[----:B------:R-:W-:Y:S01]  /*2be0*/  LOP3.LUT R13, R2, 0xa0, RZ, 0xfc, !PT ;  /* 0x000000a0020d7812 */ /* 0x000fe200078efcff */
[--C-:B------:R-:W-:Y:S01]  /*2bf0*/  @!P5 IMAD.IADD R91, R91, 0x1, -R5.reuse ;  /* 0x000000015b5bd824 */ /* 0x100fe200078e0a05 */
[----:B------:R-:W-:Y:S01]  /*2c00*/  ISETP.GT.U32.AND P5, PT, R5, R77, PT ;  /* 0x0000004d0500720c */ /* 0x000fe20003fa4070 */
[----:B------:R-:W-:Y:S01]  /*2c10*/  @!P6 IMAD.IADD R79, R79, 0x1, -R5 ;  /* 0x000000014f4fe824 */ /* 0x000fe200078e0a05 */
[----:B------:R-:W-:Y:S01]  /*2c20*/  IABS R16, R17 ;  /* 0x0000001100107213 */ /* 0x000fe20000000000 */
[----:B------:R-:W-:Y:S01]  /*2c30*/  IMAD.HI.U32 R6, R3, R10, RZ ;  /* 0x0000000a03067227 */ /* 0x000fe200078e00ff */
[----:B------:R-:W-:-:S03]  /*2c40*/  ISETP.GT.U32.AND P6, PT, R5, R91, PT ;  /* 0x0000005b0500720c */ /* 0x000fc60003fc4070 */
[----:B------:R-:W-:Y:S02]  /*2c50*/  IMAD R89, R5, R89, R8 ;  /* 0x0000005905597224 */ /* 0x000fe400078e0208 */
[----:B------:R-:W-:Y:S02]  /*2c60*/  IMAD.MOV R6, RZ, RZ, -R6 ;  /* 0x000000ffff067224 */ /* 0x000fe400078e0a06 */
[--C-:B------:R-:W-:Y:S01]  /*2c70*/  @!P3 IMAD.IADD R75, R75, 0x1, -R5.reuse ;  /* 0x000000014b4bb824 */ /* 0x100fe200078e0a05 */
[----:B------:R-:W-:Y:S01]  /*2c80*/  ISETP.GE.AND P3, PT, R11, RZ, PT ;  /* 0x000000ff0b00720c */ /* 0x000fe20003f66270 */
[--C-:B------:R-:W-:Y:S01]  /*2c90*/  @!P5 IMAD.IADD R77, R77, 0x1, -R5.reuse ;  /* 0x000000014d4dd824 */ /* 0x100fe200078e0a05 */
[C---:B------:R-:W-:Y:S01]  /*2ca0*/  ISETP.GT.U32.AND P5, PT, R5.reuse, R89, PT ;  /* 0x000000590500720c */ /* 0x040fe20003fa4070 */
[----:B------:R-:W-:Y:S01]  /*2cb0*/  IMAD R81, R5, R6, R10 ;  /* 0x0000000605517224 */ /* 0x000fe200078e020a */
[C---:B------:R-:W-:Y:S01]  /*2cc0*/  LOP3.LUT R11, R2.reuse, 0xa2, RZ, 0xfc, !PT ;  /* 0x000000a2020b7812 */ /* 0x040fe200078efcff */
[----:B------:R-:W-:Y:S01]  /*2cd0*/  @!P6 IMAD.IADD R91, R91, 0x1, -R5 ;  /* 0x000000015b5be824 */ /* 0x000fe200078e0a05 */
[----:B------:R-:W-:Y:S01]  /*2ce0*/  IABS R10, R13 ;  /* 0x0000000d000a7213 */ /* 0x000fe20000000000 */
[----:B------:R-:W-:Y:S01]  /*2cf0*/  @!P0 IMAD.MOV R75, RZ, RZ, -R75 ;  /* 0x000000ffff4b8224 */ /* 0x000fe200078e0a4b */
[C---:B------:R-:W-:Y:S01]  /*2d00*/  ISETP.GT.U32.AND P6, PT, R5.reuse, R81, PT ;  /* 0x000000510500720c */ /* 0x040fe20003fc4070 */
[----:B------:R-:W-:Y:S01]  /*2d10*/  @!P4 IMAD.MOV R93, RZ, RZ, -R93 ;  /* 0x000000ffff5dc224 */ /* 0x000fe200078e0a5d */
[----:B------:R-:W-:Y:S01]  /*2d20*/  IABS R8, R11 ;  /* 0x0000000b00087213 */ /* 0x000fe20000000000 */
[----:B------:R-:W-:Y:S01]  /*2d30*/  @!P2 IMAD.MOV R77, RZ, RZ, -R77 ;  /* 0x000000ffff4da224 */ /* 0x000fe200078e0a4d */
[----:B------:R-:W-:Y:S01]  /*2d40*/  ISETP.GT.U32.AND P0, PT, R5, R79, PT ;  /* 0x0000004f0500720c */ /* 0x000fe20003f04070 */
[----:B------:R-:W-:Y:S01]  /*2d50*/  @!P3 IMAD.MOV R91, RZ, RZ, -R91 ;  /* 0x000000ffff5bb224 */ /* 0x000fe200078e0a5b */
[----:B------:R-:W-:Y:S01]  /*2d60*/  ISETP.GE.AND P3, PT, R11, RZ, PT ;  /* 0x000000ff0b00720c */ /* 0x000fe20003f66270 */
[----:B------:R-:W-:Y:S01]  /*2d70*/  @!P5 IMAD.IADD R89, R89, 0x1, -R5 ;  /* 0x000000015959d824 */ /* 0x000fe200078e0a05 */
[----:B------:R-:W-:Y:S01]  /*2d80*/  ISETP.GE.AND P5, PT, R9, RZ, PT ;  /* 0x000000ff0900720c */ /* 0x000fe20003fa6270 */
[----:B------:R-:W-:Y:S01]  /*2d90*/  IMAD.HI.U32 R6, R3, R8, RZ ;  /* 0x0000000803067227 */ /* 0x000fe200078e00ff */
[----:B------:R-:W-:-:S02]  /*2da0*/  LOP3.LUT R9, R2, 0x9c, RZ, 0xfc, !PT ;  /* 0x0000009c02097812 */ /* 0x000fc400078efcff */
[----:B------:R-:W-:Y:S01]  /*2db0*/  LOP3.LUT R11, R2, 0x98, RZ, 0xfc, !PT ;  /* 0x00000098020b7812 */ /* 0x000fe200078efcff */
[----:B------:R-:W-:Y:S01]  /*2dc0*/  @!P6 IMAD.IADD R81, R81, 0x1, -R5 ;  /* 0x000000015151e824 */ /* 0x000fe200078e0a05 */
[----:B------:R-:W-:Y:S01]  /*2dd0*/  ISETP.GT.U32.AND P6, PT, R5, R89, PT ;  /* 0x000000590500720c */ /* 0x000fe20003fc4070 */
[----:B------:R-:W-:Y:S02]  /*2de0*/  IMAD.MOV R87, RZ, RZ, -R6 ;  /* 0x000000ffff577224 */ /* 0x000fe400078e0a06 */
[----:B------:R-:W-:Y:S01]  /*2df0*/  IMAD.HI.U32 R6, R3, R10, RZ ;  /* 0x0000000a03067227 */ /* 0x000fe200078e00ff */
[----:B------:R-:W-:-:S03]  /*2e00*/  ISETP.GT.U32.AND P2, PT, R5, R81, PT ;  /* 0x000000510500720c */ /* 0x000fc60003f44070 */
[--C-:B------:R-:W-:Y:S01]  /*2e10*/  @!P0 IMAD.IADD R79, R79, 0x1, -R5.reuse ;  /* 0x000000014f4f8824 */ /* 0x100fe200078e0a05 */
[----:B------:R-:W-:Y:S01]  /*2e20*/  ISETP.GE.AND P0, PT, R7, RZ, PT ;  /* 0x000000ff0700720c */ /* 0x000fe20003f06270 */
[----:B------:R-:W-:Y:S01]  /*2e30*/  IMAD R87, R5, R87, R8 ;  /* 0x0000005705577224 */ /* 0x000fe200078e0208 */
[----:B------:R-:W-:Y:S01]  /*2e40*/  IABS R7, R14 ;  /* 0x0000000e00077213 */ /* 0x000fe20000000000 */
[----:B------:R-:W-:Y:S02]  /*2e50*/  IMAD.MOV R83, RZ, RZ, -R6 ;  /* 0x000000ffff537224 */ /* 0x000fe400078e0a06 */
[----:B------:R-:W-:Y:S01]  /*2e60*/  @!P6 IMAD.IADD R89, R89, 0x1, -R5 ;  /* 0x000000015959e824 */ /* 0x000fe200078e0a05 */
[C---:B------:R-:W-:Y:S01]  /*2e70*/  ISETP.GT.U32.AND P4, PT, R5.reuse, R87, PT ;  /* 0x000000570500720c */ /* 0x040fe20003f84070 */
[----:B------:R-:W-:Y:S02]  /*2e80*/  IMAD R83, R5, R83, R10 ;  /* 0x0000005305537224 */ /* 0x000fe400078e020a */
[----:B------:R-:W-:Y:S01]  /*2e90*/  IMAD.MOV.U32 R8, RZ, RZ, R7 ;  /* 0x000000ffff087224 */ /* 0x000fe200078e0007 */
[----:B------:R-:W-:Y:S01]  /*2ea0*/  IABS R7, R9 ;  /* 0x0000000900077213 */ /* 0x000fe20000000000 */
[----:B------:R-:W-:Y:S01]  /*2eb0*/  @!P2 IMAD.IADD R81, R81, 0x1, -R5 ;  /* 0x000000015151a824 */ /* 0x000fe200078e0a05 */
[----:B------:R-:W-:Y:S01]  /*2ec0*/  ISETP.GT.U32.AND P6, PT, R5, R83, PT ;  /* 0x000000530500720c */ /* 0x000fe20003fc4070 */
[----:B------:R-:W-:Y:S01]  /*2ed0*/  IMAD.HI.U32 R6, R3, R8, RZ ;  /* 0x0000000803067227 */ /* 0x000fe200078e00ff */
[----:B------:R-:W-:-:S03]  /*2ee0*/  ISETP.GE.AND P2, PT, R14, RZ, PT ;  /* 0x000000ff0e00720c */ /* 0x000fc60003f46270 */
[----:B------:R-:W-:Y:S02]  /*2ef0*/  IMAD.MOV R6, RZ, RZ, -R6 ;  /* 0x000000ffff067224 */ /* 0x000fe400078e0a06 */
[----:B------:R-:W-:Y:S01]  /*2f00*/  @!P4 IMAD.IADD R87, R87, 0x1, -R5 ;  /* 0x000000015757c824 */ /* 0x000fe200078e0a05 */
[----:B------:R-:W-:Y:S01]  /*2f10*/  ISETP.GE.AND P4, PT, R9, RZ, PT ;  /* 0x000000ff0900720c */ /* 0x000fe20003f86270 */
[----:B------:R-:W-:Y:S01]  /*2f20*/  IMAD R85, R5, R6, R8 ;  /* 0x0000000605557224 */ /* 0x000fe200078e0208 */
[----:B------:R-:W-:Y:S01]  /*2f30*/  LOP3.LUT R9, R2, 0x9a, RZ, 0xfc, !PT ;  /* 0x0000009a02097812 */ /* 0x000fe200078efcff */
[----:B------:R-:W-:Y:S01]  /*2f40*/  IMAD.MOV.U32 R8, RZ, RZ, R7 ;  /* 0x000000ffff087224 */ /* 0x000fe200078e0007 */
[----:B------:R-:W-:Y:S01]  /*2f50*/  IABS R7, R11 ;  /* 0x0000000b00077213 */ /* 0x000fe20000000000 */
[----:B------:R-:W-:Y:S01]  /*2f60*/  @!P6 IMAD.IADD R83, R83, 0x1, -R5 ;  /* 0x000000015353e824 */ /* 0x000fe200078e0a05 */
[----:B------:R-:W-:Y:S01]  /*2f70*/  ISETP.GT.U32.AND P6, PT, R5, R87, PT ;  /* 0x000000570500720c */ /* 0x000fe20003fc4070 */
[----:B------:R-:W-:Y:S01]  /*2f80*/  IMAD.HI.U32 R6, R3, R8, RZ ;  /* 0x0000000803067227 */ /* 0x000fe200078e00ff */
[----:B------:R-:W-:-:S03]  /*2f90*/  IABS R10, R9 ;  /* 0x00000009000a7213 */ /* 0x000fc60000000000 */
[----:B------:R-:W-:Y:S02]  /*2fa0*/  IMAD.MOV R6, RZ, RZ, -R6 ;  /* 0x000000ffff067224 */ /* 0x000fe400078e0a06 */
[----:B------:R-:W-:Y:S01]  /*2fb0*/  @!P5 IMAD.MOV R81, RZ, RZ, -R81 ;  /* 0x000000ffff51d224 */ /* 0x000fe200078e0a51 */
[C---:B------:R-:W-:Y:S01]  /*2fc0*/  ISETP.GT.U32.AND P5, PT, R5.reuse, R85, PT ;  /* 0x000000550500720c */ /* 0x040fe20003fa4070 */
[----:B------:R-:W-:Y:S02]  /*2fd0*/  IMAD R149, R5, R6, R8 ;  /* 0x0000000605957224 */ /* 0x000fe400078e0208 */
[----:B------:R-:W-:Y:S01]  /*2fe0*/  @!P1 IMAD.MOV R79, RZ, RZ, -R79 ;  /* 0x000000ffff4f9224 */ /* 0x000fe200078e0a4f */
[----:B------:R-:W-:Y:S01]  /*2ff0*/  ISETP.GE.AND P1, PT, R13, RZ, PT ;  /* 0x000000ff0d00720c */ /* 0x000fe20003f26270 */
[----:B------:R-:W-:Y:S01]  /*3000*/  @!P6 IMAD.IADD R87, R87, 0x1, -R5 ;  /* 0x000000015757e824 */ /* 0x000fe200078e0a05 */
[C---:B------:R-:W-:Y:S01]  /*3010*/  ISETP.GT.U32.AND P6, PT, R5.reuse, R149, PT ;  /* 0x000000950500720c */ /* 0x040fe20003fc4070 */
[----:B------:R-:W-:Y:S01]  /*3020*/  @!P0 IMAD.MOV R89, RZ, RZ, -R89 ;  /* 0x000000ffff598224 */ /* 0x000fe200078e0a59 */
[----:B------:R-:W-:Y:S01]  /*3030*/  LOP3.LUT R13, R2, 0x96, RZ, 0xfc, !PT ;  /* 0x00000096020d7812 */ /* 0x000fe200078efcff */
[----:B------:R-:W-:Y:S01]  /*3040*/  IMAD.MOV.U32 R8, RZ, RZ, R7 ;  /* 0x000000ffff087224 */ /* 0x000fe200078e0007 */
[----:B------:R-:W-:Y:S01]  /*3050*/  ISETP.GT.U32.AND P0, PT, R5, R83, PT ;  /* 0x000000530500720c */ /* 0x000fe20003f04070 */
[----:B------:R-:W-:Y:S01]  /*3060*/  IMAD.HI.U32 R6, R3, R10, RZ ;  /* 0x0000000a03067227 */ /* 0x000fe200078e00ff */
[----:B------:R-:W-:-:S03]  /*3070*/  IABS R14, R13 ;  /* 0x0000000d000e7213 */ /* 0x000fc60000000000 */
[----:B------:R-:W-:Y:S01]  /*3080*/  @!P5 IMAD.IADD R85, R85, 0x1, -R5 ;  /* 0x000000015555d824 */ /* 0x000fe200078e0a05 */
[----:B------:R-:W-:Y:S01]  /*3090*/  ISETP.GE.AND P5, PT, R11, RZ, PT ;  /* 0x000000ff0b00720c */ /* 0x000fe20003fa6270 */
[----:B------:R-:W-:Y:S01]  /*30a0*/  IMAD.HI.U32 R7, R3, R8, RZ ;  /* 0x0000000803077227 */ /* 0x000fe200078e00ff */
[----:B------:R-:W-:-:S03]  /*30b0*/  LOP3.LUT R11, R2, 0x92, RZ, 0xfc, !PT ;  /* 0x00000092020b7812 */ /* 0x000fc600078efcff */
[----:B------:R-:W-:Y:S01]  /*30c0*/  @!P6 IMAD.IADD R149, R149, 0x1, -R5 ;  /* 0x000000019595e824 */ /* 0x000fe200078e0a05 */
[C---:B------:R-:W-:Y:S01]  /*30d0*/  ISETP.GT.U32.AND P6, PT, R5.reuse, R85, PT ;  /* 0x000000550500720c */ /* 0x040fe20003fc4070 */
[----:B------:R-:W-:Y:S02]  /*30e0*/  @!P3 IMAD.MOV R87, RZ, RZ, -R87 ;  /* 0x000000ffff57b224 */ /* 0x000fe400078e0a57 */
[----:B------:R-:W-:Y:S01]  /*30f0*/  IMAD.MOV R151, RZ, RZ, -R6 ;  /* 0x000000ffff977224 */ /* 0x000fe200078e0a06 */
[----:B------:R-:W-:Y:S01]  /*3100*/  ISETP.GT.U32.AND P3, PT, R5, R149, PT ;  /* 0x000000950500720c */ /* 0x000fe20003f64070 */
[----:B------:R-:W-:-:S04]  /*3110*/  IMAD.HI.U32 R6, R3, R14, RZ ;  /* 0x0000000e03067227 */ /* 0x000fc800078e00ff */
[----:B------:R-:W-:Y:S02]  /*3120*/  IMAD.MOV R7, RZ, RZ, -R7 ;  /* 0x000000ffff077224 */ /* 0x000fe400078e0a07 */
[----:B------:R-:W-:Y:S02]  /*3130*/  IMAD.MOV R6, RZ, RZ, -R6 ;  /* 0x000000ffff067224 */ /* 0x000fe400078e0a06 */
[----:B------:R-:W-:Y:S02]  /*3140*/  IMAD R155, R5, R7, R8 ;  /* 0x00000007059b7224 */ /* 0x000fe400078e0208 */
[--C-:B------:R-:W-:Y:S01]  /*3150*/  @!P0 IMAD.IADD R83, R83, 0x1, -R5.reuse ;  /* 0x0000000153538824 */ /* 0x100fe200078e0a05 */
[----:B------:R-:W-:Y:S01]  /*3160*/  ISETP.GE.AND P0, PT, R9, RZ, PT ;  /* 0x000000ff0900720c */ /* 0x000fe20003f06270 */
[C---:B------:R-:W-:Y:S01]  /*3170*/  IMAD R151, R5.reuse, R151, R10 ;  /* 0x0000009705977224 */ /* 0x040fe200078e020a */
[----:B------:R-:W-:Y:S01]  /*3180*/  IABS R10, R11 ;  /* 0x0000000b000a7213 */ /* 0x000fe20000000000 */
[----:B------:R-:W-:Y:S01]  /*3190*/  IMAD R157, R5, R6, R14 ;  /* 0x00000006059d7224 */ /* 0x000fe200078e020e */
[----:B------:R-:W-:Y:S01]  /*31a0*/  LOP3.LUT R9, R2, 0x94, RZ, 0xfc, !PT ;  /* 0x0000009402097812 */ /* 0x000fe200078efcff */
[----:B------:R-:W-:Y:S01]  /*31b0*/  @!P6 IMAD.IADD R85, R85, 0x1, -R5 ;  /* 0x000000015555e824 */ /* 0x000fe200078e0a05 */
[C---:B------:R-:W-:Y:S01]  /*31c0*/  ISETP.GT.U32.AND P6, PT, R5.reuse, R155, PT ;  /* 0x0000009b0500720c */ /* 0x040fe20003fc4070 */
[----:B------:R-:W-:Y:S01]  /*31d0*/  @!P1 IMAD.MOV R83, RZ, RZ, -R83 ;  /* 0x000000ffff539224 */ /* 0x000fe200078e0a53 */
[----:B------:R-:W-:Y:S01]  /*31e0*/  ISETP.GT.U32.AND P1, PT, R5, R151, PT ;  /* 0x000000970500720c */ /* 0x000fe20003f24070 */
[----:B------:R-:W-:Y:S01]  /*31f0*/  @!P3 IMAD.IADD R149, R149, 0x1, -R5 ;  /* 0x000000019595b824 */ /* 0x000fe200078e0a05 */
[----:B------:R-:W-:Y:S01]  /*3200*/  ISETP.GT.U32.AND P3, PT, R5, R157, PT ;  /* 0x0000009d0500720c */ /* 0x000fe20003f64070 */
[----:B------:R-:W-:Y:S01]  /*3210*/  IMAD.HI.U32 R7, R3, R10, RZ ;  /* 0x0000000a03077227 */ /* 0x000fe200078e00ff */
[----:B------:R-:W-:-:S02]  /*3220*/  IABS R8, R9 ;  /* 0x0000000900087213 */ /* 0x000fc40000000000 */
[----:B------:R-:W-:Y:S01]  /*3230*/  IABS R14, R15 ;  /* 0x0000000f000e7213 */ /* 0x000fe20000000000 */
[----:B------:R-:W-:Y:S02]  /*3240*/  IMAD.MOV R7, RZ, RZ, -R7 ;  /* 0x000000ffff077224 */ /* 0x000fe400078e0a07 */
[----:B------:R-:W-:-:S04]  /*3250*/  IMAD.HI.U32 R6, R3, R8, RZ ;  /* 0x0000000803067227 */ /* 0x000fc800078e00ff */
[--C-:B------:R-:W-:Y:S02]  /*3260*/  @!P6 IMAD.IADD R155, R155, 0x1, -R5.reuse ;  /* 0x000000019b9be824 */ /* 0x100fe400078e0a05 */
[--C-:B------:R-:W-:Y:S01]  /*3270*/  @!P1 IMAD.IADD R151, R151, 0x1, -R5.reuse ;  /* 0x0000000197979824 */ /* 0x100fe200078e0a05 */
[----:B------:R-:W-:Y:S01]  /*3280*/  ISETP.GE.AND P1, PT, R13, RZ, PT ;  /* 0x000000ff0d00720c */ /* 0x000fe20003f26270 */
[----:B------:R-:W-:Y:S01]  /*3290*/  @!P3 IMAD.IADD R157, R157, 0x1, -R5 ;  /* 0x000000019d9db824 */ /* 0x000fe200078e0a05 */
[C---:B------:R-:W-:Y:S01]  /*32a0*/  ISETP.GT.U32.AND P3, PT, R5.reuse, R155, PT ;  /* 0x0000009b0500720c */ /* 0x040fe20003f64070 */
[C---:B------:R-:W-:Y:S01]  /*32b0*/  IMAD R161, R5.reuse, R7, R10 ;  /* 0x0000000705a17224 */ /* 0x040fe200078e020a */
[----:B------:R-:W-:Y:S01]  /*32c0*/  ISETP.GT.U32.AND P6, PT, R5, R151, PT ;  /* 0x000000970500720c */ /* 0x000fe20003fc4070 */
[----:B------:R-:W-:Y:S01]  /*32d0*/  IMAD.HI.U32 R7, R3, R16, RZ ;  /* 0x0000001003077227 */ /* 0x000fe200078e00ff */
[----:B------:R-:W-:-:S03]  /*32e0*/  LOP3.LUT R13, R2, 0x80, RZ, 0xfc, !PT ;  /* 0x00000080020d7812 */ /* 0x000fc600078efcff */
[----:B------:R-:W-:Y:S02]  /*32f0*/  IMAD.MOV R6, RZ, RZ, -R6 ;  /* 0x000000ffff067224 */ /* 0x000fe400078e0a06 */
[----:B------:R-:W-:Y:S02]  /*3300*/  IMAD.MOV R7, RZ, RZ, -R7 ;  /* 0x000000ffff077224 */ /* 0x000fe400078e0a07 */
[----:B------:R-:W-:Y:S02]  /*3310*/  IMAD R159, R5, R6, R8 ;  /* 0x00000006059f7224 */ /* 0x000fe400078e0208 */
[--C-:B------:R-:W-:Y:S01]  /*3320*/  @!P3 IMAD.IADD R155, R155, 0x1, -R5.reuse ;  /* 0x000000019b9bb824 */ /* 0x100fe200078e0a05 */
[C---:B------:R-:W-:Y:S01]  /*3330*/  ISETP.GT.U32.AND P3, PT, R5.reuse, R161, PT ;  /* 0x000000a10500720c */ /* 0x040fe20003f64070 */
[----:B------:R-:W-:Y:S01]  /*3340*/  IMAD R165, R5, R7, R16 ;  /* 0x0000000705a57224 */ /* 0x000fe200078e0210 */
[----:B------:R-:W-:Y:S01]  /*3350*/  LOP3.LUT R7, R2, 0x8a, RZ, 0xfc, !PT ;  /* 0x0000008a02077812 */ /* 0x000fe200078efcff */
[----:B------:R-:W-:Y:S01]  /*3360*/  @!P6 IMAD.IADD R151, R151, 0x1, -R5 ;  /* 0x000000019797e824 */ /* 0x000fe200078e0a05 */
[----:B------:R-:W-:Y:S01]  /*3370*/  ISETP.GT.U32.AND P6, PT, R5, R159, PT ;  /* 0x0000009f0500720c */ /* 0x000fe20003fc4070 */
[----:B------:R-:W-:Y:S01]  /*3380*/  IMAD.HI.U32 R6, R3, R14, RZ ;  /* 0x0000000e03067227 */ /* 0x000fe200078e00ff */
[----:B------:R-:W-:-:S03]  /*3390*/  IABS R10, R7 ;  /* 0x00000007000a7213 */ /* 0x000fc60000000000 */
[----:B------:R-:W-:Y:S01]  /*33a0*/  @!P4 IMAD.MOV R149, RZ, RZ, -R149 ;  /* 0x000000ffff95c224 */ /* 0x000fe200078e0a95 */
[----:B------:R-:W-:Y:S01]  /*33b0*/  ISETP.GE.AND P4, PT, R9, RZ, PT ;  /* 0x000000ff0900720c */ /* 0x000fe20003f86270 */
[----:B------:R-:W-:Y:S01]  /*33c0*/  @!P5 IMAD.MOV R155, RZ, RZ, -R155 ;  /* 0x000000ffff9bd224 */ /* 0x000fe200078e0a9b */
[----:B------:R-:W-:Y:S01]  /*33d0*/  ISETP.GT.U32.AND P5, PT, R5, R165, PT ;  /* 0x000000a50500720c */ /* 0x000fe20003fa4070 */
[----:B------:R-:W-:Y:S01]  /*33e0*/  IMAD.MOV R6, RZ, RZ, -R6 ;  /* 0x000000ffff067224 */ /* 0x000fe200078e0a06 */
[----:B------:R-:W-:Y:S01]  /*33f0*/  LOP3.LUT R9, R2, 0x8c, RZ, 0xfc, !PT ;  /* 0x0000008c02097812 */ /* 0x000fe200078efcff */
[--C-:B------:R-:W-:Y:S02]  /*3400*/  @!P3 IMAD.IADD R161, R161, 0x1, -R5.reuse ;  /* 0x00000001a1a1b824 */ /* 0x100fe400078e0a05 */
[----:B------:R-:W-:Y:S01]  /*3410*/  IMAD R163, R5, R6, R14 ;  /* 0x0000000605a37224 */ /* 0x000fe200078e020e */
[----:B------:R-:W-:Y:S01]  /*3420*/  IABS R8, R9 ;  /* 0x0000000900087213 */ /* 0x000fe20000000000 */
[----:B------:R-:W-:Y:S01]  /*3430*/  @!P6 IMAD.IADD R159, R159, 0x1, -R5 ;  /* 0x000000019f9fe824 */ /* 0x000fe200078e0a05 */
[C---:B------:R-:W-:Y:S01]  /*3440*/  ISETP.GT.U32.AND P3, PT, R5.reuse, R161, PT ;  /* 0x000000a10500720c */ /* 0x040fe20003f64070 */
[----:B------:R-:W-:Y:S01]  /*3450*/  @!P2 IMAD.MOV R85, RZ, RZ, -R85 ;  /* 0x000000ffff55a224 */ /* 0x000fe200078e0a55 */
[----:B------:R-:W-:Y:S01]  /*3460*/  ISETP.GT.U32.AND P6, PT, R5, R163, PT ;  /* 0x000000a30500720c */ /* 0x000fe20003fc4070 */
[----:B------:R-:W-:Y:S01]  /*3470*/  IMAD.HI.U32 R6, R3, R8, RZ ;  /* 0x0000000803067227 */ /* 0x000fe200078e00ff */
[----:B------:R-:W-:-:S03]  /*3480*/  ISETP.GT.U32.AND P2, PT, R5, R157, PT ;  /* 0x0000009d0500720c */ /* 0x000fc60003f44070 */
[----:B------:R-:W-:Y:S02]  /*3490*/  @!P5 IMAD.IADD R165, R165, 0x1, -R5 ;  /* 0x00000001a5a5d824 */ /* 0x000fe400078e0a05 */
[----:B------:R-:W-:Y:S02]  /*34a0*/  IMAD.MOV R6, RZ, RZ, -R6 ;  /* 0x000000ffff067224 */ /* 0x000fe400078e0a06 */
[----:B------:R-:W-:Y:S01]  /*34b0*/  @!P0 IMAD.MOV R151, RZ, RZ, -R151 ;  /* 0x000000ffff978224 */ /* 0x000fe200078e0a97 */
[C---:B------:R-:W-:Y:S01]  /*34c0*/  ISETP.GT.U32.AND P5, PT, R5.reuse, R165, PT ;  /* 0x000000a50500720c */ /* 0x040fe20003fa4070 */
[C---:B------:R-:W-:Y:S01]  /*34d0*/  IMAD R167, R5.reuse, R6, R8 ;  /* 0x0000000605a77224 */ /* 0x040fe200078e0208 */
[----:B------:R-:W-:Y:S01]  /*34e0*/  ISETP.GT.U32.AND P0, PT, R5, R159, PT ;  /* 0x0000009f0500720c */ /* 0x000fe20003f04070 */
[----:B------:R-:W-:Y:S01]  /*34f0*/  IMAD.HI.U32 R6, R3, R10, RZ ;  /* 0x0000000a03067227 */ /* 0x000fe200078e00ff */
[----:B------:R-:W-:-:S03]  /*3500*/  LOP3.LUT R8, R2, 0x84, RZ, 0xfc, !PT ;  /* 0x0000008402087812 */ /* 0x000fc600078efcff */
[----:B------:R-:W-:Y:S01]  /*3510*/  IMAD.MOV R6, RZ, RZ, -R6 ;  /* 0x000000ffff067224 */ /* 0x000fe200078e0a06 */
[----:B------:R-:W-:Y:S01]  /*3520*/  IABS R14, R8 ;  /* 0x00000008000e7213 */ /* 0x000fe20000000000 */
[--C-:B------:R-:W-:Y:S02]  /*3530*/  @!P6 IMAD.IADD R163, R163, 0x1, -R5.reuse ;  /* 0x00000001a3a3e824 */ /* 0x100fe400078e0a05 */
[--C-:B------:R-:W-:Y:S01]  /*3540*/  @!P3 IMAD.IADD R161, R161, 0x1, -R5.reuse ;  /* 0x00000001a1a1b824 */ /* 0x100fe200078e0a05 */
[C---:B------:R-:W-:Y:S01]  /*3550*/  ISETP.GT.U32.AND P3, PT, R5.reuse, R167, PT ;  /* 0x000000a70500720c */ /* 0x040fe20003f64070 */
[C---:B------:R-:W-:Y:S01]  /*3560*/  IMAD R169, R5.reuse, R6, R10 ;  /* 0x0000000605a97224 */ /* 0x040fe200078e020a */
[----:B------:R-:W-:Y:S01]  /*3570*/  ISETP.GT.U32.AND P6, PT, R5, R163, PT ;  /* 0x000000a30500720c */ /* 0x000fe20003fc4070 */
[--C-:B------:R-:W-:Y:S01]  /*3580*/  @!P2 IMAD.IADD R157, R157, 0x1, -R5.reuse ;  /* 0x000000019d9da824 */ /* 0x100fe200078e0a05 */
[----:B------:R-:W-:Y:S01]  /*3590*/  ISETP.GE.AND P2, PT, R11, RZ, PT ;  /* 0x000000ff0b00720c */ /* 0x000fe20003f46270 */
[----:B------:R-:W-:Y:S01]  /*35a0*/  @!P5 IMAD.IADD R165, R165, 0x1, -R5 ;  /* 0x00000001a5a5d824 */ /* 0x000fe200078e0a05 */
[----:B------:R-:W-:Y:S01]  /*35b0*/  ISETP.GT.U32.AND P5, PT, R5, R169, PT ;  /* 0x000000a90500720c */ /* 0x000fe20003fa4070 */
[----:B------:R-:W-:Y:S01]  /*35c0*/  @!P1 IMAD.MOV R157, RZ, RZ, -R157 ;  /* 0x000000ffff9d9224 */ /* 0x000fe200078e0a9d */
[----:B------:R-:W-:Y:S01]  /*35d0*/  ISETP.GE.AND P1, PT, R15, RZ, PT ;  /* 0x000000ff0f00720c */ /* 0x000fe20003f26270 */
[----:B------:R-:W-:Y:S01]  /*35e0*/  @!P0 IMAD.IADD R159, R159, 0x1, -R5 ;  /* 0x000000019f9f8824 */ /* 0x000fe200078e0a05 */
[----:B------:R-:W-:-:S02]  /*35f0*/  ISETP.GE.AND P0, PT, R17, RZ, PT ;  /* 0x000000ff1100720c */ /* 0x000fc40003f06270 */
[C---:B------:R-:W-:Y:S01]  /*3600*/  LOP3.LUT R6, R2.reuse, 0x88, RZ, 0xfc, !PT ;  /* 0x0000008802067812 */ /* 0x040fe200078efcff */
[--C-:B------:R-:W-:Y:S01]  /*3610*/  @!P3 IMAD.IADD R167, R167, 0x1, -R5.reuse ;  /* 0x00000001a7a7b824 */ /* 0x100fe200078e0a05 */
[C---:B------:R-:W-:Y:S01]  /*3620*/  LOP3.LUT R15, R2.reuse, 0x7e, RZ, 0xfc, !PT ;  /* 0x0000007e020f7812 */ /* 0x040fe200078efcff */
[----:B------:R-:W-:Y:S01]  /*3630*/  @!P6 IMAD.IADD R163, R163, 0x1, -R5 ;  /* 0x00000001a3a3e824 */ /* 0x000fe200078e0a05 */
[----:B------:R-:W-:Y:S01]  /*3640*/  ISETP.GE.AND P6, PT, R7, RZ, PT ;  /* 0x000000ff0700720c */ /* 0x000fe20003fc6270 */
[----:B------:R-:W-:Y:S01]  /*3650*/  @!P2 IMAD.MOV R161, RZ, RZ, -R161 ;  /* 0x000000ffffa1a224 */ /* 0x000fe200078e0aa1 */
[----:B------:R-:W-:Y:S01]  /*3660*/  LOP3.LUT R7, R2, 0x86, RZ, 0xfc, !PT ;  /* 0x0000008602077812 */ /* 0x000fe200078efcff */
[----:B------:R-:W-:Y:S01]  /*3670*/  @!P5 IMAD.IADD R169, R169, 0x1, -R5 ;  /* 0x00000001a9a9d824 */ /* 0x000fe200078e0a05 */
[----:B------:R-:W-:Y:S01]  /*3680*/  ISETP.GT.U32.AND P2, PT, R5, R167, PT ;  /* 0x000000a70500720c */ /* 0x000fe20003f44070 */
[----:B------:R-:W-:Y:S01]  /*3690*/  @!P1 IMAD.MOV R163, RZ, RZ, -R163 ;  /* 0x000000ffffa39224 */ /* 0x000fe200078e0aa3 */
[----:B------:R-:W-:Y:S01]  /*36a0*/  IABS R10, R6 ;  /* 0x00000006000a7213 */ /* 0x000fe20000000000 */
[----:B------:R-:W-:Y:S01]  /*36b0*/  @!P4 IMAD.MOV R159, RZ, RZ, -R159 ;  /* 0x000000ffff9fc224 */ /* 0x000fe200078e0a9f */
[----:B------:R-:W-:Y:S01]  /*36c0*/  ISETP.GE.AND P1, PT, R7, RZ, PT ;  /* 0x000000ff0700720c */ /* 0x000fe20003f26270 */
[----:B------:R-:W-:Y:S01]  /*36d0*/  @!P0 IMAD.MOV R165, RZ, RZ, -R165 ;  /* 0x000000ffffa58224 */ /* 0x000fe200078e0aa5 */
[----:B------:R-:W-:-:S02]  /*36e0*/  IABS R7, R7 ;  /* 0x0000000700077213 */ /* 0x000fc40000000000 */
[----:B------:R-:W-:Y:S02]  /*36f0*/  ISETP.GE.AND P4, PT, R9, RZ, PT ;  /* 0x000000ff0900720c */ /* 0x000fe40003f86270 */
[----:B------:R-:W-:Y:S01]  /*3700*/  ISETP.GE.AND P3, PT, R6, RZ, PT ;  /* 0x000000ff0600720c */ /* 0x000fe20003f66270 */
[----:B------:R-:W-:Y:S01]  /*3710*/  IMAD.HI.U32 R6, R3, R10, RZ ;  /* 0x0000000a03067227 */ /* 0x000fe200078e00ff */
[----:B------:R-:W-:Y:S02]  /*3720*/  ISETP.GT.U32.AND P5, PT, R5, R169, PT ;  /* 0x000000a90500720c */ /* 0x000fe40003fa4070 */
[----:B------:R-:W-:Y:S01]  /*3730*/  ISETP.GE.AND P0, PT, R8, RZ, PT ;  /* 0x000000ff0800720c */ /* 0x000fe20003f06270 */
[----:B------:R-:W-:Y:S01]  /*3740*/  IMAD.MOV.U32 R8, RZ, RZ, R7 ;  /* 0x000000ffff087224 */ /* 0x000fe200078e0007 */
[C---:B------:R-:W-:Y:S01]  /*3750*/  LOP3.LUT R9, R2.reuse, 0x82, RZ, 0xfc, !PT ;  /* 0x0000008202097812 */ /* 0x040fe200078efcff */
[----:B------:R-:W-:Y:S01]  /*3760*/  IMAD.MOV R171, RZ, RZ, -R6 ;  /* 0x000000ffffab7224 */ /* 0x000fe200078e0a06 */
[----:B------:R-:W-:Y:S01]  /*3770*/  LOP3.LUT R17, R2, 0x7a, RZ, 0xfc, !PT ;  /* 0x0000007a02117812 */ /* 0x000fe200078efcff */
[----:B------:R-:W-:Y:S01]  /*3780*/  IMAD.HI.U32 R7, R3, R14, RZ ;  /* 0x0000000e03077227 */ /* 0x000fe200078e00ff */
[----:B------:R-:W-:-:S02]  /*3790*/  IABS R16, R9 ;  /* 0x0000000900107213 */ /* 0x000fc40000000000 */
[----:B------:R-:W-:Y:S01]  /*37a0*/  IABS R11, R17 ;  /* 0x00000011000b7213 */ /* 0x000fe20000000000 */
[----:B------:R-:W-:Y:S01]  /*37b0*/  @!P2 IMAD.IADD R167, R167, 0x1, -R5 ;  /* 0x00000001a7a7a824 */ /* 0x000fe200078e0a05 */
[----:B------:R-:W-:Y:S01]  /*37c0*/  ISETP.GE.AND P2, PT, R9, RZ, PT ;  /* 0x000000ff0900720c */ /* 0x000fe20003f46270 */
[C---:B------:R-:W-:Y:S01]  /*37d0*/  IMAD R171, R5.reuse, R171, R10 ;  /* 0x000000ab05ab7224 */ /* 0x040fe200078e020a */
[----:B------:R-:W-:Y:S01]  /*37e0*/  IABS R10, R15 ;  /* 0x0000000f000a7213 */ /* 0x000fe20000000000 */
[----:B------:R-:W-:Y:S02]  /*37f0*/  IMAD.MOV R7, RZ, RZ, -R7 ;  /* 0x000000ffff077224 */ /* 0x000fe400078e0a07 */
[----:B------:R-:W-:Y:S01]  /*3800*/  @!P4 IMAD.MOV R167, RZ, RZ, -R167 ;  /* 0x000000ffffa7c224 */ /* 0x000fe200078e0aa7 */
[----:B------:R-:W-:Y:S01]  /*3810*/  ISETP.GT.U32.AND P4, PT, R5, R171, PT ;  /* 0x000000ab0500720c */ /* 0x000fe20003f84070 */
[----:B------:R-:W-:Y:S02]  /*3820*/  @!P5 IMAD.IADD R169, R169, 0x1, -R5 ;  /* 0x00000001a9a9d824 */ /* 0x000fe400078e0a05 */
[----:B------:R-:W-:-:S02]  /*3830*/  IMAD R175, R5, R7, R14 ;  /* 0x0000000705af7224 */ /* 0x000fc400078e020e */
[----:B------:R-:W-:Y:S02]  /*3840*/  @!P6 IMAD.MOV R169, RZ, RZ, -R169 ;  /* 0x000000ffffa9e224 */ /* 0x000fe400078e0aa9 */
[----:B------:R-:W-:Y:S01]  /*3850*/  IMAD.HI.U32 R6, R3, R8, RZ ;  /* 0x0000000803067227 */ /* 0x000fe200078e00ff */
[----:B------:R-:W-:-:S03]  /*3860*/  ISETP.GT.U32.AND P6, PT, R5, R175, PT ;  /* 0x000000af0500720c */ /* 0x000fc60003fc4070 */
[----:B------:R-:W-:Y:S02]  /*3870*/  IMAD.MOV R173, RZ, RZ, -R6 ;  /* 0x000000ffffad7224 */ /* 0x000fe400078e0a06 */
[--C-:B------:R-:W-:Y:S02]  /*3880*/  @!P4 IMAD.IADD R171, R171, 0x1, -R5.reuse ;  /* 0x00000001ababc824 */ /* 0x100fe400078e0a05 */
[----:B------:R-:W-:Y:S01]  /*3890*/  IMAD R173, R5, R173, R8 ;  /* 0x000000ad05ad7224 */ /* 0x000fe200078e0208 */
[----:B------:R-:W-:Y:S01]  /*38a0*/  IABS R8, R13 ;  /* 0x0000000d00087213 */ /* 0x000fe20000000000 */
[----:B------:R-:W-:Y:S01]  /*38b0*/  IMAD.HI.U32 R6, R3, R16, RZ ;  /* 0x0000001003067227 */ /* 0x000fe200078e00ff */
[C---:B------:R-:W-:Y:S02]  /*38c0*/  ISETP.GT.U32.AND P4, PT, R5.reuse, R171, PT ;  /* 0x000000ab0500720c */ /* 0x040fe40003f84070 */
[----:B------:R-:W-:Y:S01]  /*38d0*/  ISETP.GT.U32.AND P5, PT, R5, R173, PT ;  /* 0x000000ad0500720c */ /* 0x000fe20003fa4070 */
[----:B------:R-:W-:-:S02]  /*38e0*/  @!P6 IMAD.IADD R175, R175, 0x1, -R5 ;  /* 0x00000001afafe824 */ /* 0x000fc400078e0a05 */
[----:B------:R-:W-:Y:S02]  /*38f0*/  IMAD.MOV R6, RZ, RZ, -R6 ;  /* 0x000000ffff067224 */ /* 0x000fe400078e0a06 */
[----:B------:R-:W-:Y:S01]  /*3900*/  IMAD.HI.U32 R7, R3, R10, RZ ;  /* 0x0000000a03077227 */ /* 0x000fe200078e00ff */
[----:B------:R-:W-:-:S03]  /*3910*/  ISETP.GT.U32.AND P6, PT, R5, R175, PT ;  /* 0x000000af0500720c */ /* 0x000fc60003fc4070 */
[----:B------:R-:W-:Y:S01]  /*3920*/  IMAD R177, R5, R6, R16 ;  /* 0x0000000605b17224 */ /* 0x000fe200078e0210 */
[----:B------:R-:W-:Y:S01]  /*3930*/  LOP3.LUT R16, R2, 0x7c, RZ, 0xfc, !PT ;  /* 0x0000007c02107812 */ /* 0x000fe200078efcff */
[----:B------:R-:W-:Y:S02]  /*3940*/  IMAD.MOV R7, RZ, RZ, -R7 ;  /* 0x000000ffff077224 */ /* 0x000fe400078e0a07 */
[--C-:B------:R-:W-:Y:S01]  /*3950*/  @!P5 IMAD.IADD R173, R173, 0x1, -R5.reuse ;  /* 0x00000001adadd824 */ /* 0x100fe200078e0a05 */
[----:B------:R-:W-:Y:S01]  /*3960*/  IABS R9, R16 ;  /* 0x0000001000097213 */ /* 0x000fe20000000000 */
[----:B------:R-:W-:Y:S01]  /*3970*/  @!P4 IMAD.IADD R171, R171, 0x1, -R5 ;  /* 0x00000001ababc824 */ /* 0x000fe200078e0a05 */
[C---:B------:R-:W-:Y:S01]  /*3980*/  ISETP.GT.U32.AND P4, PT, R5.reuse, R177, PT ;  /* 0x000000b10500720c */ /* 0x040fe20003f84070 */
[C---:B------:R-:W-:Y:S01]  /*3990*/  IMAD R181, R5.reuse, R7, R10 ;  /* 0x0000000705b57224 */ /* 0x040fe200078e020a */
[----:B------:R-:W-:Y:S01]  /*39a0*/  ISETP.GT.U32.AND P5, PT, R5, R173, PT ;  /* 0x000000ad0500720c */ /* 0x000fe20003fa4070 */
[----:B------:R-:W-:-:S04]  /*39b0*/  IMAD.HI.U32 R6, R3, R8, RZ ;  /* 0x0000000803067227 */ /* 0x000fc800078e00ff */
[----:B------:R-:W-:Y:S01]  /*39c0*/  @!P6 IMAD.IADD R175, R175, 0x1, -R5 ;  /* 0x00000001afafe824 */ /* 0x000fe200078e0a05 */
[C---:B------:R-:W-:Y:S01]  /*39d0*/  ISETP.GT.U32.AND P6, PT, R5.reuse, R181, PT ;  /* 0x000000b50500720c */ /* 0x040fe20003fc4070 */
[----:B------:R-:W-:Y:S02]  /*39e0*/  IMAD.MOV R6, RZ, RZ, -R6 ;  /* 0x000000ffff067224 */ /* 0x000fe400078e0a06 */
[----:B------:R-:W-:Y:S01]  /*39f0*/  IMAD.MOV.U32 R10, RZ, RZ, R11 ;  /* 0x000000ffff0a7224 */ /* 0x000fe200078e000b */
[C---:B------:R-:W-:Y:S01]  /*3a00*/  LOP3.LUT R11, R2.reuse, 0x74, RZ, 0xfc, !PT ;  /* 0x00000074020b7812 */ /* 0x040fe200078efcff */
[----:B------:R-:W-:Y:S02]  /*3a10*/  IMAD R179, R5, R6, R8 ;  /* 0x0000000605b37224 */ /* 0x000fe400078e0208 */
[----:B------:R-:W-:Y:S01]  /*3a20*/  IMAD.MOV.U32 R8, RZ, RZ, R9 ;  /* 0x000000ffff087224 */ /* 0x000fe200078e0009 */
[----:B------:R-:W-:Y:S01]  /*3a30*/  LOP3.LUT R9, R2, 0x78, RZ, 0xfc, !PT ;  /* 0x0000007802097812 */ /* 0x000fe200078efcff */
[----:B------:R-:W-:-:S02]  /*3a40*/  @!P4 IMAD.IADD R177, R177, 0x1, -R5 ;  /* 0x00000001b1b1c824 */ /* 0x000fc400078e0a05 */
[----:B------:R-:W-:Y:S01]  /*3a50*/  IMAD.HI.U32 R6, R3, R8, RZ ;  /* 0x0000000803067227 */ /* 0x000fe200078e00ff */
[----:B------:R-:W-:Y:S02]  /*3a60*/  IABS R14, R9 ;  /* 0x00000009000e7213 */ /* 0x000fe40000000000 */
[----:B------:R-:W-:Y:S01]  /*3a70*/  ISETP.GT.U32.AND P4, PT, R5, R177, PT ;  /* 0x000000b10500720c */ /* 0x000fe20003f84070 */
[--C-:B------:R-:W-:Y:S01]  /*3a80*/  @!P5 IMAD.IADD R173, R173, 0x1, -R5.reuse ;  /* 0x00000001adadd824 */ /* 0x100fe200078e0a05 */
[----:B------:R-:W-:Y:S01]  /*3a90*/  ISETP.GT.U32.AND P5, PT, R5, R179, PT ;  /* 0x000000b30500720c */ /* 0x000fe20003fa4070 */
[----:B------:R-:W-:Y:S02]  /*3aa0*/  @!P6 IMAD.IADD R181, R181, 0x1, -R5 ;  /* 0x00000001b5b5e824 */ /* 0x000fe400078e0a05 */
[----:B------:R-:W-:Y:S02]  /*3ab0*/  IMAD.MOV R6, RZ, RZ, -R6 ;  /* 0x000000ffff067224 */ /* 0x000fe400078e0a06 */
[----:B------:R-:W-:Y:S01]  /*3ac0*/  IMAD.HI.U32 R7, R3, R10, RZ ;  /* 0x0000000a03077227 */ /* 0x000fe200078e00ff */
[----:B------:R-:W-:-:S03]  /*3ad0*/  ISETP.GT.U32.AND P6, PT, R5, R181, PT ;  /* 0x000000b50500720c */ /* 0x000fc60003fc4070 */
[----:B------:R-:W-:Y:S02]  /*3ae0*/  IMAD R183, R5, R6, R8 ;  /* 0x0000000605b77224 */ /* 0x000fe400078e0208 */
[----:B------:R-:W-:-:S04]  /*3af0*/  IMAD.HI.U32 R6, R3, R14, RZ ;  /* 0x0000000e03067227 */ /* 0x000fc800078e00ff */
[----:B------:R-:W-:Y:S02]  /*3b00*/  IMAD.MOV R7, RZ, RZ, -R7 ;  /* 0x000000ffff077224 */ /* 0x000fe400078e0a07 */
[----:B------:R-:W-:Y:S02]  /*3b10*/  IMAD.MOV R6, RZ, RZ, -R6 ;  /* 0x000000ffff067224 */ /* 0x000fe400078e0a06 */
[--C-:B------:R-:W-:Y:S01]  /*3b20*/  @!P5 IMAD.IADD R179, R179, 0x1, -R5.reuse ;  /* 0x00000001b3b3d824 */ /* 0x100fe200078e0a05 */
[----:B------:R-:W-:Y:S01]  /*3b30*/  ISETP.GE.AND P5, PT, R15, RZ, PT ;  /* 0x000000ff0f00720c */ /* 0x000fe20003fa6270 */
[----:B------:R-:W-:Y:S01]  /*3b40*/  IMAD R185, R5, R7, R10 ;  /* 0x0000000705b97224 */ /* 0x000fe200078e020a */
[----:B------:R-:W-:Y:S01]  /*3b50*/  LOP3.LUT R7, R2, 0x76, RZ, 0xfc, !PT ;  /* 0x0000007602077812 */ /* 0x000fe200078efcff */
[----:B------:R-:W-:Y:S01]  /*3b60*/  @!P4 IMAD.IADD R177, R177, 0x1, -R5 ;  /* 0x00000001b1b1c824 */ /* 0x000fe200078e0a05 */
[C---:B------:R-:W-:Y:S01]  /*3b70*/  ISETP.GT.U32.AND P4, PT, R5.reuse, R183, PT ;  /* 0x000000b70500720c */ /* 0x040fe20003f84070 */
[C---:B------:R-:W-:Y:S01]  /*3b80*/  IMAD R187, R5.reuse, R6, R14 ;  /* 0x0000000605bb7224 */ /* 0x040fe200078e020e */
[----:B------:R-:W-:Y:S01]  /*3b90*/  IABS R8, R7 ;  /* 0x0000000700087213 */ /* 0x000fe20000000000 */
[----:B------:R-:W-:Y:S01]  /*3ba0*/  @!P1 IMAD.MOV R173, RZ, RZ, -R173 ;  /* 0x000000ffffad9224 */ /* 0x000fe200078e0aad */
[C---:B------:R-:W-:Y:S01]  /*3bb0*/  ISETP.GT.U32.AND P1, PT, R5.reuse, R179, PT ;  /* 0x000000b30500720c */ /* 0x040fe20003f24070 */
[----:B------:R-:W-:Y:S01]  /*3bc0*/  @!P2 IMAD.MOV R177, RZ, RZ, -R177 ;  /* 0x000000ffffb1a224 */ /* 0x000fe200078e0ab1 */
[----:B------:R-:W-:Y:S01]  /*3bd0*/  ISETP.GT.U32.AND P2, PT, R5, R185, PT ;  /* 0x000000b90500720c */ /* 0x000fe20003f44070 */
[----:B------:R-:W-:Y:S01]  /*3be0*/  @!P6 IMAD.IADD R181, R181, 0x1, -R5 ;  /* 0x00000001b5b5e824 */ /* 0x000fe200078e0a05 */
[----:B------:R-:W-:Y:S01]  /*3bf0*/  ISETP.GT.U32.AND P6, PT, R5, R187, PT ;  /* 0x000000bb0500720c */ /* 0x000fe20003fc4070 */
[----:B------:R-:W-:Y:S01]  /*3c00*/  @!P3 IMAD.MOV R171, RZ, RZ, -R171 ;  /* 0x000000ffffabb224 */ /* 0x000fe200078e0aab */
[----:B------:R-:W-:Y:S01]  /*3c10*/  ISETP.GE.AND P3, PT, R13, RZ, PT ;  /* 0x000000ff0d00720c */ /* 0x000fe20003f66270 */
[----:B------:R-:W-:Y:S01]  /*3c20*/  IMAD.HI.U32 R6, R3, R8, RZ ;  /* 0x0000000803067227 */ /* 0x000fe200078e00ff */
[----:B------:R-:W-:-:S02]  /*3c30*/  IABS R10, R11 ;  /* 0x0000000b000a7213 */ /* 0x000fc40000000000 */
[C---:B------:R-:W-:Y:S01]  /*3c40*/  LOP3.LUT R13, R2.reuse, 0x70, RZ, 0xfc, !PT ;  /* 0x00000070020d7812 */ /* 0x040fe200078efcff */
[--C-:B------:R-:W-:Y:S01]  /*3c50*/  @!P4 IMAD.IADD R183, R183, 0x1, -R5.reuse ;  /* 0x00000001b7b7c824 */ /* 0x100fe200078e0a05 */
[----:B------:R-:W-:Y:S01]  /*3c60*/  ISETP.GE.AND P4, PT, R9, RZ, PT ;  /* 0x000000ff0900720c */ /* 0x000fe20003f86270 */
[--C-:B------:R-:W-:Y:S01]  /*3c70*/  @!P1 IMAD.IADD R179, R179, 0x1, -R5.reuse ;  /* 0x00000001b3b39824 */ /* 0x100fe200078e0a05 */
[----:B------:R-:W-:Y:S01]  /*3c80*/  LOP3.LUT R9, R2, 0x72, RZ, 0xfc, !PT ;  /* 0x0000007202097812 */ /* 0x000fe200078efcff */
[--C-:B------:R-:W-:Y:S01]  /*3c90*/  @!P2 IMAD.IADD R185, R185, 0x1, -R5.reuse ;  /* 0x00000001b9b9a824 */ /* 0x100fe200078e0a05 */
[----:B------:R-:W-:Y:S01]  /*3ca0*/  ISETP.GT.U32.AND P2, PT, R5, R183, PT ;  /* 0x000000b70500720c */ /* 0x000fe20003f44070 */
[----:B------:R-:W-:Y:S01]  /*3cb0*/  @!P6 IMAD.IADD R187, R187, 0x1, -R5 ;  /* 0x00000001bbbbe824 */ /* 0x000fe200078e0a05 */
[----:B------:R-:W-:Y:S01]  /*3cc0*/  IABS R14, R13 ;  /* 0x0000000d000e7213 */ /* 0x000fe20000000000 */
[----:B------:R-:W-:Y:S01]  /*3cd0*/  @!P3 IMAD.MOV R179, RZ, RZ, -R179 ;  /* 0x000000ffffb3b224 */ /* 0x000fe200078e0ab3 */
[C---:B------:R-:W-:Y:S01]  /*3ce0*/  ISETP.GT.U32.AND P6, PT, R5.reuse, R185, PT ;  /* 0x000000b90500720c */ /* 0x040fe20003fc4070 */
[----:B------:R-:W-:Y:S01]  /*3cf0*/  IMAD.MOV R189, RZ, RZ, -R6 ;  /* 0x000000ffffbd7224 */ /* 0x000fe200078e0a06 */
[----:B------:R-:W-:Y:S01]  /*3d00*/  ISETP.GT.U32.AND P3, PT, R5, R187, PT ;  /* 0x000000bb0500720c */ /* 0x000fe20003f64070 */
[----:B------:R-:W-:Y:S01]  /*3d10*/  IMAD.HI.U32 R6, R3, R10, RZ ;  /* 0x0000000a03067227 */ /* 0x000fe200078e00ff */
[----:B------:R-:W-:-:S02]  /*3d20*/  ISETP.GE.AND P1, PT, R17, RZ, PT ;  /* 0x000000ff1100720c */ /* 0x000fc40003f26270 */
[C---:B------:R-:W-:Y:S01]  /*3d30*/  LOP3.LUT R15, R2.reuse, 0x6e, RZ, 0xfc, !PT ;  /* 0x0000006e020f7812 */ /* 0x040fe200078efcff */
[----:B------:R-:W-:Y:S01]  /*3d40*/  IMAD R189, R5, R189, R8 ;  /* 0x000000bd05bd7224 */ /* 0x000fe200078e0208 */
[----:B------:R-:W-:Y:S01]  /*3d50*/  IABS R8, R9 ;  /* 0x0000000900087213 */ /* 0x000fe20000000000 */
[----:B------:R-:W-:Y:S01]  /*3d60*/  IMAD.MOV R6, RZ, RZ, -R6 ;  /* 0x000000ffff067224 */ /* 0x000fe200078e0a06 */
[----:B------:R-:W-:Y:S01]  /*3d70*/  LOP3.LUT R17, R2, 0x2a, RZ, 0xfc, !PT ;  /* 0x0000002a02117812 */ /* 0x000fe200078efcff */
[--C-:B------:R-:W-:Y:S01]  /*3d80*/  @!P2 IMAD.IADD R183, R183, 0x1, -R5.reuse ;  /* 0x00000001b7b7a824 */ /* 0x100fe200078e0a05 */
[C---:B------:R-:W-:Y:S01]  /*3d90*/  ISETP.GT.U32.AND P2, PT, R5.reuse, R189, PT ;  /* 0x000000bd0500720c */ /* 0x040fe20003f44070 */
[----:B------:R-:W-:Y:S02]  /*3da0*/  IMAD R191, R5, R6, R10 ;  /* 0x0000000605bf7224 */ /* 0x000fe400078e020a */
[----:B------:R-:W-:Y:S02]  /*3db0*/  @!P3 IMAD.IADD R187, R187, 0x1, -R5 ;  /* 0x00000001bbbbb824 */ /* 0x000fe400078e0a05 */
[----:B------:R-:W-:Y:S01]  /*3dc0*/  @!P0 IMAD.MOV R175, RZ, RZ, -R175 ;  /* 0x000000ffffaf8224 */ /* 0x000fe200078e0aaf */
[----:B------:R-:W-:Y:S01]  /*3dd0*/  ISETP.GT.U32.AND P3, PT, R5, R191, PT ;  /* 0x000000bf0500720c */ /* 0x000fe20003f64070 */
[----:B------:R-:W-:Y:S01]  /*3de0*/  IMAD.HI.U32 R6, R3, R8, RZ ;  /* 0x0000000803067227 */ /* 0x000fe200078e00ff */
[----:B------:R-:W-:-:S02]  /*3df0*/  ISETP.GE.AND P0, PT, R16, RZ, PT ;  /* 0x000000ff1000720c */ /* 0x000fc40003f06270 */
[----:B------:R-:W-:Y:S01]  /*3e00*/  LOP3.LUT R16, R2, 0x5e, RZ, 0xfc, !PT ;  /* 0x0000005e02107812 */ /* 0x000fe200078efcff */
[----:B------:R-:W-:Y:S01]  /*3e10*/  @!P6 IMAD.IADD R185, R185, 0x1, -R5 ;  /* 0x00000001b9b9e824 */ /* 0x000fe200078e0a05 */
[----:B------:R-:W-:Y:S01]  /*3e20*/  ISETP.GE.AND P6, PT, R7, RZ, PT ;  /* 0x000000ff0700720c */ /* 0x000fe20003fc6270 */
[----:B------:R-:W-:-:S04]  /*3e30*/  IMAD.HI.U32 R7, R3, R14, RZ ;  /* 0x0000000e03077227 */ /* 0x000fc800078e00ff */
[----:B------:R-:W-:Y:S02]  /*3e40*/  IMAD.MOV R6, RZ, RZ, -R6 ;  /* 0x000000ffff067224 */ /* 0x000fe400078e0a06 */
[----:B------:R-:W-:Y:S01]  /*3e50*/  @!P2 IMAD.IADD R189, R189, 0x1, -R5 ;  /* 0x00000001bdbda824 */ /* 0x000fe200078e0a05 */
[----:B------:R-:W-:Y:S01]  /*3e60*/  ISETP.GE.AND P2, PT, R11, RZ, PT ;  /* 0x000000ff0b00720c */ /* 0x000fe20003f46270 */
[----:B------:R-:W-:Y:S01]  /*3e70*/  IMAD.MOV R7, RZ, RZ, -R7 ;  /* 0x000000ffff077224 */ /* 0x000fe200078e0a07 */
[----:B------:R-:W-:Y:S01]  /*3e80*/  LOP3.LUT R11, R2, 0x6c, RZ, 0xfc, !PT ;  /* 0x0000006c020b7812 */ /* 0x000fe200078efcff */
[----:B------:R-:W-:Y:S01]  /*3e90*/  IMAD R193, R5, R6, R8 ;  /* 0x0000000605c17224 */ /* 0x000fe200078e0208 */
[----:B------:R-:W-:Y:S01]  /*3ea0*/  IABS R8, R15 ;  /* 0x0000000f00087213 */ /* 0x000fe20000000000 */
        /* <DEDUP_REMOVED lines=8> */
[----:B------:R-:W-:-:S04]  /*3f30*/  IMAD.HI.U32 R6, R3, R8, RZ ;  /* 0x0000000803067227 */ /* 0x000fc800078e00ff */
[----:B------:R-:W-:Y:S01]  /*3f40*/  @!P1 IMAD.MOV R185, RZ, RZ, -R185 ;  /* 0x000000ffffb99224 */ /* 0x000fe200078e0ab9 */
[----:B------:R-:W-:Y:S01]  /*3f50*/  ISETP.GT.U32.AND P1, PT, R5, R195, PT ;  /* 0x000000c30500720c */ /* 0x000fe20003f24070 */
[----:B------:R-:W-:-:S04]  /*3f60*/  IMAD.HI.U32 R7, R3, R10, RZ ;  /* 0x0000000a03077227 */ /* 0x000fc800078e00ff */
[----:B------:R-:W-:Y:S02]  /*3f70*/  IMAD.MOV R6, RZ, RZ, -R6 ;  /* 0x000000ffff067224 */ /* 0x000fe400078e0a06 */
[----:B------:R-:W-:Y:S01]  /*3f80*/  @!P3 IMAD.IADD R189, R189, 0x1, -R5 ;  /* 0x00000001bdbdb824 */ /* 0x000fe200078e0a05 */
[----:B------:R-:W-:Y:S01]  /*3f90*/  ISETP.GE.AND P3, PT, R13, RZ, PT ;  /* 0x000000ff0d00720c */ /* 0x000fe20003f66270 */
[----:B------:R-:W-:Y:S01]  /*3fa0*/  IMAD.MOV R7, RZ, RZ, -R7 ;  /* 0x000000ffff077224 */ /* 0x000fe200078e0a07 */
[C---:B------:R-:W-:Y:S01]  /*3fb0*/  LOP3.LUT R13, R2.reuse, 0x68, RZ, 0xfc, !PT ;  /* 0x00000068020d7812 */ /* 0x040fe200078efcff */
[----:B------:R-:W-:Y:S02]  /*3fc0*/  IMAD R197, R5, R6, R8 ;  /* 0x0000000605c57224 */ /* 0x000fe400078e0208 */
[--C-:B------:R-:W-:Y:S01]  /*3fd0*/  @!P0 IMAD.IADD R191, R191, 0x1, -R5.reuse ;  /* 0x00000001bfbf8824 */ /* 0x100fe200078e0a05 */
[----:B------:R-:W-:Y:S01]  /*3fe0*/  ISETP.GE.AND P0, PT, R15, RZ, PT ;  /* 0x000000ff0f00720c */ /* 0x000fe20003f06270 */
[----:B------:R-:W-:Y:S01]  /*3ff0*/  @!P5 IMAD.IADD R193, R193, 0x1, -R5 ;  /* 0x00000001c1c1d824 */ /* 0x000fe200078e0a05 */
[C---:B------:R-:W-:Y:S01]  /*4000*/  LOP3.LUT R15, R2.reuse, 0x60, RZ, 0xfc, !PT ;  /* 0x00000060020f7812 */ /* 0x040fe200078efcff */
[C---:B------:R-:W-:Y:S01]  /*4010*/  IMAD R199, R5.reuse, R7, R10 ;  /* 0x0000000705c77224 */ /* 0x040fe200078e020a */
[----:B------:R-:W-:Y:S01]  /*4020*/  LOP3.LUT R7, R2, 0x6a, RZ, 0xfc, !PT ;  /* 0x0000006a02077812 */ /* 0x000fe200078efcff */
[----:B------:R-:W-:Y:S01]  /*4030*/  @!P6 IMAD.MOV R189, RZ, RZ, -R189 ;  /* 0x000000ffffbde224 */ /* 0x000fe200078e0abd */
[----:B------:R-:W-:Y:S01]  /*4040*/  ISETP.GT.U32.AND P6, PT, R5, R197, PT ;  /* 0x000000c50500720c */ /* 0x000fe20003fc4070 */
[----:B------:R-:W-:Y:S01]  /*4050*/  @!P1 IMAD.IADD R195, R195, 0x1, -R5 ;  /* 0x00000001c3c39824 */ /* 0x000fe200078e0a05 */
[C---:B------:R-:W-:Y:S01]  /*4060*/  ISETP.GT.U32.AND P5, PT, R5.reuse, R193, PT ;  /* 0x000000c10500720c */ /* 0x040fe20003fa4070 */
[----:B------:R-:W-:Y:S01]  /*4070*/  @!P2 IMAD.MOV R191, RZ, RZ, -R191 ;  /* 0x000000ffffbfa224 */ /* 0x000fe200078e0abf */
[----:B------:R-:W-:Y:S01]  /*4080*/  ISETP.GT.U32.AND P2, PT, R5, R199, PT ;  /* 0x000000c70500720c */ /* 0x000fe20003f44070 */
[----:B------:R-:W-:Y:S01]  /*4090*/  @!P4 IMAD.MOV R187, RZ, RZ, -R187 ;  /* 0x000000ffffbbc224 */ /* 0x000fe200078e0abb */
[----:B------:R-:W-:-:S02]  /*40a0*/  ISETP.GE.AND P4, PT, R9, RZ, PT ;  /* 0x000000ff0900720c */ /* 0x000fc40003f86270 */
[----:B------:R-:W-:Y:S02]  /*40b0*/  ISETP.GT.U32.AND P1, PT, R5, R195, PT ;  /* 0x000000c30500720c */ /* 0x000fe40003f24070 */
[----:B------:R-:W-:Y:S02]  /*40c0*/  IABS R8, R7 ;  /* 0x0000000700087213 */ /* 0x000fe40000000000 */
[----:B------:R-:W-:Y:S01]  /*40d0*/  IABS R10, R13 ;  /* 0x0000000d000a7213 */ /* 0x000fe20000000000 */
[--C-:B------:R-:W-:Y:S02]  /*40e0*/  @!P6 IMAD.IADD R197, R197, 0x1, -R5.reuse ;  /* 0x00000001c5c5e824 */ /* 0x100fe400078e0a05 */
[--C-:B------:R-:W-:Y:S01]  /*40f0*/  @!P5 IMAD.IADD R193, R193, 0x1, -R5.reuse ;  /* 0x00000001c1c1d824 */ /* 0x100fe200078e0a05 */
[----:B------:R-:W-:Y:S01]  /*4100*/  ISETP.GE.AND P5, PT, R11, RZ, PT ;  /* 0x000000ff0b00720c */ /* 0x000fe20003fa6270 */
[----:B------:R-:W-:Y:S01]  /*4110*/  @!P2 IMAD.IADD R199, R199, 0x1, -R5 ;  /* 0x00000001c7c7a824 */ /* 0x000fe200078e0a05 */
[----:B------:R-:W-:Y:S01]  /*4120*/  ISETP.GT.U32.AND P6, PT, R5, R197, PT ;  /* 0x000000c50500720c */ /* 0x000fe20003fc4070 */
[----:B------:R-:W-:Y:S01]  /*4130*/  IMAD.HI.U32 R6, R3, R8, RZ ;  /* 0x0000000803067227 */ /* 0x000fe200078e00ff */
[----:B------:R-:W-:-:S02]  /*4140*/  LOP3.LUT R11, R2, 0x66, RZ, 0xfc, !PT ;  /* 0x00000066020b7812 */ /* 0x000fc400078efcff */
[----:B------:R-:W-:Y:S01]  /*4150*/  ISETP.GE.AND P2, PT, R13, RZ, PT ;  /* 0x000000ff0d00720c */ /* 0x000fe20003f46270 */
[----:B------:R-:W-:Y:S01]  /*4160*/  @!P1 IMAD.IADD R195, R195, 0x1, -R5 ;  /* 0x00000001c3c39824 */ /* 0x000fe200078e0a05 */
[----:B------:R-:W-:Y:S01]  /*4170*/  ISETP.GE.AND P1, PT, R7, RZ, PT ;  /* 0x000000ff0700720c */ /* 0x000fe20003f26270 */
[----:B------:R-:W-:Y:S01]  /*4180*/  @!P4 IMAD.MOV R193, RZ, RZ, -R193 ;  /* 0x000000ffffc1c224 */ /* 0x000fe200078e0ac1 */
[----:B------:R-:W-:Y:S01]  /*4190*/  ISETP.GT.U32.AND P4, PT, R5, R199, PT ;  /* 0x000000c70500720c */ /* 0x000fe20003f84070 */
[----:B------:R-:W-:Y:S01]  /*41a0*/  IMAD.HI.U32 R7, R3, R10, RZ ;  /* 0x0000000a03077227 */ /* 0x000fe200078e00ff */
[----:B------:R-:W-:Y:S02]  /*41b0*/  IABS R9, R11 ;  /* 0x0000000b00097213 */ /* 0x000fe40000000000 */
[----:B------:R-:W-:Y:S01]  /*41c0*/  LOP3.LUT R13, R2, 0x62, RZ, 0xfc, !PT ;  /* 0x00000062020d7812 */ /* 0x000fe200078efcff */
[----:B------:R-:W-:Y:S02]  /*41d0*/  IMAD.MOV R6, RZ, RZ, -R6 ;  /* 0x000000ffff067224 */ /* 0x000fe400078e0a06 */
[----:B------:R-:W-:Y:S01]  /*41e0*/  IMAD.MOV R7, RZ, RZ, -R7 ;  /* 0x000000ffff077224 */ /* 0x000fe200078e0a07 */
[----:B------:R-:W-:Y:S01]  /*41f0*/  IABS R14, R13 ;  /* 0x0000000d000e7213 */ /* 0x000fe20000000000 */
[----:B------:R-:W-:-:S02]  /*4200*/  IMAD R201, R5, R6, R8 ;  /* 0x0000000605c97224 */ /* 0x000fc400078e0208 */
[----:B------:R-:W-:Y:S02]  /*4210*/  IMAD R203, R5, R7, R10 ;  /* 0x0000000705cb7224 */ /* 0x000fe400078e020a */
[--C-:B------:R-:W-:Y:S01]  /*4220*/  @!P6 IMAD.IADD R197, R197, 0x1, -R5.reuse ;  /* 0x00000001c5c5e824 */ /* 0x100fe200078e0a05 */
[----:B------:R-:W-:Y:S01]  /*4230*/  ISETP.GT.U32.AND P6, PT, R5, R201, PT ;  /* 0x000000c90500720c */ /* 0x000fe20003fc4070 */
[----:B------:R-:W-:Y:S01]  /*4240*/  @!P4 IMAD.IADD R199, R199, 0x1, -R5 ;  /* 0x00000001c7c7c824 */ /* 0x000fe200078e0a05 */
[----:B------:R-:W-:Y:S01]  /*4250*/  ISETP.GT.U32.AND P4, PT, R5, R203, PT ;  /* 0x000000cb0500720c */ /* 0x000fe20003f84070 */
[----:B------:R-:W-:Y:S01]  /*4260*/  IMAD.MOV.U32 R8, RZ, RZ, R9 ;  /* 0x000000ffff087224 */ /* 0x000fe200078e0009 */
[----:B------:R-:W-:Y:S01]  /*4270*/  LOP3.LUT R9, R2, 0x64, RZ, 0xfc, !PT ;  /* 0x0000006402097812 */ /* 0x000fe200078efcff */
[----:B------:R-:W-:Y:S02]  /*4280*/  @!P0 IMAD.MOV R197, RZ, RZ, -R197 ;  /* 0x000000ffffc58224 */ /* 0x000fe400078e0ac5 */
[----:B------:R-:W-:Y:S01]  /*4290*/  IMAD.HI.U32 R6, R3, R8, RZ ;  /* 0x0000000803067227 */ /* 0x000fe200078e00ff */
[----:B------:R-:W-:-:S03]  /*42a0*/  IABS R10, R9 ;  /* 0x00000009000a7213 */ /* 0x000fc60000000000 */
[----:B------:R-:W-:Y:S02]  /*42b0*/  IMAD.MOV R6, RZ, RZ, -R6 ;  /* 0x000000ffff067224 */ /* 0x000fe400078e0a06 */
[--C-:B------:R-:W-:Y:S02]  /*42c0*/  @!P6 IMAD.IADD R201, R201, 0x1, -R5.reuse ;  /* 0x00000001c9c9e824 */ /* 0x100fe400078e0a05 */
[----:B------:R-:W-:Y:S02]  /*42d0*/  @!P4 IMAD.IADD R203, R203, 0x1, -R5 ;  /* 0x00000001cbcbc824 */ /* 0x000fe400078e0a05 */
[C---:B------:R-:W-:Y:S01]  /*42e0*/  IMAD R205, R5.reuse, R6, R8 ;  /* 0x0000000605cd7224 */ /* 0x040fe200078e0208 */
[----:B------:R-:W-:Y:S01]  /*42f0*/  ISETP.GT.U32.AND P4, PT, R5, R201, PT ;  /* 0x000000c90500720c */ /* 0x000fe20003f84070 */
[----:B------:R-:W-:Y:S01]  /*4300*/  IMAD.HI.U32 R6, R3, R10, RZ ;  /* 0x0000000a03067227 */ /* 0x000fe200078e00ff */
[C---:B------:R-:W-:Y:S02]  /*4310*/  ISETP.GT.U32.AND P0, PT, R5.reuse, R203, PT ;  /* 0x000000cb0500720c */ /* 0x040fe40003f04070 */
[----:B------:R-:W-:Y:S01]  /*4320*/  IABS R8, R15 ;  /* 0x0000000f00087213 */ /* 0x000fe20000000000 */
[----:B------:R-:W-:Y:S01]  /*4330*/  IMAD.MOV R6, RZ, RZ, -R6 ;  /* 0x000000ffff067224 */ /* 0x000fe200078e0a06 */
[----:B------:R-:W-:Y:S01]  /*4340*/  ISETP.GT.U32.AND P6, PT, R5, R205, PT ;  /* 0x000000cd0500720c */ /* 0x000fe20003fc4070 */
[----:B------:R-:W-:-:S04]  /*4350*/  IMAD.HI.U32 R7, R3, R14, RZ ;  /* 0x0000000e03077227 */ /* 0x000fc800078e00ff */
[----:B------:R-:W-:Y:S01]  /*4360*/  IMAD R207, R5, R6, R10 ;  /* 0x0000000605cf7224 */ /* 0x000fe200078e020a */
[----:B------:R-:W-:Y:S01]  /*4370*/  IABS R10, R16 ;  /* 0x00000010000a7213 */ /* 0x000fe20000000000 */
[----:B------:R-:W-:Y:S02]  /*4380*/  @!P4 IMAD.IADD R201, R201, 0x1, -R5 ;  /* 0x00000001c9c9c824 */ /* 0x000fe400078e0a05 */
[----:B------:R-:W-:Y:S01]  /*4390*/  IMAD.MOV R7, RZ, RZ, -R7 ;  /* 0x000000ffff077224 */ /* 0x000fe200078e0a07 */
[----:B------:R-:W-:Y:S01]  /*43a0*/  ISETP.GT.U32.AND P4, PT, R5, R207, PT ;  /* 0x000000cf0500720c */ /* 0x000fe20003f84070 */
[----:B------:R-:W-:-:S04]  /*43b0*/  IMAD.HI.U32 R6, R3, R8, RZ ;  /* 0x0000000803067227 */ /* 0x000fc800078e00ff */
[----:B------:R-:W-:Y:S02]  /*43c0*/  IMAD R209, R5, R7, R14 ;  /* 0x0000000705d17224 */ /* 0x000fe400078e020e */
[----:B------:R-:W-:Y:S02]  /*43d0*/  @!P5 IMAD.MOV R199, RZ, RZ, -R199 ;  /* 0x000000ffffc7d224 */ /* 0x000fe400078e0ac7 */
[--C-:B------:R-:W-:Y:S01]  /*43e0*/  @!P0 IMAD.IADD R203, R203, 0x1, -R5.reuse ;  /* 0x00000001cbcb8824 */ /* 0x100fe200078e0a05 */
[----:B------:R-:W-:Y:S01]  /*43f0*/  ISETP.GT.U32.AND P5, PT, R5, R209, PT ;  /* 0x000000d10500720c */ /* 0x000fe20003fa4070 */
[----:B------:R-:W-:Y:S02]  /*4400*/  IMAD.MOV R6, RZ, RZ, -R6 ;  /* 0x000000ffff067224 */ /* 0x000fe400078e0a06 */
[----:B------:R-:W-:Y:S01]  /*4410*/  @!P4 IMAD.IADD R207, R207, 0x1, -R5 ;  /* 0x00000001cfcfc824 */ /* 0x000fe200078e0a05 */
[----:B------:R-:W-:Y:S01]  /*4420*/  ISETP.GE.AND P4, PT, R15, RZ, PT ;  /* 0x000000ff0f00720c */ /* 0x000fe20003f86270 */
[----:B------:R-:W-:Y:S01]  /*4430*/  @!P2 IMAD.MOV R203, RZ, RZ, -R203 ;  /* 0x000000ffffcba224 */ /* 0x000fe200078e0acb */
[----:B------:R-:W-:Y:S01]  /*4440*/  LOP3.LUT R15, R2, 0x50, RZ, 0xfc, !PT ;  /* 0x00000050020f7812 */ /* 0x000fe200078efcff */
[C---:B------:R-:W-:Y:S01]  /*4450*/  IMAD R211, R5.reuse, R6, R8 ;  /* 0x0000000605d37224 */ /* 0x040fe200078e0208 */
[----:B------:R-:W-:Y:S01]  /*4460*/  ISETP.GT.U32.AND P2, PT, R5, R207, PT ;  /* 0x000000cf0500720c */ /* 0x000fe20003f44070 */
[----:B------:R-:W-:-:S03]  /*4470*/  IMAD.HI.U32 R6, R3, R10, RZ ;  /* 0x0000000a03067227 */ /* 0x000fc600078e00ff */
[----:B------:R-:W-:Y:S01]  /*4480*/  ISETP.GT.U32.AND P0, PT, R5, R211, PT ;  /* 0x000000d30500720c */ /* 0x000fe20003f04070 */
[----:B------:R-:W-:Y:S02]  /*4490*/  IMAD.MOV R6, RZ, RZ, -R6 ;  /* 0x000000ffff067224 */ /* 0x000fe400078e0a06 */
[--C-:B------:R-:W-:Y:S02]  /*44a0*/  @!P6 IMAD.IADD R205, R205, 0x1, -R5.reuse ;  /* 0x00000001cdcde824 */ /* 0x100fe400078e0a05 */
[--C-:B------:R-:W-:Y:S02]  /*44b0*/  @!P5 IMAD.IADD R209, R209, 0x1, -R5.reuse ;  /* 0x00000001d1d1d824 */ /* 0x100fe400078e0a05 */
[C---:B------:R-:W-:Y:S01]  /*44c0*/  IMAD R213, R5.reuse, R6, R10 ;  /* 0x0000000605d57224 */ /* 0x040fe200078e020a */
[----:B------:R-:W-:Y:S01]  /*44d0*/  ISETP.GT.U32.AND P6, PT, R5, R205, PT ;  /* 0x000000cd0500720c */ /* 0x000fe20003fc4070 */
[----:B------:R-:W-:Y:S01]  /*44e0*/  @!P2 IMAD.IADD R207, R207, 0x1, -R5 ;  /* 0x00000001cfcfa824 */ /* 0x000fe200078e0a05 */
[C---:B------:R-:W-:Y:S01]  /*44f0*/  ISETP.GT.U32.AND P5, PT, R5.reuse, R209, PT ;  /* 0x000000d10500720c */ /* 0x040fe20003fa4070 */
[----:B------:R-:W-:Y:S01]  /*4500*/  @!P1 IMAD.MOV R201, RZ, RZ, -R201 ;  /* 0x000000ffffc99224 */ /* 0x000fe200078e0ac9 */
[----:B------:R-:W-:Y:S01]  /*4510*/  ISETP.GT.U32.AND P2, PT, R5, R213, PT ;  /* 0x000000d50500720c */ /* 0x000fe20003f44070 */
[----:B------:R-:W-:Y:S01]  /*4520*/  @!P0 IMAD.IADD R211, R211, 0x1, -R5 ;  /* 0x00000001d3d38824 */ /* 0x000fe200078e0a05 */
[----:B------:R-:W-:Y:S01]  /*4530*/  ISETP.GE.AND P1, PT, R9, RZ, PT ;  /* 0x000000ff0900720c */ /* 0x000fe20003f26270 */
[----:B------:R-:W-:Y:S01]  /*4540*/  @!P3 IMAD.MOV R195, RZ, RZ, -R195 ;  /* 0x000000ffffc3b224 */ /* 0x000fe200078e0ac3 */
[----:B------:R-:W-:-:S02]  /*4550*/  LOP3.LUT R6, R2, 0x5c, RZ, 0xfc, !PT ;  /* 0x0000005c02067812 */ /* 0x000fc400078efcff */
[----:B------:R-:W-:Y:S02]  /*4560*/  LOP3.LUT R9, R2, 0x5a, RZ, 0xfc, !PT ;  /* 0x0000005a02097812 */ /* 0x000fe400078efcff */
[----:B------:R-:W-:Y:S01]  /*4570*/  IABS R8, R6 ;  /* 0x0000000600087213 */ /* 0x000fe20000000000 */
[--C-:B------:R-:W-:Y:S01]  /*4580*/  @!P6 IMAD.IADD R205, R205, 0x1, -R5.reuse ;  /* 0x00000001cdcde824 */ /* 0x100fe200078e0a05 */
[----:B------:R-:W-:Y:S01]  /*4590*/  ISETP.GT.U32.AND P0, PT, R5, R211, PT ;  /* 0x000000d30500720c */ /* 0x000fe20003f04070 */
[--C-:B------:R-:W-:Y:S01]  /*45a0*/  @!P5 IMAD.IADD R209, R209, 0x1, -R5.reuse ;  /* 0x00000001d1d1d824 */ /* 0x100fe200078e0a05 */
[----:B------:R-:W-:Y:S01]  /*45b0*/  ISETP.GE.AND P6, PT, R13, RZ, PT ;  /* 0x000000ff0d00720c */ /* 0x000fe20003fc6270 */
[----:B------:R-:W-:Y:S01]  /*45c0*/  @!P2 IMAD.IADD R213, R213, 0x1, -R5 ;  /* 0x00000001d5d5a824 */ /* 0x000fe200078e0a05 */
[----:B------:R-:W-:Y:S01]  /*45d0*/  IABS R10, R9 ;  /* 0x00000009000a7213 */ /* 0x000fe20000000000 */
[----:B------:R-:W-:Y:S01]  /*45e0*/  @!P1 IMAD.MOV R207, RZ, RZ, -R207 ;  /* 0x000000ffffcf9224 */ /* 0x000fe200078e0acf */
[----:B------:R-:W-:Y:S01]  /*45f0*/  ISETP.GE.AND P5, PT, R6, RZ, PT ;  /* 0x000000ff0600720c */ /* 0x000fe20003fa6270 */
[----:B------:R-:W-:Y:S01]  /*4600*/  IMAD.HI.U32 R6, R3, R8, RZ ;  /* 0x0000000803067227 */ /* 0x000fe200078e00ff */
[----:B------:R-:W-:-:S02]  /*4610*/  ISETP.GT.U32.AND P1, PT, R5, R213, PT ;  /* 0x000000d50500720c */ /* 0x000fc40003f24070 */
[----:B------:R-:W-:Y:S01]  /*4620*/  ISETP.GE.AND P3, PT, R11, RZ, PT ;  /* 0x000000ff0b00720c */ /* 0x000fe20003f66270 */
[----:B------:R-:W-:Y:S01]  /*4630*/  IMAD.HI.U32 R7, R3, R10, RZ ;  /* 0x0000000a03077227 */ /* 0x000fe200078e00ff */
[C---:B------:R-:W-:Y:S02]  /*4640*/  LOP3.LUT R11, R2.reuse, 0x58, RZ, 0xfc, !PT ;  /* 0x00000058020b7812 */ /* 0x040fe400078efcff */
[C---:B------:R-:W-:Y:S01]  /*4650*/  LOP3.LUT R13, R2.reuse, 0x52, RZ, 0xfc, !PT ;  /* 0x00000052020d7812 */ /* 0x040fe200078efcff */
[----:B------:R-:W-:Y:S01]  /*4660*/  IMAD.MOV R6, RZ, RZ, -R6 ;  /* 0x000000ffff067224 */ /* 0x000fe200078e0a06 */
[----:B------:R-:W-:Y:S01]  /*4670*/  ISETP.GE.AND P2, PT, R11, RZ, PT ;  /* 0x000000ff0b00720c */ /* 0x000fe20003f46270 */
[----:B------:R-:W-:Y:S01]  /*4680*/  IMAD.MOV R7, RZ, RZ, -R7 ;  /* 0x000000ffff077224 */ /* 0x000fe200078e0a07 */
[----:B------:R-:W-:Y:S01]  /*4690*/  IABS R14, R13 ;  /* 0x0000000d000e7213 */ /* 0x000fe20000000000 */
[----:B------:R-:W-:Y:S02]  /*46a0*/  IMAD R215, R5, R6, R8 ;  /* 0x0000000605d77224 */ /* 0x000fe400078e0208 */
[----:B------:R-:W-:Y:S01]  /*46b0*/  @!P0 IMAD.IADD R211, R211, 0x1, -R5 ;  /* 0x00000001d3d38824 */ /* 0x000fe200078e0a05 */
[----:B------:R-:W-:Y:S01]  /*46c0*/  ISETP.GE.AND P0, PT, R9, RZ, PT ;  /* 0x000000ff0900720c */ /* 0x000fe20003f06270 */
[C---:B------:R-:W-:Y:S01]  /*46d0*/  IMAD R217, R5.reuse, R7, R10 ;  /* 0x0000000705d97224 */ /* 0x040fe200078e020a */
[----:B------:R-:W-:Y:S01]  /*46e0*/  IABS R9, R11 ;  /* 0x0000000b00097213 */ /* 0x000fe20000000000 */
[----:B------:R-:W-:Y:S01]  /*46f0*/  @!P6 IMAD.MOV R209, RZ, RZ, -R209 ;  /* 0x000000ffffd1e224 */ /* 0x000fe200078e0ad1 */
[----:B------:R-:W-:Y:S01]  /*4700*/  ISETP.GT.U32.AND P6, PT, R5, R215, PT ;  /* 0x000000d70500720c */ /* 0x000fe20003fc4070 */
[----:B------:R-:W-:Y:S01]  /*4710*/  @!P1 IMAD.IADD R213, R213, 0x1, -R5 ;  /* 0x00000001d5d59824 */ /* 0x000fe200078e0a05 */
[----:B------:R-:W-:Y:S01]  /*4720*/  ISETP.GT.U32.AND P1, PT, R5, R217, PT ;  /* 0x000000d90500720c */ /* 0x000fe20003f24070 */
[----:B------:R-:W-:Y:S01]  /*4730*/  IMAD.MOV.U32 R8, RZ, RZ, R9 ;  /* 0x000000ffff087224 */ /* 0x000fe200078e0009 */
[C---:B------:R-:W-:Y:S01]  /*4740*/  LOP3.LUT R7, R2.reuse, 0x56, RZ, 0xfc, !PT ;  /* 0x0000005602077812 */ /* 0x040fe200078efcff */
[----:B------:R-:W-:Y:S01]  /*4750*/  @!P3 IMAD.MOV R205, RZ, RZ, -R205 ;  /* 0x000000ffffcdb224 */ /* 0x000fe200078e0acd */
[----:B------:R-:W-:Y:S01]  /*4760*/  LOP3.LUT R11, R2, 0x54, RZ, 0xfc, !PT ;  /* 0x00000054020b7812 */ /* 0x000fe200078efcff */
[----:B------:R-:W-:Y:S01]  /*4770*/  IMAD.HI.U32 R6, R3, R8, RZ ;  /* 0x0000000803067227 */ /* 0x000fe200078e00ff */
[----:B------:R-:W-:-:S02]  /*4780*/  IABS R10, R7 ;  /* 0x00000007000a7213 */ /* 0x000fc40000000000 */
[----:B------:R-:W-:Y:S01]  /*4790*/  ISETP.GE.AND P3, PT, R16, RZ, PT ;  /* 0x000000ff1000720c */ /* 0x000fe20003f66270 */
[----:B------:R-:W-:Y:S01]  /*47a0*/  IMAD.MOV R6, RZ, RZ, -R6 ;  /* 0x000000ffff067224 */ /* 0x000fe200078e0a06 */
[----:B------:R-:W-:Y:S01]  /*47b0*/  IABS R9, R15 ;  /* 0x0000000f00097213 */ /* 0x000fe20000000000 */
[--C-:B------:R-:W-:Y:S02]  /*47c0*/  @!P6 IMAD.IADD R215, R215, 0x1, -R5.reuse ;  /* 0x00000001d7d7e824 */ /* 0x100fe400078e0a05 */
[----:B------:R-:W-:Y:S01]  /*47d0*/  IMAD R219, R5, R6, R8 ;  /* 0x0000000605db7224 */ /* 0x000fe200078e0208 */
[----:B------:R-:W-:Y:S01]  /*47e0*/  IABS R8, R11 ;  /* 0x0000000b00087213 */ /* 0x000fe20000000000 */
[----:B------:R-:W-:Y:S01]  /*47f0*/  @!P1 IMAD.IADD R217, R217, 0x1, -R5 ;  /* 0x00000001d9d99824 */ /* 0x000fe200078e0a05 */
[----:B------:R-:W-:Y:S01]  /*4800*/  ISETP.GT.U32.AND P1, PT, R5, R215, PT ;  /* 0x000000d70500720c */ /* 0x000fe20003f24070 */
[----:B------:R-:W-:Y:S01]  /*4810*/  IMAD.HI.U32 R6, R3, R10, RZ ;  /* 0x0000000a03067227 */ /* 0x000fe200078e00ff */
[----:B------:R-:W-:-:S03]  /*4820*/  ISETP.GT.U32.AND P6, PT, R5, R219, PT ;  /* 0x000000db0500720c */ /* 0x000fc60003fc4070 */
[----:B------:R-:W-:Y:S02]  /*4830*/  IMAD.MOV R221, RZ, RZ, -R6 ;  /* 0x000000ffffdd7224 */ /* 0x000fe400078e0a06 */
[----:B------:R-:W-:-:S04]  /*4840*/  IMAD.HI.U32 R6, R3, R8, RZ ;  /* 0x0000000803067227 */ /* 0x000fc800078e00ff */
[----:B------:R-:W-:Y:S02]  /*4850*/  IMAD.MOV R6, RZ, RZ, -R6 ;  /* 0x000000ffff067224 */ /* 0x000fe400078e0a06 */
[----:B------:R-:W-:Y:S02]  /*4860*/  @!P1 IMAD.IADD R215, R215, 0x1, -R5 ;  /* 0x00000001d7d79824 */ /* 0x000fe400078e0a05 */
[----:B------:R-:W-:Y:S02]  /*4870*/  IMAD R223, R5, R6, R8 ;  /* 0x0000000605df7224 */ /* 0x000fe400078e0208 */
[----:B------:R-:W-:Y:S01]  /*4880*/  @!P4 IMAD.MOV R211, RZ, RZ, -R211 ;  /* 0x000000ffffd3c224 */ /* 0x000fe200078e0ad3 */
[----:B------:R-:W-:Y:S01]  /*4890*/  ISETP.GE.AND P4, PT, R7, RZ, PT ;  /* 0x000000ff0700720c */ /* 0x000fe20003f86270 */
[----:B------:R-:W-:Y:S01]  /*48a0*/  @!P6 IMAD.IADD R219, R219, 0x1, -R5 ;  /* 0x00000001dbdbe824 */ /* 0x000fe200078e0a05 */
[C---:B------:R-:W-:Y:S01]  /*48b0*/  ISETP.GT.U32.AND P6, PT, R5.reuse, R217, PT ;  /* 0x000000d90500720c */ /* 0x040fe20003fc4070 */
[----:B------:R-:W-:Y:S01]  /*48c0*/  @!P5 IMAD.MOV R215, RZ, RZ, -R215 ;  /* 0x000000ffffd7d224 */ /* 0x000fe200078e0ad7 */
[----:B------:R-:W-:Y:S01]  /*48d0*/  ISETP.GT.U32.AND P5, PT, R5, R223, PT ;  /* 0x000000df0500720c */ /* 0x000fe20003fa4070 */
[----:B------:R-:W-:-:S04]  /*48e0*/  IMAD.HI.U32 R7, R3, R14, RZ ;  /* 0x0000000e03077227 */ /* 0x000fc800078e00ff */
[----:B------:R-:W-:Y:S01]  /*48f0*/  IMAD.MOV.U32 R8, RZ, RZ, R9 ;  /* 0x000000ffff087224 */ /* 0x000fe200078e0009 */
[----:B------:R-:W-:Y:S01]  /*4900*/  LOP3.LUT R9, R2, 0x4e, RZ, 0xfc, !PT ;  /* 0x0000004e02097812 */ /* 0x000fe200078efcff */
[----:B------:R-:W-:Y:S02]  /*4910*/  IMAD.MOV R7, RZ, RZ, -R7 ;  /* 0x000000ffff077224 */ /* 0x000fe400078e0a07 */
[----:B------:R-:W-:-:S04]  /*4920*/  IMAD.HI.U32 R6, R3, R8, RZ ;  /* 0x0000000803067227 */ /* 0x000fc800078e00ff */
[----:B------:R-:W-:Y:S01]  /*4930*/  @!P3 IMAD.MOV R213, RZ, RZ, -R213 ;  /* 0x000000ffffd5b224 */ /* 0x000fe200078e0ad5 */
[C---:B------:R-:W-:Y:S01]  /*4940*/  ISETP.GT.U32.AND P3, PT, R5.reuse, R219, PT ;  /* 0x000000db0500720c */ /* 0x040fe20003f64070 */
[----:B------:R-:W-:Y:S01]  /*4950*/  IMAD R225, R5, R7, R14 ;  /* 0x0000000705e17224 */ /* 0x000fe200078e020e */
[----:B------:R-:W-:Y:S01]  /*4960*/  IABS R7, R9 ;  /* 0x0000000900077213 */ /* 0x000fe20000000000 */
[----:B------:R-:W-:Y:S02]  /*4970*/  IMAD.MOV R6, RZ, RZ, -R6 ;  /* 0x000000ffff067224 */ /* 0x000fe400078e0a06 */
[--C-:B------:R-:W-:Y:S01]  /*4980*/  @!P6 IMAD.IADD R217, R217, 0x1, -R5.reuse ;  /* 0x00000001d9d9e824 */ /* 0x100fe200078e0a05 */
[----:B------:R-:W-:Y:S01]  /*4990*/  ISETP.GT.U32.AND P6, PT, R5, R225, PT ;  /* 0x000000e10500720c */ /* 0x000fe20003fc4070 */
[----:B------:R-:W-:Y:S02]  /*49a0*/  @!P5 IMAD.IADD R223, R223, 0x1, -R5 ;  /* 0x00000001dfdfd824 */ /* 0x000fe400078e0a05 */
[----:B------:R-:W-:-:S02]  /*49b0*/  IMAD R227, R5, R6, R8 ;  /* 0x0000000605e37224 */ /* 0x000fc400078e0208 */
[----:B------:R-:W-:Y:S01]  /*49c0*/  IMAD.MOV.U32 R8, RZ, RZ, R7 ;  /* 0x000000ffff087224 */ /* 0x000fe200078e0007 */
[----:B------:R-:W-:Y:S01]  /*49d0*/  LOP3.LUT R7, R2, 0x4a, RZ, 0xfc, !PT ;  /* 0x0000004a02077812 */ /* 0x000fe200078efcff */
[----:B------:R-:W-:Y:S01]  /*49e0*/  @!P0 IMAD.MOV R217, RZ, RZ, -R217 ;  /* 0x000000ffffd98224 */ /* 0x000fe200078e0ad9 */
[----:B------:R-:W-:Y:S01]  /*49f0*/  ISETP.GT.U32.AND P0, PT, R5, R223, PT ;  /* 0x000000df0500720c */ /* 0x000fe20003f04070 */
[----:B------:R-:W-:-:S04]  /*4a00*/  IMAD.HI.U32 R6, R3, R8, RZ ;  /* 0x0000000803067227 */ /* 0x000fc800078e00ff */
[--C-:B------:R-:W-:Y:S01]  /*4a10*/  @!P3 IMAD.IADD R219, R219, 0x1, -R5.reuse ;  /* 0x00000001dbdbb824 */ /* 0x100fe200078e0a05 */
[----:B------:R-:W-:Y:S01]  /*4a20*/  ISETP.GE.AND P3, PT, R11, RZ, PT ;  /* 0x000000ff0b00720c */ /* 0x000fe20003f66270 */
[----:B------:R-:W-:Y:S01]  /*4a30*/  IMAD.MOV R6, RZ, RZ, -R6 ;  /* 0x000000ffff067224 */ /* 0x000fe200078e0a06 */
[----:B------:R-:W-:Y:S01]  /*4a40*/  LOP3.LUT R11, R2, 0x4c, RZ, 0xfc, !PT ;  /* 0x0000004c020b7812 */ /* 0x000fe200078efcff */
[C---:B------:R-:W-:Y:S02]  /*4a50*/  IMAD R221, R5.reuse, R221, R10 ;  /* 0x000000dd05dd7224 */ /* 0x040fe400078e020a */
        /* <DEDUP_REMOVED lines=8> */
[C---:B------:R-:W-:Y:S01]  /*4ae0*/  ISETP.GT.U32.AND P6, PT, R5.reuse, R225, PT ;  /* 0x000000e10500720c */ /* 0x040fe20003fc4070 */
[----:B------:R-:W-:Y:S02]  /*4af0*/  IMAD.MOV R231, RZ, RZ, -R6 ;  /* 0x000000ffffe77224 */ /* 0x000fe400078e0a06 */
[----:B------:R-:W-:Y:S02]  /*4b00*/  @!P3 IMAD.MOV R223, RZ, RZ, -R223 ;  /* 0x000000ffffdfb224 */ /* 0x000fe400078e0adf */
[----:B------:R-:W-:Y:S02]  /*4b10*/  IMAD R231, R5, R231, R10 ;  /* 0x000000e705e77224 */ /* 0x000fe400078e020a */
[--C-:B------:R-:W-:Y:S01]  /*4b20*/  @!P1 IMAD.IADD R221, R221, 0x1, -R5.reuse ;  /* 0x00000001dddd9824 */ /* 0x100fe200078e0a05 */
[----:B------:R-:W-:Y:S01]  /*4b30*/  ISETP.GE.AND P1, PT, R13, RZ, PT ;  /* 0x000000ff0d00720c */ /* 0x000fe20003f26270 */
[----:B------:R-:W-:Y:S01]  /*4b40*/  @!P0 IMAD.IADD R229, R229, 0x1, -R5 ;  /* 0x00000001e5e58824 */ /* 0x000fe200078e0a05 */
[C---:B------:R-:W-:Y:S01]  /*4b50*/  ISETP.GT.U32.AND P3, PT, R5.reuse, R231, PT ;  /* 0x000000e70500720c */ /* 0x040fe20003f64070 */
[----:B------:R-:W-:Y:S01]  /*4b60*/  @!P2 IMAD.MOV R219, RZ, RZ, -R219 ;  /* 0x000000ffffdba224 */ /* 0x000fe200078e0adb */
[----:B------:R-:W-:Y:S01]  /*4b70*/  ISETP.GT.U32.AND P5, PT, R5, R221, PT ;  /* 0x000000dd0500720c */ /* 0x000fe20003fa4070 */
[----:B------:R-:W-:Y:S01]  /*4b80*/  IMAD.HI.U32 R6, R3, R8, RZ ;  /* 0x0000000803067227 */ /* 0x000fe200078e00ff */
[----:B------:R-:W-:-:S02]  /*4b90*/  ISETP.GT.U32.AND P2, PT, R5, R227, PT ;  /* 0x000000e30500720c */ /* 0x000fc40003f44070 */
[----:B------:R-:W-:Y:S01]  /*4ba0*/  ISETP.GT.U32.AND P0, PT, R5, R229, PT ;  /* 0x000000e50500720c */ /* 0x000fe20003f04070 */
[----:B------:R-:W-:Y:S01]  /*4bb0*/  IMAD.MOV R6, RZ, RZ, -R6 ;  /* 0x000000ffff067224 */ /* 0x000fe200078e0a06 */
[C---:B------:R-:W-:Y:S01]  /*4bc0*/  LOP3.LUT R13, R2.reuse, 0x3c, RZ, 0xfc, !PT ;  /* 0x0000003c020d7812 */ /* 0x040fe200078efcff */
[--C-:B------:R-:W-:Y:S01]  /*4bd0*/  @!P6 IMAD.IADD R225, R225, 0x1, -R5.reuse ;  /* 0x00000001e1e1e824 */ /* 0x100fe200078e0a05 */
[----:B------:R-:W-:Y:S01]  /*4be0*/  ISETP.GE.AND P6, PT, R9, RZ, PT ;  /* 0x000000ff0900720c */ /* 0x000fe20003fc6270 */
[----:B------:R-:W-:Y:S01]  /*4bf0*/  IMAD R233, R5, R6, R8 ;  /* 0x0000000605e97224 */ /* 0x000fe200078e0208 */
[C---:B------:R-:W-:Y:S01]  /*4c00*/  LOP3.LUT R9, R2.reuse, 0x48, RZ, 0xfc, !PT ;  /* 0x0000004802097812 */ /* 0x040fe200078efcff */
[--C-:B------:R-:W-:Y:S01]  /*4c10*/  @!P3 IMAD.IADD R231, R231, 0x1, -R5.reuse ;  /* 0x00000001e7e7b824 */ /* 0x100fe200078e0a05 */
[----:B------:R-:W-:Y:S01]  /*4c20*/  LOP3.LUT R8, R2, 0x44, RZ, 0xfc, !PT ;  /* 0x0000004402087812 */ /* 0x000fe200078efcff */
[--C-:B------:R-:W-:Y:S01]  /*4c30*/  @!P5 IMAD.IADD R221, R221, 0x1, -R5.reuse ;  /* 0x00000001ddddd824 */ /* 0x100fe200078e0a05 */
[----:B------:R-:W-:Y:S01]  /*4c40*/  IABS R10, R9 ;  /* 0x00000009000a7213 */ /* 0x000fe20000000000 */
[--C-:B------:R-:W-:Y:S01]  /*4c50*/  @!P2 IMAD.IADD R227, R227, 0x1, -R5.reuse ;  /* 0x00000001e3e3a824 */ /* 0x100fe200078e0a05 */
[----:B------:R-:W-:Y:S01]  /*4c60*/  ISETP.GT.U32.AND P3, PT, R5, R231, PT ;  /* 0x000000e70500720c */ /* 0x000fe20003f64070 */
[----:B------:R-:W-:Y:S01]  /*4c70*/  @!P0 IMAD.IADD R229, R229, 0x1, -R5 ;  /* 0x00000001e5e58824 */ /* 0x000fe200078e0a05 */
[----:B------:R-:W-:Y:S01]  /*4c80*/  ISETP.GT.U32.AND P0, PT, R5, R233, PT ;  /* 0x000000e90500720c */ /* 0x000fe20003f04070 */
[----:B------:R-:W-:Y:S01]  /*4c90*/  @!P4 IMAD.MOV R221, RZ, RZ, -R221 ;  /* 0x000000ffffddc224 */ /* 0x000fe200078e0add */
[----:B------:R-:W-:Y:S01]  /*4ca0*/  ISETP.GE.AND P2, PT, R11, RZ, PT ;  /* 0x000000ff0b00720c */ /* 0x000fe20003f46270 */
[----:B------:R-:W-:Y:S01]  /*4cb0*/  IMAD.HI.U32 R6, R3, R10, RZ ;  /* 0x0000000a03067227 */ /* 0x000fe200078e00ff */
[----:B------:R-:W-:-:S02]  /*4cc0*/  ISETP.GT.U32.AND P4, PT, R5, R227, PT ;  /* 0x000000e30500720c */ /* 0x000fc40003f84070 */
[----:B------:R-:W-:Y:S01]  /*4cd0*/  ISETP.GE.AND P5, PT, R15, RZ, PT ;  /* 0x000000ff0f00720c */ /* 0x000fe20003fa6270 */
[----:B------:R-:W-:Y:S01]  /*4ce0*/  IMAD.MOV R6, RZ, RZ, -R6 ;  /* 0x000000ffff067224 */ /* 0x000fe200078e0a06 */
[----:B------:R-:W-:Y:S01]  /*4cf0*/  LOP3.LUT R11, R2, 0x3e, RZ, 0xfc, !PT ;  /* 0x0000003e020b7812 */ /* 0x000fe200078efcff */
[----:B------:R-:W-:Y:S01]  /*4d00*/  @!P1 IMAD.MOV R225, RZ, RZ, -R225 ;  /* 0x000000ffffe19224 */ /* 0x000fe200078e0ae1 */
[----:B------:R-:W-:Y:S01]  /*4d10*/  ISETP.GE.AND P1, PT, R7, RZ, PT ;  /* 0x000000ff0700720c */ /* 0x000fe20003f26270 */
[----:B------:R-:W-:Y:S01]  /*4d20*/  @!P6 IMAD.MOV R229, RZ, RZ, -R229 ;  /* 0x000000ffffe5e224 */ /* 0x000fe200078e0ae5 */
[----:B------:R-:W-:Y:S01]  /*4d30*/  ISETP.GE.AND P6, PT, R8, RZ, PT ;  /* 0x000000ff0800720c */ /* 0x000fe20003fc6270 */
[----:B------:R-:W-:Y:S01]  /*4d40*/  IMAD R235, R5, R6, R10 ;  /* 0x0000000605eb7224 */ /* 0x000fe200078e020a */
[C---:B------:R-:W-:Y:S01]  /*4d50*/  LOP3.LUT R7, R2.reuse, 0x46, RZ, 0xfc, !PT ;  /* 0x0000004602077812 */ /* 0x040fe200078efcff */
[--C-:B------:R-:W-:Y:S01]  /*4d60*/  @!P0 IMAD.IADD R233, R233, 0x1, -R5.reuse ;  /* 0x00000001e9e98824 */ /* 0x100fe200078e0a05 */
[----:B------:R-:W-:Y:S01]  /*4d70*/  IABS R8, R8 ;  /* 0x0000000800087213 */ /* 0x000fe20000000000 */
[--C-:B------:R-:W-:Y:S01]  /*4d80*/  @!P3 IMAD.IADD R231, R231, 0x1, -R5.reuse ;  /* 0x00000001e7e7b824 */ /* 0x100fe200078e0a05 */
[----:B------:R-:W-:Y:S01]  /*4d90*/  IABS R14, R7 ;  /* 0x00000007000e7213 */ /* 0x000fe20000000000 */
[----:B------:R-:W-:Y:S01]  /*4da0*/  @!P4 IMAD.IADD R227, R227, 0x1, -R5 ;  /* 0x00000001e3e3c824 */ /* 0x000fe200078e0a05 */
[C---:B------:R-:W-:Y:S01]  /*4db0*/  ISETP.GT.U32.AND P0, PT, R5.reuse, R233, PT ;  /* 0x000000e90500720c */ /* 0x040fe20003f04070 */
[----:B------:R-:W-:Y:S01]  /*4dc0*/  @!P2 IMAD.MOV R231, RZ, RZ, -R231 ;  /* 0x000000ffffe7a224 */ /* 0x000fe200078e0ae7 */
[----:B------:R-:W-:Y:S01]  /*4dd0*/  ISETP.GT.U32.AND P2, PT, R5, R235, PT ;  /* 0x000000eb0500720c */ /* 0x000fe20003f44070 */
[----:B------:R-:W-:Y:S01]  /*4de0*/  IMAD.MOV.U32 R10, RZ, RZ, R8 ;  /* 0x000000ffff0a7224 */ /* 0x000fe200078e0008 */
[----:B------:R-:W-:Y:S01]  /*4df0*/  LOP3.LUT R8, R2, 0x42, RZ, 0xfc, !PT ;  /* 0x0000004202087812 */ /* 0x000fe200078efcff */
[----:B------:R-:W-:Y:S01]  /*4e00*/  @!P5 IMAD.MOV R227, RZ, RZ, -R227 ;  /* 0x000000ffffe3d224 */ /* 0x000fe200078e0ae3 */
[----:B------:R-:W-:Y:S01]  /*4e10*/  ISETP.GE.AND P5, PT, R7, RZ, PT ;  /* 0x000000ff0700720c */ /* 0x000fe20003fa6270 */
[----:B------:R-:W-:Y:S01]  /*4e20*/  IMAD.HI.U32 R6, R3, R14, RZ ;  /* 0x0000000e03067227 */ /* 0x000fe200078e00ff */
[----:B------:R-:W-:-:S02]  /*4e30*/  ISETP.GE.AND P3, PT, R8, RZ, PT ;  /* 0x000000ff0800720c */ /* 0x000fc40003f66270 */
[----:B------:R-:W-:Y:S01]  /*4e40*/  IABS R8, R8 ;  /* 0x0000000800087213 */ /* 0x000fe20000000000 */
[----:B------:R-:W-:Y:S01]  /*4e50*/  IMAD.HI.U32 R7, R3, R10, RZ ;  /* 0x0000000a03077227 */ /* 0x000fe200078e00ff */
[----:B------:R-:W-:Y:S02]  /*4e60*/  ISETP.GE.AND P4, PT, R9, RZ, PT ;  /* 0x000000ff0900720c */ /* 0x000fe40003f86270 */
[C---:B------:R-:W-:Y:S01]  /*4e70*/  LOP3.LUT R9, R2.reuse, 0x40, RZ, 0xfc, !PT ;  /* 0x0000004002097812 */ /* 0x040fe200078efcff */
[----:B------:R-:W-:Y:S01]  /*4e80*/  IMAD.MOV R6, RZ, RZ, -R6 ;  /* 0x000000ffff067224 */ /* 0x000fe200078e0a06 */
[----:B------:R-:W-:Y:S01]  /*4e90*/  LOP3.LUT R15, R2, 0x3a, RZ, 0xfc, !PT ;  /* 0x0000003a020f7812 */ /* 0x000fe200078efcff */
[----:B------:R-:W-:Y:S02]  /*4ea0*/  IMAD.MOV R7, RZ, RZ, -R7 ;  /* 0x000000ffff077224 */ /* 0x000fe400078e0a07 */
[C---:B------:R-:W-:Y:S01]  /*4eb0*/  IMAD R241, R5.reuse, R6, R14 ;  /* 0x0000000605f17224 */ /* 0x040fe200078e020e */
[----:B------:R-:W-:Y:S01]  /*4ec0*/  IABS R14, R15 ;  /* 0x0000000f000e7213 */ /* 0x000fe20000000000 */
[----:B------:R-:W-:Y:S01]  /*4ed0*/  IMAD R239, R5, R7, R10 ;  /* 0x0000000705ef7224 */ /* 0x000fe200078e020a */
[----:B------:R-:W-:Y:S01]  /*4ee0*/  IABS R7, R9 ;  /* 0x0000000900077213 */ /* 0x000fe20000000000 */
[--C-:B------:R-:W-:Y:S01]  /*4ef0*/  @!P0 IMAD.IADD R233, R233, 0x1, -R5.reuse ;  /* 0x00000001e9e98824 */ /* 0x100fe200078e0a05 */
[----:B------:R-:W-:Y:S01]  /*4f00*/  ISETP.GT.U32.AND P0, PT, R5, R241, PT ;  /* 0x000000f10500720c */ /* 0x000fe20003f04070 */
[----:B------:R-:W-:Y:S01]  /*4f10*/  @!P2 IMAD.IADD R235, R235, 0x1, -R5 ;  /* 0x00000001ebeba824 */ /* 0x000fe200078e0a05 */
[----:B------:R-:W-:Y:S01]  /*4f20*/  IABS R10, R11 ;  /* 0x0000000b000a7213 */ /* 0x000fe20000000000 */
[----:B------:R-:W-:Y:S01]  /*4f30*/  @!P1 IMAD.MOV R233, RZ, RZ, -R233 ;  /* 0x000000ffffe99224 */ /* 0x000fe200078e0ae9 */
[----:B------:R-:W-:Y:S01]  /*4f40*/  ISETP.GT.U32.AND P1, PT, R5, R239, PT ;  /* 0x000000ef0500720c */ /* 0x000fe20003f24070 */
[----:B------:R-:W-:Y:S01]  /*4f50*/  IMAD.HI.U32 R6, R3, R8, RZ ;  /* 0x0000000803067227 */ /* 0x000fe200078e00ff */
[----:B------:R-:W-:-:S03]  /*4f60*/  ISETP.GT.U32.AND P2, PT, R5, R235, PT ;  /* 0x000000eb0500720c */ /* 0x000fc60003f44070 */
[----:B------:R-:W-:-:S04]  /*4f70*/  IMAD.MOV R6, RZ, RZ, -R6 ;  /* 0x000000ffff067224 */ /* 0x000fc800078e0a06 */
[----:B------:R-:W-:Y:S02]  /*4f80*/  IMAD R237, R5, R6, R8 ;  /* 0x0000000605ed7224 */ /* 0x000fe400078e0208 */
[----:B------:R-:W-:Y:S01]  /*4f90*/  IMAD.MOV.U32 R8, RZ, RZ, R7 ;  /* 0x000000ffff087224 */ /* 0x000fe200078e0007 */
[----:B------:R-:W-:Y:S01]  /*4fa0*/  IABS R7, R13 ;  /* 0x0000000d00077213 */ /* 0x000fe20000000000 */
[--C-:B------:R-:W-:Y:S02]  /*4fb0*/  @!P0 IMAD.IADD R241, R241, 0x1, -R5.reuse ;  /* 0x00000001f1f18824 */ /* 0x100fe400078e0a05 */
[--C-:B------:R-:W-:Y:S02]  /*4fc0*/  @!P1 IMAD.IADD R239, R239, 0x1, -R5.reuse ;  /* 0x00000001efef9824 */ /* 0x100fe400078e0a05 */
[----:B------:R-:W-:Y:S01]  /*4fd0*/  @!P2 IMAD.IADD R235, R235, 0x1, -R5 ;  /* 0x00000001ebeba824 */ /* 0x000fe200078e0a05 */
[----:B------:R-:W-:Y:S01]  /*4fe0*/  ISETP.GT.U32.AND P2, PT, R5, R237, PT ;  /* 0x000000ed0500720c */ /* 0x000fe20003f44070 */
[----:B------:R-:W-:Y:S01]  /*4ff0*/  IMAD.HI.U32 R6, R3, R8, RZ ;  /* 0x0000000803067227 */ /* 0x000fe200078e00ff */
[----:B------:R-:W-:-:S02]  /*5000*/  ISETP.GT.U32.AND P0, PT, R5, R241, PT ;  /* 0x000000f10500720c */ /* 0x000fc40003f04070 */
[----:B------:R-:W-:Y:S01]  /*5010*/  ISETP.GT.U32.AND P1, PT, R5, R239, PT ;  /* 0x000000ef0500720c */ /* 0x000fe20003f24070 */
[----:B------:R-:W-:Y:S02]  /*5020*/  IMAD.MOV R243, RZ, RZ, -R6 ;  /* 0x000000fffff37224 */ /* 0x000fe400078e0a06 */
[----:B------:R-:W-:-:S04]  /*5030*/  IMAD.HI.U32 R6, R3, R10, RZ ;  /* 0x0000000a03067227 */ /* 0x000fc800078e00ff */
[----:B------:R-:W-:Y:S02]  /*5040*/  IMAD.MOV R6, RZ, RZ, -R6 ;  /* 0x000000ffff067224 */ /* 0x000fe400078e0a06 */
[C---:B------:R-:W-:Y:S02]  /*5050*/  IMAD R243, R5.reuse, R243, R8 ;  /* 0x000000f305f37224 */ /* 0x040fe400078e0208 */
[----:B------:R-:W-:Y:S02]  /*5060*/  IMAD R245, R5, R6, R10 ;  /* 0x0000000605f57224 */ /* 0x000fe400078e020a */
[--C-:B------:R-:W-:Y:S01]  /*5070*/  @!P2 IMAD.IADD R237, R237, 0x1, -R5.reuse ;  /* 0x00000001ededa824 */ /* 0x100fe200078e0a05 */
[----:B------:R-:W-:Y:S01]  /*5080*/  ISETP.GE.AND P2, PT, R9, RZ, PT ;  /* 0x000000ff0900720c */ /* 0x000fe20003f46270 */
[--C-:B------:R-:W-:Y:S01]  /*5090*/  @!P0 IMAD.IADD R241, R241, 0x1, -R5.reuse ;  /* 0x00000001f1f18824 */ /* 0x100fe200078e0a05 */
[----:B------:R-:W-:Y:S01]  /*50a0*/  ISETP.GT.U32.AND P0, PT, R5, R243, PT ;  /* 0x000000f30500720c */ /* 0x000fe20003f04070 */
[----:B------:R-:W-:Y:S01]  /*50b0*/  @!P1 IMAD.IADD R239, R239, 0x1, -R5 ;  /* 0x00000001efef9824 */ /* 0x000fe200078e0a05 */
[C---:B------:R-:W-:Y:S01]  /*50c0*/  ISETP.GT.U32.AND P1, PT, R5.reuse, R245, PT ;  /* 0x000000f50500720c */ /* 0x040fe20003f24070 */
[----:B------:R-:W-:Y:S01]  /*50d0*/  @!P4 IMAD.MOV R235, RZ, RZ, -R235 ;  /* 0x000000ffffebc224 */ /* 0x000fe200078e0aeb */
[----:B------:R-:W-:Y:S01]  /*50e0*/  ISETP.GT.U32.AND P4, PT, R5, R237, PT ;  /* 0x000000ed0500720c */ /* 0x000fe20003f84070 */
[----:B------:R-:W-:Y:S01]  /*50f0*/  IMAD.MOV.U32 R8, RZ, RZ, R7 ;  /* 0x000000ffff087224 */ /* 0x000fe200078e0007 */
[----:B------:R-:W-:Y:S01]  /*5100*/  LOP3.LUT R9, R2, 0x38, RZ, 0xfc, !PT ;  /* 0x0000003802097812 */ /* 0x000fe200078efcff */
[----:B------:R-:W-:-:S04]  /*5110*/  IMAD.HI.U32 R7, R3, R14, RZ ;  /* 0x0000000e03077227 */ /* 0x000fc800078e00ff */
[----:B------:R-:W-:-:S04]  /*5120*/  IMAD.HI.U32 R6, R3, R8, RZ ;  /* 0x0000000803067227 */ /* 0x000fc800078e00ff */
[----:B------:R-:W-:Y:S02]  /*5130*/  IMAD.MOV R6, RZ, RZ, -R6 ;  /* 0x000000ffff067224 */ /* 0x000fe400078e0a06 */
[----:B------:R-:W-:Y:S02]  /*5140*/  IMAD.MOV R7, RZ, RZ, -R7 ;  /* 0x000000ffff077224 */ /* 0x000fe400078e0a07 */
[--C-:B------:R-:W-:Y:S01]  /*5150*/  @!P0 IMAD.IADD R243, R243, 0x1, -R5.reuse ;  /* 0x00000001f3f38824 */ /* 0x100fe200078e0a05 */
[----:B------:R-:W-:Y:S01]  /*5160*/  ISETP.GE.AND P0, PT, R11, RZ, PT ;  /* 0x000000ff0b00720c */ /* 0x000fe20003f06270 */
[C---:B------:R-:W-:Y:S01]  /*5170*/  IMAD R247, R5.reuse, R6, R8 ;  /* 0x0000000605f77224 */ /* 0x040fe200078e0208 */
[----:B------:R-:W-:Y:S01]  /*5180*/  IABS R8, R9 ;  /* 0x0000000900087213 */ /* 0x000fe20000000000 */
[----:B------:R-:W-:Y:S01]  /*5190*/  IMAD R249, R5, R7, R14 ;  /* 0x0000000705f97224 */ /* 0x000fe200078e020e */
[----:B------:R-:W-:Y:S01]  /*51a0*/  LOP3.LUT R7, R2, 0x36, RZ, 0xfc, !PT ;  /* 0x0000003602077812 */ /* 0x000fe200078efcff */
[--C-:B------:R-:W-:Y:S01]  /*51b0*/  @!P1 IMAD.IADD R245, R245, 0x1, -R5.reuse ;  /* 0x00000001f5f59824 */ /* 0x100fe200078e0a05 */
        /* <DEDUP_REMOVED lines=8> */
[----:B------:R-:W-:-:S02]  /*5240*/  IABS R10, R7 ;  /* 0x00000007000a7213 */ /* 0x000fc40000000000 */
[C---:B------:R-:W-:Y:S01]  /*5250*/  LOP3.LUT R11, R2.reuse, 0x30, RZ, 0xfc, !PT ;  /* 0x00000030020b7812 */ /* 0x040fe200078efcff */
[----:B------:R-:W-:Y:S01]  /*5260*/  IMAD.MOV R6, RZ, RZ, -R6 ;  /* 0x000000ffff067224 */ /* 0x000fe200078e0a06 */
[----:B------:R-:W-:Y:S01]  /*5270*/  IABS R14, R17 ;  /* 0x00000011000e7213 */ /* 0x000fe20000000000 */
        /* <DEDUP_REMOVED lines=9> */
[C---:B------:R-:W-:Y:S01]  /*5310*/  ISETP.GT.U32.AND P3, PT, R5.reuse, R247, PT ;  /* 0x000000f70500720c */ /* 0x040fe20003f64070 */
[----:B------:R-:W-:Y:S01]  /*5320*/  @!P2 IMAD.MOV R243, RZ, RZ, -R243 ;  /* 0x000000fffff3a224 */ /* 0x000fe200078e0af3 */
[----:B------:R-:W-:Y:S01]  /*5330*/  IABS R32, R7 ;  /* 0x0000000700207213 */ /* 0x000fe20000000000 */
[----:B------:R-:W-:Y:S01]  /*5340*/  @!P0 IMAD.MOV R245, RZ, RZ, -R245 ;  /* 0x000000fffff58224 */ /* 0x000fe200078e0af5 */
[C---:B------:R-:W-:Y:S01]  /*5350*/  ISETP.GT.U32.AND P2, PT, R5.reuse, R249, PT ;  /* 0x000000f90500720c */ /* 0x040fe20003f44070 */
[----:B------:R-:W-:Y:S01]  /*5360*/  @!P6 IMAD.MOV R239, RZ, RZ, -R239 ;  /* 0x000000ffffefe224 */ /* 0x000fe200078e0aef */
[----:B------:R-:W-:Y:S01]  /*5370*/  ISETP.GT.U32.AND P0, PT, R5, R251, PT ;  /* 0x000000fb0500720c */ /* 0x000fe20003f04070 */
[----:B------:R-:W-:Y:S01]  /*5380*/  IMAD.HI.U32 R6, R3, R10, RZ ;  /* 0x0000000a03067227 */ /* 0x000fe200078e00ff */
[----:B------:R-:W-:-:S02]  /*5390*/  ISETP.GE.AND P6, PT, R13, RZ, PT ;  /* 0x000000ff0d00720c */ /* 0x000fc40003fc6270 */
[----:B------:R-:W-:Y:S01]  /*53a0*/  IABS R30, R11 ;  /* 0x0000000b001e7213 */ /* 0x000fe20000000000 */
[----:B------:R-:W-:Y:S01]  /*53b0*/  IMAD.MOV R6, RZ, RZ, -R6 ;  /* 0x000000ffff067224 */ /* 0x000fe200078e0a06 */
[----:B------:R-:W-:Y:S01]  /*53c0*/  ISETP.GE.AND P5, PT, R9, RZ, PT ;  /* 0x000000ff0900720c */ /* 0x000fe20003fa6270 */
[--C-:B------:R-:W-:Y:S01]  /*53d0*/  @!P3 IMAD.IADD R247, R247, 0x1, -R5.reuse ;  /* 0x00000001f7f7b824 */ /* 0x100fe200078e0a05 */
[----:B------:R-:W-:Y:S01]  /*53e0*/  LOP3.LUT R13, R2, 0x2e, RZ, 0xfc, !PT ;  /* 0x0000002e020d7812 */ /* 0x000fe200078efcff */
[----:B------:R-:W-:Y:S01]  /*53f0*/  IMAD R6, R5, R6, R10 ;  /* 0x0000000605067224 */ /* 0x000fe200078e020a */
[----:B------:R-:W-:Y:S01]  /*5400*/  IABS R10, R8 ;  /* 0x00000008000a7213 */ /* 0x000fe20000000000 */
[--C-:B------:R-:W-:Y:S01]  /*5410*/  @!P2 IMAD.IADD R249, R249, 0x1, -R5.reuse ;  /* 0x00000001f9f9a824 */ /* 0x100fe200078e0a05 */
[----:B------:R-:W-:Y:S01]  /*5420*/  ISETP.GE.AND P2, PT, R7, RZ, PT ;  /* 0x000000ff0700720c */ /* 0x000fe20003f46270 */
[----:B------:R-:W-:Y:S01]  /*5430*/  @!P0 IMAD.IADD R251, R251, 0x1, -R5 ;  /* 0x00000001fbfb8824 */ /* 0x000fe200078e0a05 */
[----:B------:R-:W-:Y:S01]  /*5440*/  ISETP.GT.U32.AND P3, PT, R5, R6, PT ;  /* 0x000000060500720c */ /* 0x000fe20003f64070 */
[----:B------:R-:W-:Y:S01]  /*5450*/  IMAD.HI.U32 R7, R3, R32, RZ ;  /* 0x0000002003077227 */ /* 0x000fe200078e00ff */
[----:B------:R-:W-:-:S02]  /*5460*/  ISETP.GE.AND P0, PT, R8, RZ, PT ;  /* 0x000000ff0800720c */ /* 0x000fc40003f06270 */
[----:B------:R-:W-:Y:S01]  /*5470*/  LOP3.LUT R15, R2, 0x2c, RZ, 0xfc, !PT ;  /* 0x0000002c020f7812 */ /* 0x000fe200078efcff */
[----:B------:R-:W-:Y:S01]  /*5480*/  @!P6 IMAD.MOV R247, RZ, RZ, -R247 ;  /* 0x000000fffff7e224 */ /* 0x000fe200078e0af7 */
[----:B------:R-:W-:Y:S01]  /*5490*/  ISETP.GT.U32.AND P6, PT, R5, R251, PT ;  /* 0x000000fb0500720c */ /* 0x000fe20003fc4070 */
[----:B------:R-:W-:Y:S01]  /*54a0*/  IMAD.HI.U32 R8, R3, R10, RZ ;  /* 0x0000000a03087227 */ /* 0x000fe200078e00ff */
[----:B------:R-:W-:-:S03]  /*54b0*/  IABS R28, R15 ;  /* 0x0000000f001c7213 */ /* 0x000fc60000000000 */
[----:B------:R-:W-:Y:S02]  /*54c0*/  IMAD.MOV R7, RZ, RZ, -R7 ;  /* 0x000000ffff077224 */ /* 0x000fe400078e0a07 */
[----:B------:R-:W-:Y:S02]  /*54d0*/  IMAD.MOV R8, RZ, RZ, -R8 ;  /* 0x000000ffff087224 */ /* 0x000fe400078e0a08 */
[C---:B------:R-:W-:Y:S02]  /*54e0*/  IMAD R32, R5.reuse, R7, R32 ;  /* 0x0000000705207224 */ /* 0x040fe400078e0220 */
[C---:B------:R-:W-:Y:S01]  /*54f0*/  IMAD R8, R5.reuse, R8, R10 ;  /* 0x0000000805087224 */ /* 0x040fe200078e020a */
[----:B------:R-:W-:Y:S01]  /*5500*/  IABS R10, R13 ;  /* 0x0000000d000a7213 */ /* 0x000fe20000000000 */
[----:B------:R-:W-:Y:S01]  /*5510*/  @!P1 IMAD.MOV R249, RZ, RZ, -R249 ;  /* 0x000000fffff99224 */ /* 0x000fe200078e0af9 */
[----:B------:R-:W-:Y:S01]  /*5520*/  ISETP.GT.U32.AND P1, PT, R5, R32, PT ;  /* 0x000000200500720c */ /* 0x000fe20003f24070 */
[----:B------:R-:W-:-:S02]  /*5530*/  @!P3 IMAD.IADD R6, R6, 0x1, -R5 ;  /* 0x000000010606b824 */ /* 0x000fc400078e0a05 */
[----:B------:R-:W-:Y:S01]  /*5540*/  @!P6 IMAD.IADD R251, R251, 0x1, -R5 ;  /* 0x00000001fbfbe824 */ /* 0x000fe200078e0a05 */
[----:B------:R-:W-:Y:S01]  /*5550*/  ISETP.GT.U32.AND P6, PT, R5, R8, PT ;  /* 0x000000080500720c */ /* 0x000fe20003fc4070 */
[----:B------:R-:W-:Y:S01]  /*5560*/  IMAD.HI.U32 R9, R3, R30, RZ ;  /* 0x0000001e03097227 */ /* 0x000fe200078e00ff */
[----:B------:R-:W-:-:S03]  /*5570*/  ISETP.GT.U32.AND P3, PT, R5, R6, PT ;  /* 0x000000060500720c */ /* 0x000fc60003f64070 */
[----:B------:R-:W-:Y:S02]  /*5580*/  IMAD.MOV R9, RZ, RZ, -R9 ;  /* 0x000000ffff097224 */ /* 0x000fe400078e0a09 */
[----:B------:R-:W-:-:S04]  /*5590*/  IMAD.HI.U32 R7, R3, R10, RZ ;  /* 0x0000000a03077227 */ /* 0x000fc800078e00ff */
[--C-:B------:R-:W-:Y:S01]  /*55a0*/  @!P1 IMAD.IADD R32, R32, 0x1, -R5.reuse ;  /* 0x0000000120209824 */ /* 0x100fe200078e0a05 */
[----:B------:R-:W-:Y:S01]  /*55b0*/  ISETP.GE.AND P1, PT, R11, RZ, PT ;  /* 0x000000ff0b00720c */ /* 0x000fe20003f26270 */
[C---:B------:R-:W-:Y:S01]  /*55c0*/  IMAD R30, R5.reuse, R9, R30 ;  /* 0x00000009051e7224 */ /* 0x040fe200078e021e */
[----:B------:R-:W-:Y:S01]  /*55d0*/  LOP3.LUT R11, R2, 0x28, RZ, 0xfc, !PT ;  /* 0x00000028020b7812 */ /* 0x000fe200078efcff */
[--C-:B------:R-:W-:Y:S01]  /*55e0*/  @!P6 IMAD.IADD R8, R8, 0x1, -R5.reuse ;  /* 0x000000010808e824 */ /* 0x100fe200078e0a05 */
[C---:B------:R-:W-:Y:S01]  /*55f0*/  ISETP.GT.U32.AND P6, PT, R5.reuse, R32, PT ;  /* 0x000000200500720c */ /* 0x040fe20003fc4070 */
[----:B------:R-:W-:Y:S01]  /*5600*/  @!P3 IMAD.IADD R6, R6, 0x1, -R5 ;  /* 0x000000010606b824 */ /* 0x000fe200078e0a05 */
[C---:B------:R-:W-:Y:S01]  /*5610*/  ISETP.GT.U32.AND P3, PT, R5.reuse, R30, PT ;  /* 0x0000001e0500720c */ /* 0x040fe20003f64070 */
[----:B------:R-:W-:Y:S01]  /*5620*/  IMAD.MOV R7, RZ, RZ, -R7 ;  /* 0x000000ffff077224 */ /* 0x000fe200078e0a07 */
[----:B------:R-:W-:Y:S01]  /*5630*/  IABS R16, R11 ;  /* 0x0000000b00107213 */ /* 0x000fe20000000000 */
[----:B------:R-:W-:Y:S01]  /*5640*/  @!P5 IMAD.MOV R251, RZ, RZ, -R251 ;  /* 0x000000fffffbd224 */ /* 0x000fe200078e0afb */
[C---:B------:R-:W-:Y:S01]  /*5650*/  ISETP.GT.U32.AND P5, PT, R5.reuse, R8, PT ;  /* 0x000000080500720c */ /* 0x040fe20003fa4070 */
[----:B------:R-:W-:-:S02]  /*5660*/  IMAD R10, R5, R7, R10 ;  /* 0x00000007050a7224 */ /* 0x000fc400078e020a */
[----:B------:R-:W-:-:S04]  /*5670*/  IMAD.HI.U32 R7, R3, R14, RZ ;  /* 0x0000000e03077227 */ /* 0x000fc800078e00ff */
[----:B------:R-:W-:Y:S01]  /*5680*/  @!P6 IMAD.IADD R32, R32, 0x1, -R5 ;  /* 0x000000012020e824 */ /* 0x000fe200078e0a05 */
[----:B------:R-:W-:Y:S01]  /*5690*/  ISETP.GT.U32.AND P6, PT, R5, R10, PT ;  /* 0x0000000a0500720c */ /* 0x000fe20003fc4070 */
[----:B------:R-:W-:-:S04]  /*56a0*/  IMAD.HI.U32 R9, R3, R28, RZ ;  /* 0x0000001c03097227 */ /* 0x000fc800078e00ff */
[----:B------:R-:W-:Y:S02]  /*56b0*/  IMAD.MOV R7, RZ, RZ, -R7 ;  /* 0x000000ffff077224 */ /* 0x000fe400078e0a07 */
[----:B------:R-:W-:Y:S02]  /*56c0*/  @!P3 IMAD.IADD R30, R30, 0x1, -R5 ;  /* 0x000000011e1eb824 */ /* 0x000fe400078e0a05 */
[----:B------:R-:W-:Y:S02]  /*56d0*/  IMAD.MOV R9, RZ, RZ, -R9 ;  /* 0x000000ffff097224 */ /* 0x000fe400078e0a09 */
[C---:B------:R-:W-:Y:S01]  /*56e0*/  IMAD R14, R5.reuse, R7, R14 ;  /* 0x00000007050e7224 */ /* 0x040fe200078e020e */
[----:B------:R-:W-:Y:S01]  /*56f0*/  ISETP.GT.U32.AND P3, PT, R5, R30, PT ;  /* 0x0000001e0500720c */ /* 0x000fe20003f64070 */
[----:B------:R-:W-:-:S04]  /*5700*/  IMAD.HI.U32 R7, R3, R16, RZ ;  /* 0x0000001003077227 */ /* 0x000fc800078e00ff */
[C---:B------:R-:W-:Y:S02]  /*5710*/  IMAD R28, R5.reuse, R9, R28 ;  /* 0x00000009051c7224 */ /* 0x040fe400078e021c */
[----:B------:R-:W-:Y:S02]  /*5720*/  IMAD.MOV R7, RZ, RZ, -R7 ;  /* 0x000000ffff077224 */ /* 0x000fe400078e0a07 */
[--C-:B------:R-:W-:Y:S01]  /*5730*/  @!P5 IMAD.IADD R8, R8, 0x1, -R5.reuse ;  /* 0x000000010808d824 */ /* 0x100fe200078e0a05 */
[C---:B------:R-:W-:Y:S01]  /*5740*/  ISETP.GT.U32.AND P5, PT, R5.reuse, R28, PT ;  /* 0x0000001c0500720c */ /* 0x040fe20003fa4070 */
[--C-:B------:R-:W-:Y:S01]  /*5750*/  @!P6 IMAD.IADD R10, R10, 0x1, -R5.reuse ;  /* 0x000000010a0ae824 */ /* 0x100fe200078e0a05 */
[C---:B------:R-:W-:Y:S01]  /*5760*/  ISETP.GT.U32.AND P6, PT, R5.reuse, R14, PT ;  /* 0x0000000e0500720c */ /* 0x040fe20003fc4070 */
[C---:B------:R-:W-:Y:S02]  /*5770*/  IMAD R147, R5.reuse, R7, R16 ;  /* 0x0000000705937224 */ /* 0x040fe400078e0210 */
        /* <DEDUP_REMOVED lines=8> */
[----:B------:R-:W-:Y:S01]  /*5800*/  @!P5 IMAD.IADD R28, R28, 0x1, -R5 ;  /* 0x000000011c1cd824 */ /* 0x000fe200078e0a05 */
[----:B------:R-:W-:Y:S01]  /*5810*/  ISETP.GE.AND P5, PT, R15, RZ, PT ;  /* 0x000000ff0f00720c */ /* 0x000fe20003fa6270 */
[----:B------:R-:W-:Y:S01]  /*5820*/  IMAD.MOV R9, RZ, RZ, -R9 ;  /* 0x000000ffff097224 */ /* 0x000fe200078e0a09 */
[----:B------:R-:W-:Y:S01]  /*5830*/  LOP3.LUT R15, R2, 0x22, RZ, 0xfc, !PT ;  /* 0x00000022020f7812 */ /* 0x000fe200078efcff */
[--C-:B------:R-:W-:Y:S01]  /*5840*/  @!P4 IMAD.IADD R10, R10, 0x1, -R5.reuse ;  /* 0x000000010a0ac824 */ /* 0x100fe200078e0a05 */
[----:B------:R-:W-:Y:S01]  /*5850*/  IABS R16, R13 ;  /* 0x0000000d00107213 */ /* 0x000fe20000000000 */
[----:B------:R-:W-:Y:S01]  /*5860*/  IMAD R25, R5, R9, R18 ;  /* 0x0000000905197224 */ /* 0x000fe200078e0212 */
[----:B------:R-:W-:Y:S01]  /*5870*/  IABS R18, R15 ;  /* 0x0000000f00127213 */ /* 0x000fe20000000000 */
[----:B------:R-:W-:Y:S01]  /*5880*/  @!P0 IMAD.IADD R147, R147, 0x1, -R5 ;  /* 0x0000000193938824 */ /* 0x000fe200078e0a05 */
[----:B------:R-:W-:Y:S01]  /*5890*/  ISETP.GE.AND P0, PT, R13, RZ, PT ;  /* 0x000000ff0d00720c */ /* 0x000fe20003f06270 */
[----:B------:R-:W-:Y:S01]  /*58a0*/  @!P3 IMAD.MOV R10, RZ, RZ, -R10 ;  /* 0x000000ffff0ab224 */ /* 0x000fe200078e0a0a */
[----:B------:R-:W-:Y:S01]  /*58b0*/  ISETP.GT.U32.AND P4, PT, R5, R25, PT ;  /* 0x000000190500720c */ /* 0x000fe20003f84070 */
[----:B------:R-:W-:Y:S01]  /*58c0*/  IMAD.HI.U32 R9, R3, R18, RZ ;  /* 0x0000001203097227 */ /* 0x000fe200078e00ff */
[----:B------:R-:W-:-:S02]  /*58d0*/  ISETP.GT.U32.AND P3, PT, R5, R147, PT ;  /* 0x000000930500720c */ /* 0x000fc40003f64070 */
[----:B------:R-:W-:Y:S01]  /*58e0*/  IABS R13, R38 ;  /* 0x00000026000d7213 */ /* 0x000fe20000000000 */
[----:B------:R-:W-:Y:S02]  /*58f0*/  IMAD.MOV R9, RZ, RZ, -R9 ;  /* 0x000000ffff097224 */ /* 0x000fe400078e0a09 */
[----:B------:R-:W-:Y:S01]  /*5900*/  @!P6 IMAD.IADD R14, R14, 0x1, -R5 ;  /* 0x000000010e0ee824 */ /* 0x000fe200078e0a05 */
[C---:B------:R-:W-:Y:S01]  /*5910*/  ISETP.GT.U32.AND P6, PT, R5.reuse, R28, PT ;  /* 0x0000001c0500720c */ /* 0x040fe20003fc4070 */
[----:B------:R-:W-:Y:S01]  /*5920*/  IMAD R23, R5, R9, R18 ;  /* 0x0000000905177224 */ /* 0x000fe200078e0212 */
[----:B------:R-:W-:Y:S01]  /*5930*/  LOP3.LUT R9, R2, 0x20, RZ, 0xfc, !PT ;  /* 0x0000002002097812 */ /* 0x000fe200078efcff */
[----:B------:R-:W-:-:S04]  /*5940*/  IMAD.HI.U32 R7, R3, R16, RZ ;  /* 0x0000001003077227 */ /* 0x000fc800078e00ff */
[--C-:B------:R-:W-:Y:S01]  /*5950*/  @!P3 IMAD.IADD R147, R147, 0x1, -R5.reuse ;  /* 0x000000019393b824 */ /* 0x100fe200078e0a05 */
[C---:B------:R-:W-:Y:S01]  /*5960*/  ISETP.GT.U32.AND P3, PT, R5.reuse, R23, PT ;  /* 0x000000170500720c */ /* 0x040fe20003f64070 */
[----:B------:R-:W-:Y:S01]  /*5970*/  @!P2 IMAD.MOV R32, RZ, RZ, -R32 ;  /* 0x000000ffff20a224 */ /* 0x000fe200078e0a20 */
[----:B------:R-:W-:Y:S01]  /*5980*/  ISETP.GT.U32.AND P2, PT, R5, R14, PT ;  /* 0x0000000e0500720c */ /* 0x000fe20003f44070 */
[----:B------:R-:W-:Y:S02]  /*5990*/  @!P4 IMAD.IADD R25, R25, 0x1, -R5 ;  /* 0x000000011919c824 */ /* 0x000fe400078e0a05 */
[----:B------:R-:W-:Y:S02]  /*59a0*/  IMAD.MOV R7, RZ, RZ, -R7 ;  /* 0x000000ffff077224 */ /* 0x000fe400078e0a07 */
[----:B------:R-:W-:Y:S01]  /*59b0*/  @!P1 IMAD.MOV R30, RZ, RZ, -R30 ;  /* 0x000000ffff1e9224 */ /* 0x000fe200078e0a1e */
[----:B------:R-:W-:Y:S01]  /*59c0*/  ISETP.GE.AND P1, PT, R17, RZ, PT ;  /* 0x000000ff1100720c */ /* 0x000fe20003f26270 */
[--C-:B------:R-:W-:Y:S01]  /*59d0*/  @!P6 IMAD.IADD R28, R28, 0x1, -R5.reuse ;  /* 0x000000011c1ce824 */ /* 0x100fe200078e0a05 */
[C---:B------:R-:W-:Y:S01]  /*59e0*/  ISETP.GT.U32.AND P4, PT, R5.reuse, R25, PT ;  /* 0x000000190500720c */ /* 0x040fe20003f84070 */
[----:B------:R-:W-:Y:S01]  /*59f0*/  IMAD R145, R5, R7, R16 ;  /* 0x0000000705917224 */ /* 0x000fe200078e0210 */
[----:B------:R-:W-:Y:S01]  /*5a00*/  ISETP.GE.AND P6, PT, R11, RZ, PT ;  /* 0x000000ff0b00720c */ /* 0x000fe20003fc6270 */
[----:B------:R-:W-:Y:S01]  /*5a10*/  @!P5 IMAD.MOV R28, RZ, RZ, -R28 ;  /* 0x000000ffff1cd224 */ /* 0x000fe200078e0a1c */
[----:B------:R-:W-:Y:S01]  /*5a20*/  LOP3.LUT R11, R2, 0x1e, RZ, 0xfc, !PT ;  /* 0x0000001e020b7812 */ /* 0x000fe200078efcff */
[--C-:B------:R-:W-:Y:S01]  /*5a30*/  @!P3 IMAD.IADD R23, R23, 0x1, -R5.reuse ;  /* 0x000000011717b824 */ /* 0x100fe200078e0a05 */
[----:B------:R-:W-:Y:S01]  /*5a40*/  ISETP.GT.U32.AND P5, PT, R5, R145, PT ;  /* 0x000000910500720c */ /* 0x000fe20003fa4070 */
[----:B------:R-:W-:Y:S01]  /*5a50*/  @!P2 IMAD.IADD R14, R14, 0x1, -R5 ;  /* 0x000000010e0ea824 */ /* 0x000fe200078e0a05 */
[----:B------:R-:W-:-:S02]  /*5a60*/  IABS R16, R9 ;  /* 0x0000000900107213 */ /* 0x000fc40000000000 */
[----:B------:R-:W-:Y:S01]  /*5a70*/  IABS R18, R11 ;  /* 0x0000000b00127213 */ /* 0x000fe20000000000 */
[----:B------:R-:W-:Y:S01]  /*5a80*/  @!P1 IMAD.MOV R14, RZ, RZ, -R14 ;  /* 0x000000ffff0e9224 */ /* 0x000fe200078e0a0e */
[----:B------:R-:W-:Y:S01]  /*5a90*/  ISETP.GT.U32.AND P3, PT, R5, R23, PT ;  /* 0x000000170500720c */ /* 0x000fe20003f64070 */
[----:B------:R-:W-:Y:S01]  /*5aa0*/  @!P4 IMAD.IADD R25, R25, 0x1, -R5 ;  /* 0x000000011919c824 */ /* 0x000fe200078e0a05 */
[----:B------:R-:W-:Y:S01]  /*5ab0*/  ISETP.GE.AND P1, PT, R15, RZ, PT ;  /* 0x000000ff0f00720c */ /* 0x000fe20003f26270 */
[----:B------:R-:W-:Y:S01]  /*5ac0*/  IMAD.HI.U32 R7, R3, R16, RZ ;  /* 0x0000001003077227 */ /* 0x000fe200078e00ff */
[----:B------:R-:W-:Y:S02]  /*5ad0*/  ISETP.GE.AND P4, PT, R9, RZ, PT ;  /* 0x000000ff0900720c */ /* 0x000fe40003f86270 */
[----:B------:R-:W-:Y:S01]  /*5ae0*/  ISETP.GE.AND P2, PT, R19, RZ, PT ;  /* 0x000000ff1300720c */ /* 0x000fe20003f46270 */
[----:B------:R-:W-:-:S04]  /*5af0*/  IMAD.HI.U32 R9, R3, R18, RZ ;  /* 0x0000001203097227 */ /* 0x000fc800078e00ff */
[----:B------:R-:W-:Y:S01]  /*5b00*/  @!P5 IMAD.IADD R145, R145, 0x1, -R5 ;  /* 0x000000019191d824 */ /* 0x000fe200078e0a05 */
[----:B------:R-:W-:Y:S01]  /*5b10*/  ISETP.GE.AND P5, PT, R11, RZ, PT ;  /* 0x000000ff0b00720c */ /* 0x000fe20003fa6270 */
[----:B------:R-:W-:Y:S02]  /*5b20*/  IMAD.MOV R7, RZ, RZ, -R7 ;  /* 0x000000ffff077224 */ /* 0x000fe400078e0a07 */
[----:B------:R-:W-:Y:S02]  /*5b30*/  IMAD.MOV R9, RZ, RZ, -R9 ;  /* 0x000000ffff097224 */ /* 0x000fe400078e0a09 */
[----:B------:R-:W-:Y:S01]  /*5b40*/  @!P6 IMAD.MOV R147, RZ, RZ, -R147 ;  /* 0x000000ffff93e224 */ /* 0x000fe200078e0a93 */
[C---:B------:R-:W-:Y:S01]  /*5b50*/  ISETP.GT.U32.AND P6, PT, R5.reuse, R145, PT ;  /* 0x000000910500720c */ /* 0x040fe20003fc4070 */
[C---:B------:R-:W-:Y:S01]  /*5b60*/  IMAD R21, R5.reuse, R7, R16 ;  /* 0x0000000705157224 */ /* 0x040fe200078e0210 */
[C---:B------:R-:W-:Y:S01]  /*5b70*/  LOP3.LUT R7, R2.reuse, 0x1c, RZ, 0xfc, !PT ;  /* 0x0000001c02077812 */ /* 0x040fe200078efcff */
[----:B------:R-:W-:Y:S01]  /*5b80*/  IMAD R19, R5, R9, R18 ;  /* 0x0000000905137224 */ /* 0x000fe200078e0212 */
[----:B------:R-:W-:Y:S01]  /*5b90*/  LOP3.LUT R9, R2, 0x18, RZ, 0xfc, !PT ;  /* 0x0000001802097812 */ /* 0x000fe200078efcff */
[----:B------:R-:W-:Y:S01]  /*5ba0*/  @!P3 IMAD.IADD R23, R23, 0x1, -R5 ;  /* 0x000000011717b824 */ /* 0x000fe200078e0a05 */
[----:B------:R-:W-:Y:S01]  /*5bb0*/  ISETP.GT.U32.AND P3, PT, R5, R21, PT ;  /* 0x000000150500720c */ /* 0x000fe20003f64070 */
[----:B------:R-:W-:Y:S01]  /*5bc0*/  @!P2 IMAD.MOV R25, RZ, RZ, -R25 ;  /* 0x000000ffff19a224 */ /* 0x000fe200078e0a19 */
[----:B------:R-:W-:Y:S01]  /*5bd0*/  ISETP.GE.AND P2, PT, R7, RZ, PT ;  /* 0x000000ff0700720c */ /* 0x000fe20003f46270 */
[----:B------:R-:W-:Y:S01]  /*5be0*/  @!P1 IMAD.MOV R23, RZ, RZ, -R23 ;  /* 0x000000ffff179224 */ /* 0x000fe200078e0a17 */
[----:B------:R-:W-:Y:S01]  /*5bf0*/  ISETP.GT.U32.AND P1, PT, R5, R19, PT ;  /* 0x000000130500720c */ /* 0x000fe20003f24070 */
[----:B------:R-:W-:Y:S01]  /*5c00*/  IMAD.HI.U32 R11, R3, R20, RZ ;  /* 0x00000014030b7227 */ /* 0x000fe200078e00ff */
[----:B------:R-:W-:-:S02]  /*5c10*/  IABS R16, R7 ;  /* 0x0000000700107213 */ /* 0x000fc40000000000 */
[----:B------:R-:W-:Y:S01]  /*5c20*/  LOP3.LUT R7, R2, 0x1a, RZ, 0xfc, !PT ;  /* 0x0000001a02077812 */ /* 0x000fe200078efcff */
[----:B------:R-:W-:Y:S02]  /*5c30*/  @!P6 IMAD.IADD R145, R145, 0x1, -R5 ;  /* 0x000000019191e824 */ /* 0x000fe400078e0a05 */
[----:B------:R-:W-:Y:S01]  /*5c40*/  IMAD.MOV R11, RZ, RZ, -R11 ;  /* 0x000000ffff0b7224 */ /* 0x000fe200078e0a0b */
[----:B------:R-:W-:Y:S01]  /*5c50*/  ISETP.GE.AND P6, PT, R7, RZ, PT ;  /* 0x000000ff0700720c */ /* 0x000fe20003fc6270 */
[----:B------:R-:W-:Y:S01]  /*5c60*/  @!P3 IMAD.IADD R21, R21, 0x1, -R5 ;  /* 0x000000011515b824 */ /* 0x000fe200078e0a05 */
[----:B------:R-:W-:Y:S01]  /*5c70*/  IABS R18, R7 ;  /* 0x0000000700127213 */ /* 0x000fe20000000000 */
[----:B------:R-:W-:-:S03]  /*5c80*/  IMAD.HI.U32 R7, R3, R16, RZ ;  /* 0x0000001003077227 */ /* 0x000fc600078e00ff */
[----:B------:R-:W-:Y:S01]  /*5c90*/  ISETP.GT.U32.AND P3, PT, R5, R21, PT ;  /* 0x000000150500720c */ /* 0x000fe20003f64070 */
[----:B------:R-:W-:Y:S02]  /*5ca0*/  @!P1 IMAD.IADD R19, R19, 0x1, -R5 ;  /* 0x0000000113139824 */ /* 0x000fe400078e0a05 */
[----:B------:R-:W-:Y:S02]  /*5cb0*/  IMAD.MOV R7, RZ, RZ, -R7 ;  /* 0x000000ffff077224 */ /* 0x000fe400078e0a07 */
[----:B------:R-:W-:Y:S01]  /*5cc0*/  @!P0 IMAD.MOV R145, RZ, RZ, -R145 ;  /* 0x000000ffff918224 */ /* 0x000fe200078e0a91 */
[C---:B------:R-:W-:Y:S01]  /*5cd0*/  ISETP.GT.U32.AND P1, PT, R5.reuse, R19, PT ;  /* 0x000000130500720c */ /* 0x040fe20003f24070 */
[----:B------:R-:W-:Y:S01]  /*5ce0*/  IMAD R17, R5, R7, R16 ;  /* 0x0000000705117224 */ /* 0x000fe200078e0210 */
[----:B------:R-:W-:Y:S01]  /*5cf0*/  ISETP.GE.AND P0, PT, R9, RZ, PT ;  /* 0x000000ff0900720c */ /* 0x000fe20003f06270 */
[----:B------:R-:W-:Y:S01]  /*5d00*/  IMAD.HI.U32 R7, R3, R18, RZ ;  /* 0x0000001203077227 */ /* 0x000fe200078e00ff */
[----:B------:R-:W-:-:S03]  /*5d10*/  IABS R9, R9 ;  /* 0x0000000900097213 */ /* 0x000fc60000000000 */
[----:B------:R-:W-:Y:S02]  /*5d20*/  IMAD.MOV R7, RZ, RZ, -R7 ;  /* 0x000000ffff077224 */ /* 0x000fe400078e0a07 */
[--C-:B------:R-:W-:Y:S01]  /*5d30*/  @!P3 IMAD.IADD R21, R21, 0x1, -R5.reuse ;  /* 0x000000011515b824 */ /* 0x100fe200078e0a05 */
[C---:B------:R-:W-:Y:S01]  /*5d40*/  ISETP.GT.U32.AND P3, PT, R5.reuse, R17, PT ;  /* 0x000000110500720c */ /* 0x040fe20003f64070 */
[----:B------:R-:W-:Y:S02]  /*5d50*/  IMAD R15, R5, R7, R18 ;  /* 0x00000007050f7224 */ /* 0x000fe400078e0212 */
[----:B------:R-:W-:Y:S02]  /*5d60*/  @!P1 IMAD.IADD R19, R19, 0x1, -R5 ;  /* 0x0000000113139824 */ /* 0x000fe400078e0a05 */
[----:B------:R-:W-:Y:S01]  /*5d70*/  IMAD.MOV.U32 R16, RZ, RZ, R9 ;  /* 0x000000ffff107224 */ /* 0x000fe200078e0009 */
[----:B------:R-:W-:Y:S01]  /*5d80*/  ISETP.GT.U32.AND P1, PT, R5, R15, PT ;  /* 0x0000000f0500720c */ /* 0x000fe20003f24070 */
[----:B------:R-:W-:-:S02]  /*5d90*/  IMAD.MOV.U32 R18, RZ, RZ, R13 ;  /* 0x000000ffff127224 */ /* 0x000fc400078e000d */
[----:B------:R-:W-:-:S04]  /*5da0*/  IMAD.HI.U32 R9, R3, R16, RZ ;  /* 0x0000001003097227 */ /* 0x000fc800078e00ff */
[----:B------:R-:W-:Y:S02]  /*5db0*/  @!P3 IMAD.IADD R17, R17, 0x1, -R5 ;  /* 0x000000011111b824 */ /* 0x000fe400078e0a05 */
[----:B------:R-:W-:Y:S02]  /*5dc0*/  IMAD.MOV R9, RZ, RZ, -R9 ;  /* 0x000000ffff097224 */ /* 0x000fe400078e0a09 */
[----:B------:R-:W-:Y:S01]  /*5dd0*/  IMAD.HI.U32 R7, R3, R18, RZ ;  /* 0x0000001203077227 */ /* 0x000fe200078e00ff */
[----:B------:R-:W-:-:S03]  /*5de0*/  ISETP.GT.U32.AND P3, PT, R5, R17, PT ;  /* 0x000000110500720c */ /* 0x000fc60003f64070 */
[----:B------:R-:W-:Y:S02]  /*5df0*/  @!P1 IMAD.IADD R15, R15, 0x1, -R5 ;  /* 0x000000010f0f9824 */ /* 0x000fe400078e0a05 */
[C---:B------:R-:W-:Y:S01]  /*5e00*/  IMAD R13, R5.reuse, R9, R16 ;  /* 0x00000009050d7224 */ /* 0x040fe200078e0210 */
[----:B------:R-:W-:Y:S01]  /*5e10*/  IABS R16, R40 ;  /* 0x0000002800107213 */ /* 0x000fe20000000000 */
[C---:B------:R-:W-:Y:S01]  /*5e20*/  IMAD R143, R5.reuse, R11, R20 ;  /* 0x0000000b058f7224 */ /* 0x040fe200078e0214 */
[----:B------:R-:W-:Y:S01]  /*5e30*/  ISETP.GT.U32.AND P1, PT, R5, R15, PT ;  /* 0x0000000f0500720c */ /* 0x000fe20003f24070 */
[----:B------:R-:W-:Y:S01]  /*5e40*/  IMAD.MOV R7, RZ, RZ, -R7 ;  /* 0x000000ffff077224 */ /* 0x000fe200078e0a07 */
[----:B------:R-:W-:Y:S01]  /*5e50*/  IABS R9, R42 ;  /* 0x0000002a00097213 */ /* 0x000fe20000000000 */
[----:B------:R-:W-:Y:S01]  /*5e60*/  @!P4 IMAD.MOV R21, RZ, RZ, -R21 ;  /* 0x000000ffff15c224 */ /* 0x000fe200078e0a15 */
[----:B------:R-:W-:Y:S01]  /*5e70*/  IABS R20, R44 ;  /* 0x0000002c00147213 */ /* 0x000fe20000000000 */
[----:B------:R-:W-:Y:S01]  /*5e80*/  @!P3 IMAD.IADD R17, R17, 0x1, -R5 ;  /* 0x000000011111b824 */ /* 0x000fe200078e0a05 */
[C---:B------:R-:W-:Y:S01]  /*5e90*/  ISETP.GT.U32.AND P3, PT, R5.reuse, R13, PT ;  /* 0x0000000d0500720c */ /* 0x040fe20003f64070 */
[----:B------:R-:W-:-:S02]  /*5ea0*/  IMAD R141, R5, R7, R18 ;  /* 0x00000007058d7224 */ /* 0x000fc400078e0212 */
[----:B------:R-:W-:-:S04]  /*5eb0*/  IMAD.HI.U32 R7, R3, R16, RZ ;  /* 0x0000001003077227 */ /* 0x000fc800078e00ff */
[----:B------:R-:W-:Y:S01]  /*5ec0*/  @!P1 IMAD.IADD R15, R15, 0x1, -R5 ;  /* 0x000000010f0f9824 */ /* 0x000fe200078e0a05 */
[C---:B------:R-:W-:Y:S01]  /*5ed0*/  ISETP.GT.U32.AND P1, PT, R5.reuse, R143, PT ;  /* 0x0000008f0500720c */ /* 0x040fe20003f24070 */
[----:B------:R-:W-:Y:S02]  /*5ee0*/  IMAD.MOV R7, RZ, RZ, -R7 ;  /* 0x000000ffff077224 */ /* 0x000fe400078e0a07 */
[----:B------:R-:W-:Y:S02]  /*5ef0*/  IMAD.MOV.U32 R18, RZ, RZ, R9 ;  /* 0x000000ffff127224 */ /* 0x000fe400078e0009 */
[----:B------:R-:W-:Y:S01]  /*5f00*/  IMAD R139, R5, R7, R16 ;  /* 0x00000007058b7224 */ /* 0x000fe200078e0210 */
[----:B------:R-:W-:Y:S01]  /*5f10*/  IABS R16, R48 ;  /* 0x0000003000107213 */ /* 0x000fe20000000000 */
[----:B------:R-:W-:Y:S01]  /*5f20*/  @!P3 IMAD.IADD R13, R13, 0x1, -R5 ;  /* 0x000000010d0db824 */ /* 0x000fe200078e0a05 */
[----:B------:R-:W-:Y:S01]  /*5f30*/  ISETP.GT.U32.AND P3, PT, R5, R141, PT ;  /* 0x0000008d0500720c */ /* 0x000fe20003f64070 */
[----:B------:R-:W-:-:S04]  /*5f40*/  IMAD.HI.U32 R9, R3, R18, RZ ;  /* 0x0000001203097227 */ /* 0x000fc800078e00ff */
[----:B------:R-:W-:Y:S01]  /*5f50*/  @!P1 IMAD.IADD R143, R143, 0x1, -R5 ;  /* 0x000000018f8f9824 */ /* 0x000fe200078e0a05 */
[----:B------:R-:W-:Y:S01]  /*5f60*/  ISETP.GT.U32.AND P1, PT, R5, R139, PT ;  /* 0x0000008b0500720c */ /* 0x000fe20003f24070 */
[----:B------:R-:W-:-:S04]  /*5f70*/  IMAD.HI.U32 R11, R3, R20, RZ ;  /* 0x00000014030b7227 */ /* 0x000fc800078e00ff */
[----:B------:R-:W-:Y:S02]  /*5f80*/  IMAD.MOV R9, RZ, RZ, -R9 ;  /* 0x000000ffff097224 */ /* 0x000fe400078e0a09 */
[----:B------:R-:W-:Y:S02]  /*5f90*/  IMAD.MOV R11, RZ, RZ, -R11 ;  /* 0x000000ffff0b7224 */ /* 0x000fe400078e0a0b */
[C---:B------:R-:W-:Y:S02]  /*5fa0*/  IMAD R7, R5.reuse, R9, R18 ;  /* 0x0000000905077224 */ /* 0x040fe400078e0212 */
[----:B------:R-:W-:Y:S01]  /*5fb0*/  IMAD R9, R5, R11, R20 ;  /* 0x0000000b05097224 */ /* 0x000fe200078e0214 */
[----:B------:R-:W-:Y:S01]  /*5fc0*/  LOP3.LUT R20, R2, 0x2, RZ, 0xfc, !PT ;  /* 0x0000000202147812 */ /* 0x000fe200078efcff */
[--C-:B------:R-:W-:Y:S01]  /*5fd0*/  @!P3 IMAD.IADD R141, R141, 0x1, -R5.reuse ;  /* 0x000000018d8db824 */ /* 0x100fe200078e0a05 */
[----:B------:R-:W-:Y:S01]  /*5fe0*/  ISETP.GT.U32.AND P3, PT, R5, R7, PT ;  /* 0x000000070500720c */ /* 0x000fe20003f64070 */
[----:B------:R-:W-:Y:S01]  /*5ff0*/  @!P1 IMAD.IADD R139, R139, 0x1, -R5 ;  /* 0x000000018b8b9824 */ /* 0x000fe200078e0a05 */
[----:B------:R-:W-:Y:S01]  /*6000*/  ISETP.GT.U32.AND P1, PT, R5, R9, PT ;  /* 0x000000090500720c */ /* 0x000fe20003f24070 */
[----:B------:R-:W-:Y:S01]  /*6010*/  IMAD.HI.U32 R11, R3, R22, RZ ;  /* 0x00000016030b7227 */ /* 0x000fe200078e00ff */
[----:B------:R-:W-:-:S03]  /*6020*/  ISETP.GT.U32.AND P4, PT, R5, R141, PT ;  /* 0x0000008d0500720c */ /* 0x000fc60003f84070 */
[----:B------:R-:W-:Y:S02]  /*6030*/  IMAD.MOV R11, RZ, RZ, -R11 ;  /* 0x000000ffff0b7224 */ /* 0x000fe400078e0a0b */
[----:B------:R-:W-:Y:S01]  /*6040*/  @!P5 IMAD.MOV R19, RZ, RZ, -R19 ;  /* 0x000000ffff13d224 */ /* 0x000fe200078e0a13 */
[C---:B------:R-:W-:Y:S01]  /*6050*/  ISETP.GT.U32.AND P5, PT, R5.reuse, R143, PT ;  /* 0x0000008f0500720c */ /* 0x040fe20003fa4070 */
[----:B------:R-:W-:Y:S02]  /*6060*/  IMAD R11, R5, R11, R22 ;  /* 0x0000000b050b7224 */ /* 0x000fe400078e0216 */
[----:B------:R-:W-:Y:S02]  /*6070*/  IMAD.MOV.U32 R22, RZ, RZ, R16 ;  /* 0x000000ffff167224 */ /* 0x000fe400078e0010 */
[----:B------:R-:W-:Y:S01]  /*6080*/  @!P3 IMAD.IADD R7, R7, 0x1, -R5 ;  /* 0x000000010707b824 */ /* 0x000fe200078e0a05 */
[----:B------:R-:W-:Y:S01]  /*6090*/  ISETP.GT.U32.AND P3, PT, R5, R13, PT ;  /* 0x0000000d0500720c */ /* 0x000fe20003f64070 */
[----:B------:R-:W-:-:S04]  /*60a0*/  IMAD.HI.U32 R2, R3, R22, RZ ;  /* 0x0000001603027227 */ /* 0x000fc800078e00ff */
[----:B------:R-:W-:Y:S01]  /*60b0*/  @!P1 IMAD.IADD R9, R9, 0x1, -R5 ;  /* 0x0000000109099824 */ /* 0x000fe200078e0a05 */
[----:B------:R-:W-:Y:S01]  /*60c0*/  ISETP.GT.U32.AND P1, PT, R5, R139, PT ;  /* 0x0000008b0500720c */ /* 0x000fe20003f24070 */
[----:B------:R-:W-:-:S04]  /*60d0*/  IMAD.HI.U32 R16, R3, R24, RZ ;  /* 0x0000001803107227 */ /* 0x000fc800078e00ff */
[----:B------:R-:W-:-:S04]  /*60e0*/  IMAD.HI.U32 R18, R3, R26, RZ ;  /* 0x0000001a03127227 */ /* 0x000fc800078e00ff */
[----:B------:R-:W-:Y:S02]  /*60f0*/  IMAD.MOV R2, RZ, RZ, -R2 ;  /* 0x000000ffff027224 */ /* 0x000fe400078e0a02 */
[----:B------:R-:W-:Y:S02]  /*6100*/  IMAD.MOV R16, RZ, RZ, -R16 ;  /* 0x000000ffff107224 */ /* 0x000fe400078e0a10 */
[----:B------:R-:W-:Y:S02]  /*6110*/  IMAD.MOV R18, RZ, RZ, -R18 ;  /* 0x000000ffff127224 */ /* 0x000fe400078e0a12 */
[----:B------:R-:W-:Y:S01]  /*6120*/  @!P6 IMAD.MOV R15, RZ, RZ, -R15 ;  /* 0x000000ffff0fe224 */ /* 0x000fe200078e0a0f */
[C---:B------:R-:W-:Y:S01]  /*6130*/  ISETP.GT.U32.AND P6, PT, R5.reuse, R9, PT ;  /* 0x000000090500720c */ /* 0x040fe20003fc4070 */
[C---:B------:R-:W-:Y:S01]  /*6140*/  IMAD R137, R5.reuse, R2, R22 ;  /* 0x0000000205897224 */ /* 0x040fe200078e0216 */
[----:B------:R-:W-:Y:S01]  /*6150*/  LOP3.LUT R22, RZ, R153, RZ, 0x33, !PT ;  /* 0x00000099ff167212 */ /* 0x000fe200078e33ff */
[----:B------:R-:W-:Y:S01]  /*6160*/  IMAD R135, R5, R16, R24 ;  /* 0x0000001005877224 */ /* 0x000fe200078e0218 */
[----:B------:R-:W-:Y:S01]  /*6170*/  IABS R16, R20 ;  /* 0x0000001400107213 */ /* 0x000fe20000000000 */
[----:B------:R-:W-:-:S04]  /*6180*/  IMAD.HI.U32 R2, R3, R34, RZ ;  /* 0x0000002203027227 */ /* 0x000fc800078e00ff */
[C---:B------:R-:W-:Y:S02]  /*6190*/  IMAD R133, R5.reuse, R18, R26 ;  /* 0x0000001205857224 */ /* 0x040fe400078e021a */
[----:B------:R-:W-:Y:S02]  /*61a0*/  IMAD.MOV R2, RZ, RZ, -R2 ;  /* 0x000000ffff027224 */ /* 0x000fe400078e0a02 */
[----:B------:R-:W-:Y:S01]  /*61b0*/  @!P2 IMAD.MOV R17, RZ, RZ, -R17 ;  /* 0x000000ffff11a224 */ /* 0x000fe200078e0a11 */
[----:B------:R-:W-:Y:S01]  /*61c0*/  ISETP.GT.U32.AND P2, PT, R5, R7, PT ;  /* 0x000000070500720c */ /* 0x000fe20003f44070 */
[--C-:B------:R-:W-:Y:S01]  /*61d0*/  @!P3 IMAD.IADD R13, R13, 0x1, -R5.reuse ;  /* 0x000000010d0db824 */ /* 0x100fe200078e0a05 */
[----:B------:R-:W-:Y:S01]  /*61e0*/  ISETP.GT.U32.AND P3, PT, R5, R11, PT ;  /* 0x0000000b0500720c */ /* 0x000fe20003f64070 */
[--C-:B------:R-:W-:Y:S01]  /*61f0*/  @!P4 IMAD.IADD R141, R141, 0x1, -R5.reuse ;  /* 0x000000018d8dc824 */ /* 0x100fe200078e0a05 */
[----:B------:R-:W-:Y:S01]  /*6200*/  ISETP.GT.U32.AND P4, PT, R5, R135, PT ;  /* 0x000000870500720c */ /* 0x000fe20003f84070 */
[--C-:B------:R-:W-:Y:S01]  /*6210*/  @!P1 IMAD.IADD R139, R139, 0x1, -R5.reuse ;  /* 0x000000018b8b9824 */ /* 0x100fe200078e0a05 */
[----:B------:R-:W-:Y:S01]  /*6220*/  ISETP.GT.U32.AND P1, PT, R5, R133, PT ;  /* 0x000000850500720c */ /* 0x000fe20003f24070 */
[----:B------:R-:W-:Y:S01]  /*6230*/  @!P5 IMAD.IADD R143, R143, 0x1, -R5 ;  /* 0x000000018f8fd824 */ /* 0x000fe200078e0a05 */
[C---:B------:R-:W-:Y:S01]  /*6240*/  ISETP.GT.U32.AND P5, PT, R5.reuse, R137, PT ;  /* 0x000000890500720c */ /* 0x040fe20003fa4070 */
[----:B------:R-:W-:Y:S01]  /*6250*/  IMAD R131, R5, R2, R34 ;  /* 0x0000000205837224 */ /* 0x000fe200078e0222 */
[----:B------:R-:W-:Y:S01]  /*6260*/  SHF.R.S32.HI R2, RZ, 0x6, R0 ;  /* 0x00000006ff027819 */ /* 0x000fe20000011400 */
[----:B------:R-:W-:-:S03]  /*6270*/  IMAD.HI.U32 R3, R3, R16, RZ ;  /* 0x0000001003037227 */ /* 0x000fc600078e00ff */
[----:B------:R-:W-:Y:S01]  /*6280*/  SGXT R2, R2, 0x1 ;  /* 0x000000010202781a */ /* 0x000fe20000000200 */
[----:B------:R-:W-:Y:S02]  /*6290*/  IMAD.MOV R3, RZ, RZ, -R3 ;  /* 0x000000ffff037224 */ /* 0x000fe400078e0a03 */
[--C-:B------:R-:W-:Y:S01]  /*62a0*/  @!P6 IMAD.IADD R9, R9, 0x1, -R5.reuse ;  /* 0x000000010909e824 */ /* 0x100fe200078e0a05 */
[C---:B------:R-:W-:Y:S01]  /*62b0*/  ISETP.GT.U32.AND P6, PT, R5.reuse, R131, PT ;  /* 0x000000830500720c */ /* 0x040fe20003fc4070 */
[----:B------:R-:W-:Y:S01]  /*62c0*/  IMAD R129, R5, R3, R16 ;  /* 0x0000000305817224 */ /* 0x000fe200078e0210 */
[----:B------:R-:W-:Y:S01]  /*62d0*/  LOP3.LUT R3, R0, 0x40, RZ, 0xc0, !PT ;  /* 0x0000004000037812 */ /* 0x000fe200078ec0ff */
[--C-:B------:R-:W-:Y:S01]  /*62e0*/  @!P2 IMAD.IADD R7, R7, 0x1, -R5.reuse ;  /* 0x000000010707a824 */ /* 0x100fe200078e0a05 */
[----:B------:R-:W-:Y:S01]  /*62f0*/  ISETP.GE.AND P2, PT, R36, RZ, PT ;  /* 0x000000ff2400720c */ /* 0x000fe20003f46270 */
[--C-:B------:R-:W-:Y:S01]  /*6300*/  @!P3 IMAD.IADD R11, R11, 0x1, -R5.reuse ;  /* 0x000000010b0bb824 */ /* 0x100fe200078e0a05 */
[----:B------:R-:W-:Y:S01]  /*6310*/  ISETP.GE.AND P3, PT, R38, RZ, PT ;  /* 0x000000ff2600720c */ /* 0x000fe20003f66270 */
[--C-:B------:R-:W-:Y:S01]  /*6320*/  @!P4 IMAD.IADD R135, R135, 0x1, -R5.reuse ;  /* 0x000000018787c824 */ /* 0x100fe200078e0a05 */
[----:B------:R-:W-:Y:S01]  /*6330*/  ISETP.GE.AND P4, PT, R40, RZ, PT ;  /* 0x000000ff2800720c */ /* 0x000fe20003f86270 */
[--C-:B------:R-:W-:Y:S01]  /*6340*/  @!P1 IMAD.IADD R133, R133, 0x1, -R5.reuse ;  /* 0x0000000185859824 */ /* 0x100fe200078e0a05 */
[----:B------:R-:W-:Y:S01]  /*6350*/  ISETP.GE.AND P1, PT, R42, RZ, PT ;  /* 0x000000ff2a00720c */ /* 0x000fe20003f26270 */
[--C-:B------:R-:W-:Y:S01]  /*6360*/  @!P5 IMAD.IADD R137, R137, 0x1, -R5.reuse ;  /* 0x000000018989d824 */ /* 0x100fe200078e0a05 */
[----:B------:R-:W-:Y:S01]  /*6370*/  ISETP.GT.U32.AND P5, PT, R5, R129, PT ;  /* 0x000000810500720c */ /* 0x000fe20003fa4070 */
[----:B------:R-:W-:Y:S01]  /*6380*/  @!P6 IMAD.IADD R131, R131, 0x1, -R5 ;  /* 0x000000018383e824 */ /* 0x000fe200078e0a05 */
[----:B------:R-:W-:Y:S01]  /*6390*/  ISETP.GE.AND P6, PT, R44, RZ, PT ;  /* 0x000000ff2c00720c */ /* 0x000fe20003fc6270 */
[----:B------:R-:W-:Y:S01]  /*63a0*/  @!P0 IMAD.MOV R13, RZ, RZ, -R13 ;  /* 0x000000ffff0d8224 */ /* 0x000fe200078e0a0d */
[C---:B------:R-:W-:Y:S01]  /*63b0*/  ISETP.GT.U32.AND P0, PT, R5.reuse, R11, PT ;  /* 0x0000000b0500720c */ /* 0x040fe20003f04070 */
[----:B------:R-:W-:Y:S01]  /*63c0*/  @!P2 IMAD.MOV R143, RZ, RZ, -R143 ;  /* 0x000000ffff8fa224 */ /* 0x000fe200078e0a8f */
[C---:B------:R-:W-:Y:S01]  /*63d0*/  ISETP.GT.U32.AND P2, PT, R5.reuse, R137, PT ;  /* 0x000000890500720c */ /* 0x040fe20003f44070 */
[----:B------:R-:W-:Y:S01]  /*63e0*/  @!P3 IMAD.MOV R141, RZ, RZ, -R141 ;  /* 0x000000ffff8db224 */ /* 0x000fe200078e0a8d */
[C---:B------:R-:W-:Y:S01]  /*63f0*/  ISETP.GT.U32.AND P3, PT, R5.reuse, R135, PT ;  /* 0x000000870500720c */ /* 0x040fe20003f64070 */
[----:B------:R-:W-:Y:S01]  /*6400*/  @!P4 IMAD.MOV R139, RZ, RZ, -R139 ;  /* 0x000000ffff8bc224 */ /* 0x000fe200078e0a8b */
[C---:B------:R-:W-:Y:S01]  /*6410*/  ISETP.GT.U32.AND P4, PT, R5.reuse, R133, PT ;  /* 0x000000850500720c */ /* 0x040fe20003f84070 */
[----:B------:R-:W-:Y:S01]  /*6420*/  @!P1 IMAD.MOV R7, RZ, RZ, -R7 ;  /* 0x000000ffff079224 */ /* 0x000fe200078e0a07 */
[----:B------:R-:W-:Y:S01]  /*6430*/  ISETP.GT.U32.AND P1, PT, R5, R131, PT ;  /* 0x000000830500720c */ /* 0x000fe20003f24070 */
[----:B------:R-:W-:-:S02]  /*6440*/  @!P5 IMAD.IADD R129, R129, 0x1, -R5 ;  /* 0x000000018181d824 */ /* 0x000fc400078e0a05 */
[----:B------:R-:W-:Y:S01]  /*6450*/  @!P6 IMAD.MOV R9, RZ, RZ, -R9 ;  /* 0x000000ffff09e224 */ /* 0x000fe200078e0a09 */
[----:B------:R-:W-:Y:S01]  /*6460*/  ISETP.GE.AND P6, PT, R46, RZ, PT ;  /* 0x000000ff2e00720c */ /* 0x000fe20003fc6270 */
[----:B------:R-:W-:Y:S01]  /*6470*/  IMAD.SHL.U32 R0, R56, 0x2, RZ ;  /* 0x0000000238007824 */ /* 0x000fe200078e00ff */
[----:B------:R-:W-:Y:S01]  /*6480*/  ISETP.GT.U32.AND P5, PT, R5, R129, PT ;  /* 0x000000810500720c */ /* 0x000fe20003fa4070 */
        /* <DEDUP_REMOVED lines=10> */
[----:B------:R-:W-:Y:S01]  /*6530*/  IMAD R3, R3, 0x80, R0 ;  /* 0x0000008003037824 */ /* 0x000fe200078e0200 */
[----:B------:R-:W-:Y:S01]  /*6540*/  LOP3.LUT R2, R0, 0x90, R2, 0x78, !PT ;  /* 0x0000009000027812 */ /* 0x000fe200078e7802 */
[----:B------:R-:W-:Y:S01]  /*6550*/  IMAD R0, R56, UR7, RZ ;  /* 0x0000000738007c24 */ /* 0x000fe2000f8e02ff */
[----:B------:R-:W-:Y:S01]  /*6560*/  USHF.L.U32 UR7, UR7, 0x6, URZ ;  /* 0x0000000607077899 */ /* 0x000fe2000800063f */
[----:B------:R-:W-:Y:S01]  /*6570*/  @!P5 IMAD.IADD R129, R129, 0x1, -R5 ;  /* 0x000000018181d824 */ /* 0x000fe200078e0a05 */
[----:B------:R-:W-:Y:S01]  /*6580*/  ISETP.NE.AND P5, PT, R153, RZ, PT ;  /* 0x000000ff9900720c */ /* 0x000fe20003fa5270 */
[----:B------:R-:W-:Y:S01]  /*6590*/  @!P6 IMAD.MOV R11, RZ, RZ, -R11 ;  /* 0x000000ffff0be224 */ /* 0x000fe200078e0a0b */
[----:B------:R-:W-:Y:S01]  /*65a0*/  LEA R5, P6, R0, UR4, 0x1 ;  /* 0x0000000400057c11 */ /* 0x000fe2000f8c08ff */
[----:B------:R-:W-:Y:S01]  /*65b0*/  @!P0 IMAD.MOV R137, RZ, RZ, -R137 ;  /* 0x000000ffff898224 */ /* 0x000fe200078e0a89 */
[----:B------:R-:W-:Y:S01]  /*65c0*/  SEL R128, R22, R27, !P5 ;  /* 0x0000001b16807207 */ /* 0x000fe20006800000 */
[----:B------:R-:W-:Y:S01]  /*65d0*/  @!P2 IMAD.MOV R135, RZ, RZ, -R135 ;  /* 0x000000ffff87a224 */ /* 0x000fe200078e0a87 */
[----:B------:R-:W-:Y:S01]  /*65e0*/  LEA.HI.X.SX32 R0, R0, UR5, 0x1, P6 ;  /* 0x0000000500007c11 */ /* 0x000fe2000b0f0eff */
[----:B------:R-:W-:Y:S01]  /*65f0*/  @!P3 IMAD.MOV R133, RZ, RZ, -R133 ;  /* 0x000000ffff85b224 */ /* 0x000fe200078e0a85 */
[----:B------:R-:W-:Y:S01]  /*6600*/  ULDC UR5, c[0x0][0x240] ;  /* 0x0000900000057ab9 */ /* 0x000fe20000000800 */
[----:B------:R-:W-:Y:S01]  /*6610*/  @!P4 IMAD.MOV R131, RZ, RZ, -R131 ;  /* 0x000000ffff83c224 */ /* 0x000fe200078e0a83 */
[C---:B------:R-:W-:Y:S01]  /*6620*/  SEL R240, R22.reuse, R29, !P5 ;  /* 0x0000001d16f07207 */ /* 0x040fe20006800000 */
[----:B------:R-:W-:Y:S01]  /*6630*/  @!P1 IMAD.MOV R129, RZ, RZ, -R129 ;  /* 0x000000ffff819224 */ /* 0x000fe200078e0a81 */
[----:B------:R-:W-:Y:S01]  /*6640*/  SEL R242, R22, R31, !P5 ;  /* 0x0000001f16f27207 */ /* 0x000fe20006800000 */
[----:B------:R-:W-:Y:S01]  /*6650*/  IMAD R128, R128, UR5, RZ ;  /* 0x0000000580807c24 */ /* 0x000fe2000f8e02ff */
        /* <DEDUP_REMOVED lines=56> */
[C---:B------:R-:W-:Y:S01]  /*69e0*/  SEL R29, R22.reuse, R10, !P5 ;  /* 0x0000000a161d7207 */ /* 0x040fe20006800000 */
        /* <DEDUP_REMOVED lines=49> */
[----:B------:R-:W-:Y:S01]  /*6d00*/  SEL R82, R22, R155, !P5 ;  /* 0x0000009b16527207 */ /* 0x000fe20006800000 */
        /* <DEDUP_REMOVED lines=143> */
[-C--:B------:R-:W-:Y:S01]  /*7600*/  LEA R129, P4, R128, R5.reuse, 0x1 ;  /* 0x0000000580817211 */ /* 0x080fe200078808ff */
[----:B------:R-:W-:Y:S01]  /*7610*/  IMAD R20, R20, UR5, RZ ;  /* 0x0000000514147c24 */ /* 0x000fe2000f8e02ff */
[-C--:B------:R-:W-:Y:S01]  /*7620*/  LEA R241, P3, R240, R5.reuse, 0x1 ;  /* 0x00000005f0f17211 */ /* 0x080fe200078608ff */
[----:B------:R-:W-:Y:S01]  /*7630*/  IMAD R22, R22, UR5, RZ ;  /* 0x0000000516167c24 */ /* 0x000fe2000f8e02ff */
[-C--:B------:R-:W-:Y:S01]  /*7640*/  LEA R243, P2, R242, R5.reuse, 0x1 ;  /* 0x00000005f2f37211 */ /* 0x080fe200078408ff */
[----:B------:R0:W-:Y:S01]  /*7650*/  STL [R1+0x7c0], R129 ;  /* 0x0007c08101007387 */ /* 0x0001e20000100800 */
[-C--:B------:R-:W-:Y:S01]  /*7660*/  LEA.HI.X.SX32 R240, R240, R0.reuse, 0x1, P3 ;  /* 0x00000000f0f07211 */ /* 0x080fe200018f0eff */
[----:B------:R-:W-:Y:S01]  /*7670*/  ULDC UR4, c[0x0][0x234] ;  /* 0x00008d0000047ab9 */ /* 0x000fe20000000800 */
[-C--:B------:R-:W-:Y:S01]  /*7680*/  LEA R245, P1, R244, R5.reuse, 0x1 ;  /* 0x00000005f4f57211 */ /* 0x080fe200078208ff */
[----:B------:R-:W-:Y:S01]  /*7690*/  IMAD R12, R12, UR4, RZ ;  /* 0x000000040c0c7c24 */ /* 0x000fe2000f8e02ff */
[-C--:B------:R-:W-:Y:S01]  /*76a0*/  LEA.HI.X.SX32 R242, R242, R0.reuse, 0x1, P2 ;  /* 0x00000000f2f27211 */ /* 0x080fe200010f0eff */
[----:B------:R-:W-:Y:S01]  /*76b0*/  UMOV UR5, URZ ;  /* 0x0000003f00057c82 */ /* 0x000fe20008000000 */
[-C--:B------:R-:W-:Y:S01]  /*76c0*/  LEA R247, P0, R246, R5.reuse, 0x1 ;  /* 0x00000005f6f77211 */ /* 0x080fe200078008ff */
[----:B------:R-:W-:Y:S01]  /*76d0*/  USHF.R.S32.HI UR6, URZ, 0x1f, UR7 ;  /* 0x0000001f3f067899 */ /* 0x000fe20008011407 */
[-C--:B------:R-:W-:Y:S01]  /*76e0*/  LEA.HI.X.SX32 R244, R244, R0.reuse, 0x1, P1 ;  /* 0x00000000f4f47211 */ /* 0x080fe200008f0eff */
[----:B------:R-:W-:Y:S01]  /*76f0*/  UMOV UR4, URZ ;  /* 0x0000003f00047c82 */ /* 0x000fe20008000000 */
[-C--:B0-----:R-:W-:Y:S01]  /*7700*/  LEA.HI.X.SX32 R129, R128, R0.reuse, 0x1, P4 ;  /* 0x0000000080817211 */ /* 0x081fe200020f0eff */
[----:B------:R-:W-:Y:S01]  /*7710*/  IMAD.MOV.U32 R235, RZ, RZ, RZ ;  /* 0x000000ffffeb7224 */ /* 0x000fe200078e00ff */
[-C--:B------:R-:W-:Y:S01]  /*7720*/  LEA R128, P4, R252, R5.reuse, 0x1 ;  /* 0x00000005fc807211 */ /* 0x080fe200078808ff */
[----:B------:R-:W-:Y:S01]  /*7730*/  USHF.L.U32 UR18, UR7, 0x1, URZ ;  /* 0x0000000107127899 */ /* 0x000fe2000800063f */
[-C--:B------:R-:W-:Y:S01]  /*7740*/  LEA R249, P6, R248, R5.reuse, 0x1 ;  /* 0x00000005f8f97211 */ /* 0x080fe200078c08ff */
[----:B------:R0:W-:Y:S01]  /*7750*/  STL [R1+0x7bc], R129 ;  /* 0x0007bc8101007387 */ /* 0x0001e20000100800 */
[-C--:B------:R-:W-:Y:S01]  /*7760*/  LEA.HI.X.SX32 R246, R246, R0.reuse, 0x1, P0 ;  /* 0x00000000f6f67211 */ /* 0x080fe200000f0eff */
[----:B------:R-:W-:Y:S01]  /*7770*/  USHF.L.U64.HI UR9, UR7, 0x1, UR6 ;  /* 0x0000000107097899 */ /* 0x000fe20008010206 */
[----:B------:R-:W-:Y:S01]  /*7780*/  LEA R251, P5, R250, R5, 0x1 ;  /* 0x00000005fafb7211 */ /* 0x000fe200078a08ff */
[----:B------:R1:W-:Y:S01]  /*7790*/  STL [R1+0x200], R128 ;  /* 0x0002008001007387 */ /* 0x0003e20000100800 */
[----:B------:R-:W-:-:S02]  /*77a0*/  LEA.HI.X.SX32 R248, R248, R0, 0x1, P6 ;  /* 0x00000000f8f87211 */ /* 0x000fc400030f0eff */
[-C--:B------:R-:W-:Y:S02]  /*77b0*/  LEA.HI.X.SX32 R250, R250, R0.reuse, 0x1, P5 ;  /* 0x00000000fafa7211 */ /* 0x080fe400028f0eff */
[----:B------:R-:W-:Y:S02]  /*77c0*/  LEA.HI.X.SX32 R252, R252, R0, 0x1, P4 ;  /* 0x00000000fcfc7211 */ /* 0x000fe400020f0eff */
[-C--:B0-----:R-:W-:Y:S02]  /*77d0*/  LEA R129, P3, R127, R5.reuse, 0x1 ;  /* 0x000000057f817211 */ /* 0x081fe400078608ff */
[----:B-1----:R-:W-:-:S03]  /*77e0*/  LEA R128, P2, R126, R5, 0x1 ;  /* 0x000000057e807211 */ /* 0x002fc600078408ff */
[----:B------:R0:W-:Y:S01]  /*77f0*/  STL [R1+0x208], R129 ;  /* 0x0002088101007387 */ /* 0x0001e20000100800 */
[-C--:B------:R-:W-:Y:S02]  /*7800*/  LEA.HI.X.SX32 R127, R127, R0.reuse, 0x1, P3 ;  /* 0x000000007f7f7211 */ /* 0x080fe400018f0eff */
[----:B------:R-:W-:Y:S01]  /*7810*/  LEA.HI.X.SX32 R126, R126, R0, 0x1, P2 ;  /* 0x000000007e7e7211 */ /* 0x000fe200010f0eff */
[----:B------:R1:W-:Y:S01]  /*7820*/  STL [R1+0x210], R128 ;  /* 0x0002108001007387 */ /* 0x0003e20000100800 */
        /* <DEDUP_REMOVED lines=14> */
[----:B------:R-:W-:Y:S01]  /*7910*/  STL [R1+0x238], R129 ;  /* 0x0002388101007387 */ /* 0x000fe20000100800 */
[-C--:B------:R-:W-:Y:S02]  /*7920*/  LEA.HI.X.SX32 R120, R120, R0.reuse, 0x1, P4 ;  /* 0x0000000078787211 */ /* 0x080fe400020f0eff */
[----:B------:R-:W-:Y:S01]  /*7930*/  LEA.HI.X.SX32 R119, R119, R0, 0x1, P3 ;  /* 0x0000000077777211 */ /* 0x000fe200018f0eff */
[----:B------:R0:W-:Y:S04]  /*7940*/  STL [R1+0x204], R127 ;  /* 0x0002047f01007387 */ /* 0x0001e80000100800 */
[----:B------:R-:W-:Y:S04]  /*7950*/  STL [R1+0x240], R128 ;  /* 0x0002408001007387 */ /* 0x000fe80000100800 */
[----:B------:R1:W-:Y:S01]  /*7960*/  STL [R1+0x20c], R126 ;  /* 0x00020c7e01007387 */ /* 0x0003e20000100800 */
[----:B0-----:R-:W-:-:S04]  /*7970*/  LEA R127, P2, R118, R5, 0x1 ;  /* 0x00000005767f7211 */ /* 0x001fc800078408ff */
[----:B------:R-:W-:Y:S01]  /*7980*/  LEA.HI.X.SX32 R118, R118, R0, 0x1, P2 ;  /* 0x0000000076767211 */ /* 0x000fe200010f0eff */
[----:B------:R-:W-:Y:S01]  /*7990*/  STL [R1+0x248], R127 ;  /* 0x0002487f01007387 */ /* 0x000fe20000100800 */
[----:B-1----:R-:W-:-:S03]  /*79a0*/  LEA R126, P1, R117, R5, 0x1 ;  /* 0x00000005757e7211 */ /* 0x002fc600078208ff */
[----:B------:R0:W-:Y:S01]  /*79b0*/  STL [R1+0x214], R125 ;  /* 0x0002147d01007387 */ /* 0x0001e20000100800 */
[----:B------:R-:W-:-:S03]  /*79c0*/  LEA.HI.X.SX32 R117, R117, R0, 0x1, P1 ;  /* 0x0000000075757211 */ /* 0x000fc600008f0eff */
        /* <DEDUP_REMOVED lines=20> */
[----:B------:R0:W-:Y:S01]  /*7b10*/  STL [R1+0x278], R120 ;  /* 0x0002787801007387 */ /* 0x0001e20000100800 */
[----:B-1----:R-:W-:-:S03]  /*7b20*/  LEA R119, P2, R111, R5, 0x1 ;  /* 0x000000056f777211 */ /* 0x002fc600078408ff */
[----:B------:R1:W-:Y:S01]  /*7b30*/  STL [R1+0x244], R118 ;  /* 0x0002447601007387 */ /* 0x0003e20000100800 */
[----:B------:R-:W-:-:S03]  /*7b40*/  LEA.HI.X.SX32 R111, R111, R0, 0x1, P2 ;  /* 0x000000006f6f7211 */ /* 0x000fc600010f0eff */
[----:B------:R-:W-:Y:S01]  /*7b50*/  STL [R1+0x280], R119 ;  /* 0x0002807701007387 */ /* 0x000fe20000100800 */
[----:B0-----:R-:W-:-:S03]  /*7b60*/  CS2R R120, SRZ ;  /* 0x0000000000787805 */ /* 0x001fc6000001ff00 */
[----:B------:R0:W-:Y:S01]  /*7b70*/  STL [R1+0x24c], R117 ;  /* 0x00024c7501007387 */ /* 0x0001e20000100800 */
[----:B-1----:R-:W-:-:S04]  /*7b80*/  LEA R118, P1, R110, R5, 0x1 ;  /* 0x000000056e767211 */ /* 0x002fc800078208ff */
[----:B------:R-:W-:Y:S01]  /*7b90*/  LEA.HI.X.SX32 R110, R110, R0, 0x1, P1 ;  /* 0x000000006e6e7211 */ /* 0x000fe200008f0eff */
[----:B------:R1:W-:Y:S01]  /*7ba0*/  STL [R1+0x288], R118 ;  /* 0x0002887601007387 */ /* 0x0003e20000100800 */
[----:B0-----:R-:W-:-:S03]  /*7bb0*/  LEA R117, P0, R109, R5, 0x1 ;  /* 0x000000056d757211 */ /* 0x001fc600078008ff */
[----:B------:R0:W-:Y:S01]  /*7bc0*/  STL [R1+0x254], R116 ;  /* 0x0002547401007387 */ /* 0x0001e20000100800 */
[----:B------:R-:W-:-:S03]  /*7bd0*/  LEA.HI.X.SX32 R109, R109, R0, 0x1, P0 ;  /* 0x000000006d6d7211 */ /* 0x000fc600000f0eff */
[----:B------:R-:W-:Y:S01]  /*7be0*/  STL [R1+0x290], R117 ;  /* 0x0002907501007387 */ /* 0x000fe20000100800 */
[----:B-1----:R-:W-:-:S03]  /*7bf0*/  CS2R R118, SRZ ;  /* 0x0000000000767805 */ /* 0x002fc6000001ff00 */
        /* <DEDUP_REMOVED lines=426> */
[----:B------:R-:W-:Y:S01]  /*96a0*/  STL [R1+0x588], R21 ;  /* 0x0005881501007387 */ /* 0x000fe20000100800 */
[----:B0-----:R-:W-:-:S03]  /*96b0*/  LEA R19, P2, R9, R5, 0x1 ;  /* 0x0000000509137211 */ /* 0x001fc600078408ff */
[----:B------:R0:W-:Y:S04]  /*96c0*/  STL [R1+0x554], R17 ;  /* 0x0005541101007387 */ /* 0x0001e80000100800 */
[----:B------:R-:W-:Y:S04]  /*96d0*/  STL [R1+0x590], R19 ;  /* 0x0005901301007387 */ /* 0x000fe80000100800 */
[----:B------:R1:W-:Y:S01]  /*96e0*/  STL [R1+0x55c], R15 ;  /* 0x00055c0f01007387 */ /* 0x0003e20000100800 */
[----:B0-----:R-:W-:-:S05]  /*96f0*/  LEA R17, P1, R11, R5, 0x1 ;  /* 0x000000050b117211 */ /* 0x001fca00078208ff */
[----:B------:R-:W-:Y:S01]  /*9700*/  STL [R1+0x598], R17 ;  /* 0x0005981101007387 */ /* 0x000fe20000100800 */
[----:B-1----:R-:W-:-:S03]  /*9710*/  LEA R15, P0, R14, R5, 0x1 ;  /* 0x000000050e0f7211 */ /* 0x002fc600078008ff */
        /* <DEDUP_REMOVED lines=12> */
[----:B------:R0:W-:Y:S01]  /*97e0*/  STL [R1+0x584], R7 ;  /* 0x0005840701007387 */ /* 0x0001e20000100800 */
[-C--:B------:R-:W-:Y:S02]  /*97f0*/  LEA.HI.X.SX32 R5, R9, R0.reuse, 0x1, P2 ;  /* 0x0000000009057211 */ /* 0x080fe400010f0eff */
[C---:B------:R-:W-:Y:S01]  /*9800*/  LEA R13, P2, R12.reuse, UR10, 0x1 ;  /* 0x0000000a0c0d7c11 */ /* 0x040fe2000f8408ff */
[----:B------:R1:W-:Y:S01]  /*9810*/  STL [R1+0x7b8], R6 ;  /* 0x0007b80601007387 */ /* 0x0003e20000100800 */
[----:B------:R-:W-:Y:S02]  /*9820*/  UIADD3 UR10, UP0, UR12, 0x80, URZ ;  /* 0x000000800c0a7890 */ /* 0x000fe4000ff1e03f */
[----:B------:R-:W-:Y:S01]  /*9830*/  LEA.HI.X.SX32 R12, R12, UR11, 0x1, P2 ;  /* 0x0000000b0c0c7c11 */ /* 0x000fe200090f0eff */
[----:B------:R2:W-:Y:S01]  /*9840*/  STL [R1+0x58c], R5 ;  /* 0x00058c0501007387 */ /* 0x0005e20000100800 */
[----:B------:R-:W-:Y:S01]  /*9850*/  UIADD3 UR11, UP1, UR14, 0x2, URZ ;  /* 0x000000020e0b7890 */ /* 0x000fe2000ff3e03f */
[----:B0-----:R-:W-:-:S03]  /*9860*/  LEA.HI.X.SX32 R7, R16, R0, 0x1, P6 ;  /* 0x0000000010077211 */ /* 0x001fc600030f0eff */
[----:B------:R-:W-:Y:S01]  /*9870*/  UIADD3.X UR13, UR5, 0x40000040, URZ, UP1, !UPT ;  /* 0x40000040050d7890 */ /* 0x000fe20008ffe43f */
[-C--:B-1----:R-:W-:Y:S01]  /*9880*/  LEA.HI.X.SX32 R6, R11, R0.reuse, 0x1, P1 ;  /* 0x000000000b067211 */ /* 0x082fe200008f0eff */
[----:B------:R-:W-:Y:S01]  /*9890*/  UIADD3.X UR5, UR4, 0x40000040, URZ, UP0, !UPT ;  /* 0x4000004004057890 */ /* 0x000fe200087fe43f */
[----:B------:R-:W-:Y:S01]  /*98a0*/  UMOV UR6, UR11 ;  /* 0x0000000b00067c82 */ /* 0x000fe20008000000 */
[----:B--2---:R-:W-:Y:S02]  /*98b0*/  LEA.HI.X.SX32 R5, R14, R0, 0x1, P0 ;  /* 0x000000000e057211 */ /* 0x004fe400000f0eff */
[----:B------:R0:W-:Y:S01]  /*98c0*/  STL [R1+0x594], R6 ;  /* 0x0005940601007387 */ /* 0x0001e20000100800 */
[----:B------:R-:W-:Y:S01]  /*98d0*/  UMOV UR7, UR13 ;  /* 0x0000000d00077c82 */ /* 0x000fe20008000000 */
[----:B------:R-:W-:Y:S01]  /*98e0*/  UMOV UR4, UR10 ;  /* 0x0000000a00047c82 */ /* 0x000fe20008000000 */
[----:B------:R-:W-:Y:S01]  /*98f0*/  UIADD3.64 UR26, UR6, 0x2, URZ ;  /* 0x00000002061a7897 */ /* 0x000fe2000fffe03f */
[----:B------:R1:W-:Y:S01]  /*9900*/  STL [R1+0x59c], R5 ;  /* 0x00059c0501007387 */ /* 0x0003e20000100800 */
[----:B------:R-:W-:-:S02]  /*9910*/  UIADD3.64 UR22, UR6, 0x4, URZ ;  /* 0x0000000406167897 */ /* 0x000fc4000fffe03f */
[----:B------:R-:W-:Y:S01]  /*9920*/  UIADD3.64 UR24, UR4, 0x80, URZ ;  /* 0x0000008004187897 */ /* 0x000fe2000fffe03f */
[----:B------:R-:W-:Y:S01]  /*9930*/  STL [R1+0x5a4], R7 ;  /* 0x0005a40701007387 */ /* 0x000fe20000100800 */
[----:B------:R-:W-:Y:S01]  /*9940*/  UIADD3.64 UR20, UR4, 0x100, URZ ;  /* 0x0000010004147897 */ /* 0x000fe2000fffe03f */
[-C--:B0-----:R-:W-:Y:S01]  /*9950*/  LEA.HI.X.SX32 R6, R18, R0.reuse, 0x1, P5 ;  /* 0x0000000012067211 */ /* 0x081fe200028f0eff */
[----:B------:R-:W-:Y:S02]  /*9960*/  UIADD3.64 UR28, UR4, 0x180, URZ ;  /* 0x00000180041c7897 */ /* 0x000fe4000fffe03f */
[----:B------:R-:W-:Y:S01]  /*9970*/  UIADD3.64 UR32, UR4, 0x200, URZ ;  /* 0x0000020004207897 */ /* 0x000fe2000fffe03f */
[-C--:B-1----:R-:W-:Y:S01]  /*9980*/  LEA.HI.X.SX32 R5, R20, R0.reuse, 0x1, P4 ;  /* 0x0000000014057211 */ /* 0x082fe200020f0eff */
[----:B------:R-:W-:Y:S01]  /*9990*/  STL [R1+0x7a8], R6 ;  /* 0x0007a80601007387 */ /* 0x000fe20000100800 */
[----:B------:R-:W-:Y:S01]  /*99a0*/  LEA.HI.X.SX32 R0, R22, R0, 0x1, P3 ;  /* 0x0000000016007211 */ /* 0x000fe200018f0eff */
[----:B------:R-:W-:-:S02]  /*99b0*/  UIADD3.64 UR36, UR4, 0x280, URZ ;  /* 0x0000028004247897 */ /* 0x000fc4000fffe03f */
[----:B------:R0:W-:Y:S01]  /*99c0*/  STL [R1+0x7b0], R5 ;  /* 0x0007b00501007387 */ /* 0x0001e20000100800 */
[----:B------:R-:W-:-:S03]  /*99d0*/  UIADD3.64 UR40, UR4, 0x300, URZ ;  /* 0x0000030004287897 */ /* 0x000fc6000fffe03f */
[----:B------:R1:W-:Y:S04]  /*99e0*/  STL [R1+0x5a8], R0 ;  /* 0x0005a80001007387 */ /* 0x0003e80000100800 */
[----:B------:R-:W-:Y:S01]  /*99f0*/  STL [R1], RZ ;  /* 0x000000ff01007387 */ /* 0x000fe20000100800 */
[----:B0-----:R-:W0:Y:S03]  /*9a00*/  LDC R5, c[0x0][0x238] ;  /* 0x00008e00ff057b82 */ /* 0x001e260000000800 */
[----:B------:R-:W-:Y:S04]  /*9a10*/  STL [R1+0x4], RZ ;  /* 0x000004ff01007387 */ /* 0x000fe80000100800 */
[----:B------:R-:W-:Y:S04]  /*9a20*/  STL [R1+0x8], RZ ;  /* 0x000008ff01007387 */ /* 0x000fe80000100800 */
[----:B------:R-:W-:Y:S04]  /*9a30*/  STL [R1+0xc], RZ ;  /* 0x00000cff01007387 */ /* 0x000fe80000100800 */
[----:B------:R-:W-:Y:S04]  /*9a40*/  STL [R1+0x10], RZ ;  /* 0x000010ff01007387 */ /* 0x000fe80000100800 */
[----:B------:R-:W-:Y:S04]  /*9a50*/  STL [R1+0x14], RZ ;  /* 0x000014ff01007387 */ /* 0x000fe80000100800 */
[----:B------:R-:W-:Y:S01]  /*9a60*/  STL [R1+0x18], RZ ;  /* 0x000018ff01007387 */ /* 0x000fe20000100800 */
[----:B0-----:R-:W-:-:S03]  /*9a70*/  IMAD R135, R5, 0x7e, RZ ;  /* 0x0000007e05877824 */ /* 0x001fc600078e02ff */
[----:B------:R-:W-:Y:S01]  /*9a80*/  STL [R1+0x1c], RZ ;  /* 0x00001cff01007387 */ /* 0x000fe20000100800 */
[C---:B------:R-:W-:Y:S02]  /*9a90*/  IMAD R136, R5.reuse, 0x7a, RZ ;  /* 0x0000007a05887824 */ /* 0x040fe400078e02ff */
[----:B------:R-:W-:Y:S01]  /*9aa0*/  IMAD R137, R5, 0x76, RZ ;  /* 0x0000007605897824 */ /* 0x000fe200078e02ff */
[----:B------:R-:W-:Y:S01]  /*9ab0*/  STL [R1+0x20], RZ ;  /* 0x000020ff01007387 */ /* 0x000fe20000100800 */
[-C--:B------:R-:W-:Y:S01]  /*9ac0*/  IADD3 R135, P0, R135, R13.reuse, RZ ;  /* 0x0000000d87877210 */ /* 0x080fe20007f1e0ff */
[C---:B------:R-:W-:Y:S01]  /*9ad0*/  IMAD R138, R5.reuse, 0x72, RZ ;  /* 0x00000072058a7824 */ /* 0x040fe200078e02ff */
[----:B------:R-:W-:Y:S01]  /*9ae0*/  IADD3 R136, P5, R136, R13, RZ ;  /* 0x0000000d88887210 */ /* 0x000fe20007fbe0ff */
[----:B------:R-:W-:Y:S01]  /*9af0*/  STL [R1+0x24], RZ ;  /* 0x000024ff01007387 */ /* 0x000fe20000100800 */
[C---:B------:R-:W-:Y:S02]  /*9b00*/  IMAD R139, R5.reuse, 0x6e, RZ ;  /* 0x0000006e058b7824 */ /* 0x040fe400078e02ff */
[C---:B------:R-:W-:Y:S01]  /*9b10*/  IMAD R140, R5.reuse, 0x6a, RZ ;  /* 0x0000006a058c7824 */ /* 0x040fe200078e02ff */
[----:B------:R-:W-:Y:S01]  /*9b20*/  STL [R1+0x28], RZ ;  /* 0x000028ff01007387 */ /* 0x000fe20000100800 */
[----:B------:R-:W-:-:S02]  /*9b30*/  IMAD R141, R5, 0x66, RZ ;  /* 0x00000066058d7824 */ /* 0x000fc400078e02ff */
[C---:B------:R-:W-:Y:S01]  /*9b40*/  IMAD R142, R5.reuse, 0x3f, RZ ;  /* 0x0000003f058e7824 */ /* 0x040fe200078e02ff */
[----:B------:R-:W-:Y:S01]  /*9b50*/  STL [R1+0x2c], RZ ;  /* 0x00002cff01007387 */ /* 0x000fe20000100800 */
[C---:B------:R-:W-:Y:S02]  /*9b60*/  IMAD R143, R5.reuse, 0x62, RZ ;  /* 0x00000062058f7824 */ /* 0x040fe400078e02ff */
[C---:B------:R-:W-:Y:S01]  /*9b70*/  IMAD R144, R5.reuse, 0x3d, RZ ;  /* 0x0000003d05907824 */ /* 0x040fe200078e02ff */
        /* <DEDUP_REMOVED lines=116> */
[C---:B------:R-:W-:Y:S01]  /*a2c0*/  IMAD.SHL.U32 R134, R5.reuse, 0x2, RZ ;  /* 0x0000000205867824 */ /* 0x040fe200078e00ff */
[----:B------:R-:W-:Y:S01]  /*a2d0*/  STL [R1+0xcc], RZ ;  /* 0x0000ccff01007387 */ /* 0x000fe20000100800 */
[C---:B------:R-:W-:Y:S02]  /*a2e0*/  IMAD R197, R5.reuse, 0x3, RZ ;  /* 0x0000000305c57824 */ /* 0x040fe400078e02ff */
[C---:B------:R-:W-:Y:S01]  /*a2f0*/  IMAD.SHL.U32 R198, R5.reuse, 0x20, RZ ;  /* 0x0000002005c67824 */ /* 0x040fe200078e00ff */
[----:B------:R-:W-:Y:S01]  /*a300*/  STL [R1+0xd0], RZ ;  /* 0x0000d0ff01007387 */ /* 0x000fe20000100800 */
[----:B------:R-:W-:-:S02]  /*a310*/  IMAD.SHL.U32 R199, R5, 0x10, RZ ;  /* 0x0000001005c77824 */ /* 0x000fc400078e00ff */
[C---:B------:R-:W-:Y:S01]  /*a320*/  IMAD.SHL.U32 R200, R5.reuse, 0x8, RZ ;  /* 0x0000000805c87824 */ /* 0x040fe200078e00ff */
[----:B------:R-:W-:Y:S01]  /*a330*/  STL [R1+0xd4], RZ ;  /* 0x0000d4ff01007387 */ /* 0x000fe20000100800 */
[C---:B------:R-:W-:Y:S02]  /*a340*/  IMAD.SHL.U32 R201, R5.reuse, 0x4, RZ ;  /* 0x0000000405c97824 */ /* 0x040fe400078e00ff */
[----:B------:R-:W-:Y:S01]  /*a350*/  IMAD.SHL.U32 R153, R5, 0x40, RZ ;  /* 0x0000004005997824 */ /* 0x000fe200078e00ff */
[----:B------:R-:W-:Y:S04]  /*a360*/  STL [R1+0xd8], RZ ;  /* 0x0000d8ff01007387 */ /* 0x000fe80000100800 */
[----:B------:R-:W-:Y:S01]  /*a370*/  STL [R1+0xdc], RZ ;  /* 0x0000dcff01007387 */ /* 0x000fe20000100800 */
[----:B-1----:R-:W-:-:S03]  /*a380*/  SHF.R.S32.HI R0, RZ, 0x1f, R153 ;  /* 0x0000001fff007819 */ /* 0x002fc60000011499 */
[----:B------:R-:W-:Y:S01]  /*a390*/  STL [R1+0xe0], RZ ;  /* 0x0000e0ff01007387 */ /* 0x000fe20000100800 */
[C---:B------:R-:W-:Y:S01]  /*a3a0*/  SHF.L.U64.HI R0, R153.reuse, 0x1, R0 ;  /* 0x0000000199007819 */ /* 0x040fe20000010200 */
[----:B------:R-:W-:Y:S02]  /*a3b0*/  IMAD.SHL.U32 R153, R153, 0x2, RZ ;  /* 0x0000000299997824 */ /* 0x000fe400078e00ff */
[----:B------:R-:W-:Y:S04]  /*a3c0*/  STL [R1+0xe4], RZ ;  /* 0x0000e4ff01007387 */ /* 0x000fe80000100800 */
        /* <DEDUP_REMOVED lines=70> */
[----:B------:R0:W-:Y:S04]  /*a830*/  STL [R1+0x7d0], R123 ;  /* 0x0007d07b01007387 */ /* 0x0001e80000100800 */
[----:B------:R1:W-:Y:S04]  /*a840*/  STL [R1+0x5b0], R135 ;  /* 0x0005b08701007387 */ /* 0x0003e80000100800 */
[----:B------:R2:W-:Y:S01]  /*a850*/  STL [R1+0x5c0], R136 ;  /* 0x0005c08801007387 */ /* 0x0005e20000100800 */
[----:B0-----:R-:W-:-:S02]  /*a860*/  IADD3 R123, P1, R137, R13, RZ ;  /* 0x0000000d897b7210 */ /* 0x001fc40007f3e0ff */
[----:B-1----:R-:W-:-:S03]  /*a870*/  IADD3 R135, P2, R138, R13, RZ ;  /* 0x0000000d8a877210 */ /* 0x002fc60007f5e0ff */
[----:B------:R0:W-:Y:S01]  /*a880*/  STL [R1+0x5d0], R123 ;  /* 0x0005d07b01007387 */ /* 0x0001e20000100800 */
[----:B--2---:R-:W-:-:S03]  /*a890*/  IADD3 R136, P3, R139, R13, RZ ;  /* 0x0000000d8b887210 */ /* 0x004fc60007f7e0ff */
[----:B------:R1:W-:Y:S01]  /*a8a0*/  STL [R1+0x5e0], R135 ;  /* 0x0005e08701007387 */ /* 0x0003e20000100800 */
[----:B------:R-:W-:-:S03]  /*a8b0*/  CS2R R138, SRZ ;  /* 0x00000000008a7805 */ /* 0x000fc6000001ff00 */
[----:B------:R2:W-:Y:S01]  /*a8c0*/  STL [R1+0x5f0], R136 ;  /* 0x0005f08801007387 */ /* 0x0005e20000100800 */
[-C--:B0-----:R-:W-:Y:S02]  /*a8d0*/  IADD3 R123, P4, R140, R13.reuse, RZ ;  /* 0x0000000d8c7b7210 */ /* 0x081fe40007f9e0ff */
[----:B-1----:R-:W-:-:S03]  /*a8e0*/  IADD3 R135, P6, R141, R13, RZ ;  /* 0x0000000d8d877210 */ /* 0x002fc60007fde0ff */
[----:B------:R0:W-:Y:S01]  /*a8f0*/  STL [R1+0x600], R123 ;  /* 0x0006007b01007387 */ /* 0x0001e20000100800 */
[----:B------:R-:W-:Y:S02]  /*a900*/  CS2R R140, SRZ ;  /* 0x00000000008c7805 */ /* 0x000fe4000001ff00 */
[----:B--2---:R-:W-:Y:S01]  /*a910*/  LEA.HI.X.SX32 R136, R142, R12, 0x1, P0 ;  /* 0x0000000c8e887211 */ /* 0x004fe200000f0eff */
[----:B------:R1:W-:Y:S04]  /*a920*/  STL [R1+0x610], R135 ;  /* 0x0006108701007387 */ /* 0x0003e80000100800 */
[----:B------:R2:W-:Y:S01]  /*a930*/  STL [R1+0x5ac], R136 ;  /* 0x0005ac8801007387 */ /* 0x0005e20000100800 */
[----:B0-----:R-:W-:Y:S02]  /*a940*/  IADD3 R123, P0, R143, R13, RZ ;  /* 0x0000000d8f7b7210 */ /* 0x001fe40007f1e0ff */
[----:B------:R-:W-:-:S02]  /*a950*/  CS2R R142, SRZ ;  /* 0x00000000008e7805 */ /* 0x000fc4000001ff00 */
[----:B-1----:R-:W-:Y:S01]  /*a960*/  LEA.HI.X.SX32 R135, R144, R12, 0x1, P5 ;  /* 0x0000000c90877211 */ /* 0x002fe200028f0eff */
[----:B------:R0:W-:Y:S01]  /*a970*/  STL [R1+0x620], R123 ;  /* 0x0006207b01007387 */ /* 0x0001e20000100800 */
[----:B--2---:R-:W-:-:S03]  /*a980*/  IADD3 R136, P5, R145, R13, RZ ;  /* 0x0000000d91887210 */ /* 0x004fc60007fbe0ff */
[----:B------:R1:W-:Y:S01]  /*a990*/  STL [R1+0x5bc], R135 ;  /* 0x0005bc8701007387 */ /* 0x0003e20000100800 */
[----:B------:R-:W-:-:S03]  /*a9a0*/  CS2R R144, SRZ ;  /* 0x0000000000907805 */ /* 0x000fc6000001ff00 */
[----:B------:R2:W-:Y:S01]  /*a9b0*/  STL [R1+0x630], R136 ;  /* 0x0006308801007387 */ /* 0x0005e20000100800 */
[----:B0-----:R-:W-:Y:S02]  /*a9c0*/  LEA.HI.X.SX32 R123, R146, R12, 0x1, P1 ;  /* 0x0000000c927b7211 */ /* 0x001fe400008f0eff */
        /* <DEDUP_REMOVED lines=17> */
[----:B--2---:R-:W-:-:S03]  /*aae0*/  LEA.HI.X.SX32 R136, R155, R12, 0x1, P6 ;  /* 0x0000000c9b887211 */ /* 0x004fc600030f0eff */
[----:B------:R1:W-:Y:S04]  /*aaf0*/  STL [R1+0x670], R135 ;  /* 0x0006708701007387 */ /* 0x0003e80000100800 */
[----:B------:R2:W-:Y:S01]  /*ab00*/  STL [R1+0x60c], R136 ;  /* 0x00060c8801007387 */ /* 0x0005e20000100800 */
[----:B0-----:R-:W-:Y:S02]  /*ab10*/  IADD3 R123, P6, R156, R13, RZ ;  /* 0x0000000d9c7b7210 */ /* 0x001fe40007fde0ff */
[----:B-1----:R-:W-:-:S03]  /*ab20*/  LEA.HI.X.SX32 R135, R157, R12, 0x1, P0 ;  /* 0x0000000c9d877211 */ /* 0x002fc600000f0eff */
[----:B------:R0:W-:Y:S01]  /*ab30*/  STL [R1+0x680], R123 ;  /* 0x0006807b01007387 */ /* 0x0001e20000100800 */
[----:B--2---:R-:W-:-:S03]  /*ab40*/  IADD3 R136, P0, R158, R13, RZ ;  /* 0x0000000d9e887210 */ /* 0x004fc60007f1e0ff */
[----:B------:R1:W-:Y:S04]  /*ab50*/  STL [R1+0x61c], R135 ;  /* 0x00061c8701007387 */ /* 0x0003e80000100800 */
        /* <DEDUP_REMOVED lines=34> */
[-C--:B------:R-:W-:Y:S02]  /*ad80*/  IADD3 R6, P1, R7, R13.reuse, RZ ;  /* 0x0000000d07067210 */ /* 0x080fe40007f3e0ff */
[----:B--2---:R-:W-:Y:S01]  /*ad90*/  CS2R R136, SRZ ;  /* 0x0000000000887805 */ /* 0x004fe2000001ff00 */
[----:B------:R1:W-:Y:S04]  /*ada0*/  STL [R1+0x5b4], R135 ;  /* 0x0005b48701007387 */ /* 0x0003e80000100800 */
[----:B------:R2:W-:Y:S01]  /*adb0*/  STL [R1+0x6c0], R6 ;  /* 0x0006c00601007387 */ /* 0x0005e20000100800 */
[----:B0-----:R-:W-:Y:S02]  /*adc0*/  LEA.HI.X.SX32 R123, R174, R12, 0x1, P0 ;  /* 0x0000000cae7b7211 */ /* 0x001fe400000f0eff */
[----:B-1----:R-:W-:-:S03]  /*add0*/  IADD3 R135, P0, R175, R13, RZ ;  /* 0x0000000daf877210 */ /* 0x002fc60007f1e0ff */
[----:B------:R0:W-:Y:S01]  /*ade0*/  STL [R1+0x6ac], R123 ;  /* 0x0006ac7b01007387 */ /* 0x0001e20000100800 */
[----:B--2---:R-:W-:-:S03]  /*adf0*/  LEA.HI.X.SX32 R6, R7, R12, 0x1, P2 ;  /* 0x0000000c07067211 */ /* 0x004fc600010f0eff */
[----:B------:R-:W-:Y:S01]  /*ae00*/  STL [R1+0x678], R135 ;  /* 0x0006788701007387 */ /* 0x000fe20000100800 */
[----:B------:R-:W-:-:S03]  /*ae10*/  LEA.HI.X.SX32 R7, R176, R12, 0x1, P1 ;  /* 0x0000000cb0077211 */ /* 0x000fc600008f0eff */
[----:B------:R1:W-:Y:S01]  /*ae20*/  STL [R1+0x5d4], R6 ;  /* 0x0005d40601007387 */ /* 0x0003e20000100800 */
[C---:B0-----:R-:W-:Y:S02]  /*ae30*/  IADD3 R123, P2, R8.reuse, R13, RZ ;  /* 0x0000000d087b7210 */ /* 0x041fe40007f5e0ff */
[----:B------:R-:W-:-:S03]  /*ae40*/  LEA.HI.X.SX32 R8, R8, R12, 0x1, P3 ;  /* 0x0000000c08087211 */ /* 0x000fc600018f0eff */
[----:B------:R0:W-:Y:S01]  /*ae50*/  STL [R1+0x6d0], R123 ;  /* 0x0006d07b01007387 */ /* 0x0001e20000100800 */
[----:B-1----:R-:W-:-:S03]  /*ae60*/  IADD3 R6, P1, R177, R13, RZ ;  /* 0x0000000db1067210 */ /* 0x002fc60007f3e0ff */
[----:B------:R1:W-:Y:S04]  /*ae70*/  STL [R1+0x6bc], R7 ;  /* 0x0006bc0701007387 */ /* 0x0003e80000100800 */
[----:B------:R2:W-:Y:S01]  /*ae80*/  STL [R1+0x698], R6 ;  /* 0x0006980601007387 */ /* 0x0005e20000100800 */
[----:B0-----:R-:W-:-:S03]  /*ae90*/  CS2R R122, SRZ ;  /* 0x00000000007a7805 */ /* 0x001fc6000001ff00 */
[----:B------:R0:W-:Y:S01]  /*aea0*/  STL [R1+0x5f4], R8 ;  /* 0x0005f40801007387 */ /* 0x0001e20000100800 */
[----:B-1----:R-:W-:Y:S02]  /*aeb0*/  IADD3 R7, P3, R9, R13, RZ ;  /* 0x0000000d09077210 */ /* 0x002fe40007f7e0ff */
[----:B--2---:R-:W-:-:S03]  /*aec0*/  LEA.HI.X.SX32 R6, R178, R12, 0x1, P2 ;  /* 0x0000000cb2067211 */ /* 0x004fc600010f0eff */
[----:B------:R1:W-:Y:S01]  /*aed0*/  STL [R1+0x6e0], R7 ;  /* 0x0006e00701007387 */ /* 0x0003e20000100800 */
[----:B0-----:R-:W-:-:S03]  /*aee0*/  IADD3 R8, P2, R179, R13, RZ ;  /* 0x0000000db3087210 */ /* 0x001fc60007f5e0ff */
[----:B------:R0:W-:Y:S04]  /*aef0*/  STL [R1+0x6cc], R6 ;  /* 0x0006cc0601007387 */ /* 0x0001e80000100800 */
[----:B------:R2:W-:Y:S01]  /*af00*/  STL [R1+0x5c8], R8 ;  /* 0x0005c80801007387 */ /* 0x0005e20000100800 */
[----:B-1----:R-:W-:Y:S02]  /*af10*/  LEA.HI.X.SX32 R7, R9, R12, 0x1, P4 ;  /* 0x0000000c09077211 */ /* 0x002fe400020f0eff */
[----:B0-----:R-:W-:-:S03]  /*af20*/  IADD3 R6, P4, R10, R13, RZ ;  /* 0x0000000d0a067210 */ /* 0x001fc60007f9e0ff */
        /* <DEDUP_REMOVED lines=91> */
[----:B------:R-:W-:Y:S02]  /*b4e0*/  CS2R R124, SRZ ;  /* 0x00000000007c7805 */ /* 0x000fe4000001ff00 */
[-C--:B--2---:R-:W-:Y:S01]  /*b4f0*/  IADD3 R8, P0, R129, R13.reuse, RZ ;  /* 0x0000000d81087210 */ /* 0x084fe20007f1e0ff */
        /* <DEDUP_REMOVED lines=19> */
[----:B------:R1:W-:Y:S01]  /*b630*/  STL [R1+0x790], R6 ;  /* 0x0007900601007387 */ /* 0x0003e20000100800 */
[----:B------:R-:W-:-:S03]  /*b640*/  CS2R R128, SRZ ;  /* 0x0000000000807805 */ /* 0x000fc6000001ff00 */
[----:B------:R2:W-:Y:S01]  /*b650*/  STL [R1+0x754], R8 ;  /* 0x0007540801007387 */ /* 0x0005e20000100800 */
[----:B0-----:R-:W-:Y:S02]  /*b660*/  LEA R7, P5, R5, R13, 0x6 ;  /* 0x0000000d05077211 */ /* 0x001fe400078a30ff */
[----:B-1----:R-:W-:-:S03]  /*b670*/  LEA.HI.X.SX32 R6, R196, R12, 0x1, P0 ;  /* 0x0000000cc4067211 */ /* 0x002fc600000f0eff */
[----:B------:R0:W-:Y:S01]  /*b680*/  STL [R1+0x6a8], R7 ;  /* 0x0006a80701007387 */ /* 0x0001e20000100800 */
[----:B--2---:R-:W-:-:S03]  /*b690*/  LEA R8, P0, R5, R13, 0x5 ;  /* 0x0000000d05087211 */ /* 0x004fc600078028ff */
[----:B------:R1:W-:Y:S04]  /*b6a0*/  STL [R1+0x77c], R6 ;  /* 0x00077c0601007387 */ /* 0x0003e80000100800 */
[----:B------:R2:W-:Y:S01]  /*b6b0*/  STL [R1+0x728], R8 ;  /* 0x0007280801007387 */ /* 0x0005e20000100800 */
[----:B0-----:R-:W-:Y:S02]  /*b6c0*/  LEA.HI.X.SX32 R7, R130, R12, 0x1, P3 ;  /* 0x0000000c82077211 */ /* 0x001fe400018f0eff */
[----:B-1----:R-:W-:-:S03]  /*b6d0*/  LEA R6, P3, R5, R13, 0x4 ;  /* 0x0000000d05067211 */ /* 0x002fc600078620ff */
        /* <DEDUP_REMOVED lines=8> */
[----:B--2---:R-:W-:-:S03]  /*b760*/  IADD3 R8, P4, R134, R13, RZ ;  /* 0x0000000d86087210 */ /* 0x004fc60007f9e0ff */
[----:B------:R1:W-:Y:S04]  /*b770*/  STL [R1+0x744], R6 ;  /* 0x0007440601007387 */ /* 0x0003e80000100800 */
[----:B------:R2:W-:Y:S01]  /*b780*/  STL [R1+0x7a0], R8 ;  /* 0x0007a00801007387 */ /* 0x0005e20000100800 */
[-C--:B0-----:R-:W-:Y:S02]  /*b790*/  LEA.HI.X.SX32 R7, R133, R12.reuse, 0x1, P2 ;  /* 0x0000000c85077211 */ /* 0x081fe400010f0eff */
[----:B------:R-:W-:Y:S02]  /*b7a0*/  CS2R R132, SRZ ;  /* 0x0000000000847805 */ /* 0x000fe4000001ff00 */
[----:B-1----:R-:W-:Y:S01]  /*b7b0*/  LEA R6, P2, R5, R13, 0x2 ;  /* 0x0000000d05067211 */ /* 0x002fe200078410ff */
[----:B------:R0:W-:Y:S01]  /*b7c0*/  STL [R1+0x774], R7 ;  /* 0x0007740701007387 */ /* 0x0001e20000100800 */
[----:B--2---:R-:W-:-:S03]  /*b7d0*/  LEA.HI.X.SX32 R8, R197, R12, 0x1, P1 ;  /* 0x0000000cc5087211 */ /* 0x004fc600008f0eff */
[----:B------:R1:W-:Y:S04]  /*b7e0*/  STL [R1+0x798], R6 ;  /* 0x0007980601007387 */ /* 0x0003e80000100800 */
[----:B------:R2:W-:Y:S01]  /*b7f0*/  STL [R1+0x78c], R8 ;  /* 0x00078c0801007387 */ /* 0x0005e20000100800 */
[-C--:B0-----:R-:W-:Y:S02]  /*b800*/  LEA.HI.X.SX32 R7, R198, R12.reuse, 0x1, P5 ;  /* 0x0000000cc6077211 */ /* 0x081fe400028f0eff */
[----:B-1----:R-:W-:-:S03]  /*b810*/  LEA.HI.X.SX32 R6, R199, R12, 0x1, P0 ;  /* 0x0000000cc7067211 */ /* 0x002fc600000f0eff */
[----:B------:R0:W-:Y:S01]  /*b820*/  STL [R1+0x6a4], R7 ;  /* 0x0006a40701007387 */ /* 0x0001e20000100800 */
[----:B--2---:R-:W-:-:S03]  /*b830*/  LEA.HI.X.SX32 R8, R200, R12, 0x1, P3 ;  /* 0x0000000cc8087211 */ /* 0x004fc600018f0eff */
[----:B------:R1:W-:Y:S04]  /*b840*/  STL [R1+0x724], R6 ;  /* 0x0007240601007387 */ /* 0x0003e80000100800 */
[----:B------:R-:W-:Y:S01]  /*b850*/  STL [R1+0x764], R8 ;  /* 0x0007640801007387 */ /* 0x000fe20000100800 */
[-C--:B0-----:R-:W-:Y:S02]  /*b860*/  LEA.HI.X.SX32 R7, R201, R12.reuse, 0x1, P6 ;  /* 0x0000000cc9077211 */ /* 0x081fe400030f0eff */
[----:B-1----:R-:W-:-:S03]  /*b870*/  LEA.HI.X.SX32 R6, R5, R12, 0x1, P4 ;  /* 0x0000000c05067211 */ /* 0x002fc600020f0eff */
[----:B------:R0:W-:Y:S01]  /*b880*/  STL [R1+0x784], R7 ;  /* 0x0007840701007387 */ /* 0x0001e20000100800 */
[----:B------:R-:W-:Y:S02]  /*b890*/  LEA.HI.X.SX32 R5, R134, R12, 0x1, P2 ;  /* 0x0000000c86057211 */ /* 0x000fe400010f0eff */
[----:B------:R-:W-:Y:S01]  /*b8a0*/  CS2R R134, SRZ ;  /* 0x0000000000867805 */ /* 0x000fe2000001ff00 */
[----:B------:R1:W-:Y:S04]  /*b8b0*/  STL [R1+0x79c], R6 ;  /* 0x00079c0601007387 */ /* 0x0003e80000100800 */
[----:B------:R2:W-:Y:S01]  /*b8c0*/  STL [R1+0x794], R5 ;  /* 0x0007940501007387 */ /* 0x0005e20000100800 */
[C---:B0-----:R-:W-:Y:S02]  /*b8d0*/  LOP3.LUT R7, R3.reuse, 0x20, RZ, 0x3c, !PT ;  /* 0x0000002003077812 */ /* 0x041fe400078e3cff */
[----:B------:R-:W-:-:S02]  /*b8e0*/  LOP3.LUT R7, R3, 0x50, RZ, 0x3c, !PT ;  /* 0x0000005003077812 */ /* 0x000fc400078e3cff */
[C---:B-1----:R-:W-:Y:S02]  /*b8f0*/  LOP3.LUT R6, R3.reuse, 0x30, RZ, 0x3c, !PT ;  /* 0x0000003003067812 */ /* 0x042fe400078e3cff */
[C---:B------:R-:W-:Y:S02]  /*b900*/  LOP3.LUT R6, R3.reuse, 0x60, RZ, 0x3c, !PT ;  /* 0x0000006003067812 */ /* 0x040fe400078e3cff */
[C---:B--2---:R-:W-:Y:S02]  /*b910*/  LOP3.LUT R5, R3.reuse, 0x10, RZ, 0x3c, !PT ;  /* 0x0000001003057812 */ /* 0x044fe400078e3cff */
[C---:B------:R-:W-:Y:S01]  /*b920*/  LOP3.LUT R5, R3.reuse, 0x40, RZ, 0x3c, !PT ;  /* 0x0000004003057812 */ /* 0x040fe200078e3cff */
[----:B------:R0:W-:Y:S01]  /*b930*/  STL [R1+0x7d8], R6 ;  /* 0x0007d80601007387 */ /* 0x0001e20000100800 */
[----:B------:R-:W-:Y:S02]  /*b940*/  LOP3.LUT R5, R3, 0x70, RZ, 0x3c, !PT ;  /* 0x0000007003057812 */ /* 0x000fe400078e3cff */
[----:B------:R-:W-:-:S03]  /*b950*/  LOP3.LUT R7, R2, 0x20, RZ, 0x3c, !PT ;  /* 0x0000002002077812 */ /* 0x000fc600078e3cff */
[----:B------:R1:W-:Y:S01]  /*b960*/  STL [R1+0x7d4], R5 ;  /* 0x0007d40501007387 */ /* 0x0003e20000100800 */
[----:B0-----:R-:W-:-:S03]  /*b970*/  LOP3.LUT R6, R2, 0x40, RZ, 0x3c, !PT ;  /* 0x0000004002067812 */ /* 0x001fc600078e3cff */
[----:B------:R0:W-:Y:S04]  /*b980*/  STL [R1+0x7cc], R7 ;  /* 0x0007cc0701007387 */ /* 0x0001e80000100800 */
[----:B------:R0:W-:Y:S01]  /*b990*/  STL [R1+0x7c8], R6 ;  /* 0x0007c80601007387 */ /* 0x0001e20000100800 */
[----:B-1----:R-:W-:-:S05]  /*b9a0*/  LOP3.LUT R5, R2, 0x60, RZ, 0x3c, !PT ;  /* 0x0000006002057812 */ /* 0x002fca00078e3cff */
[----:B------:R0:W-:Y:S02]  /*b9b0*/  STL [R1+0x7c4], R5 ;  /* 0x0007c40501007387 */ /* 0x0001e40000100800 */
.L_x_1:
[----:B------:R-:W2:Y:S01]  /*b9c0*/  LDL R153, [R1+0x790] ;  /* 0x0007900001997983 */ /* 0x000ea20000100800 */
[----:B0-----:R-:W0:Y:S03]  /*b9d0*/  LDC R5, c[0x0][0x230] ;  /* 0x00008c00ff057b82 */ /* 0x001e260000000800 */
[----:B------:R1:W-:Y:S04]  /*b9e0*/  STL [R1+0xae8], R25 ;  /* 0x000ae81901007387 */ /* 0x0003e80000100800 */
[----:B-1----:R-:W3:Y:S04]  /*b9f0*/  LDL R25, [R1+0x78c] ;  /* 0x00078c0001197983 */ /* 0x002ee80000100800 */
[----:B------:R1:W-:Y:S04]  /*ba00*/  STL [R1+0xae4], R249 ;  /* 0x000ae4f901007387 */ /* 0x0003e80000100800 */
[----:B-1----:R-:W4:Y:S04]  /*ba10*/  LDL R249, [R1+0x798] ;  /* 0x0007980001f97983 */ /* 0x002f280000100800 */
[----:B------:R1:W-:Y:S04]  /*ba20*/  STL [R1+0xae0], R248 ;  /* 0x000ae0f801007387 */ /* 0x0003e80000100800 */
[----:B-1----:R-:W2:Y:S04]  /*ba30*/  LDL R248, [R1+0x794] ;  /* 0x0007940001f87983 */ /* 0x002ea80000100800 */
[----:B------:R1:W-:Y:S04]  /*ba40*/  STL [R1+0x8d8], R141 ;  /* 0x0008d88d01007387 */ /* 0x0003e80000100800 */
[----:B-1----:R-:W3:Y:S04]  /*ba50*/  LDL R141, [R1+0x7a0] ;  /* 0x0007a000018d7983 */ /* 0x002ee80000100800 */
[----:B------:R1:W-:Y:S04]  /*ba60*/  STL [R1+0x8d4], R142 ;  /* 0x0008d48e01007387 */ /* 0x0003e80000100800 */
[----:B-1----:R-:W4:Y:S01]  /*ba70*/  LDL R142, [R1+0x79c] ;  /* 0x00079c00018e7983 */ /* 0x002f220000100800 */
[----:B0-----:R-:W-:-:S03]  /*ba80*/  IMAD R5, R235, -0x40, R5 ;  /* 0xffffffc0eb057824 */ /* 0x001fc600078e0205 */
[----:B------:R-:W-:Y:S02]  /*ba90*/  STL [R1+0x8d0], R143 ;  /* 0x0008d08f01007387 */ /* 0x000fe40000100800 */
[----:B------:R-:W-:Y:S02]  /*baa0*/  ISETP.GT.AND P0, PT, R5, RZ, PT ;  /* 0x000000ff0500720c */ /* 0x000fe40003f04270 */
[----:B------:R-:W-:Y:S04]  /*bab0*/  STL [R1+0x8cc], R144 ;  /* 0x0008cc9001007387 */ /* 0x000fe80000100800 */
[----:B------:R-:W-:Y:S04]  /*bac0*/  STL [R1+0x8c8], R145 ;  /* 0x0008c89101007387 */ /* 0x000fe80000100800 */
[----:B------:R-:W-:Y:S04]  /*bad0*/  STL [R1+0x8c4], R146 ;  /* 0x0008c49201007387 */ /* 0x000fe80000100800 */
[----:B------:R-:W-:Y:S04]  /*bae0*/  STL [R1+0x8c0], R147 ;  /* 0x0008c09301007387 */ /* 0x000fe80000100800 */
[----:B------:R-:W-:Y:S04]  /*baf0*/  STL [R1+0x8bc], R148 ;  /* 0x0008bc9401007387 */ /* 0x000fe80000100800 */
[----:B------:R-:W-:Y:S04]  /*bb00*/  STL [R1+0x8b8], R149 ;  /* 0x0008b89501007387 */ /* 0x000fe80000100800 */
[----:B------:R-:W-:Y:S04]  /*bb10*/  STL [R1+0x8b4], R150 ;  /* 0x0008b49601007387 */ /* 0x000fe80000100800 */
[----:B------:R-:W-:Y:S04]  /*bb20*/  STL [R1+0x8b0], R151 ;  /* 0x0008b09701007387 */ /* 0x000fe80000100800 */
[----:B------:R0:W-:Y:S01]  /*bb30*/  STL [R1+0x8a4], R0 ;  /* 0x0008a40001007387 */ /* 0x0001e20000100800 */
[----:B------:R-:W-:-:S03]  /*bb40*/  @P0 IMAD.MOV.U32 R7, RZ, RZ, R12 ;  /* 0x000000ffff070224 */ /* 0x000fc600078e000c */
[----:B0-----:R-:W2:Y:S01]  /*bb50*/  LDL.LU R0, [R1+0x780] ;  /* 0x0007800001007983 */ /* 0x001ea20000300800 */
[C---:B------:R-:W-:Y:S01]  /*bb60*/  ISETP.GT.AND P2, PT, R5.reuse, 0x1, PT ;  /* 0x000000010500780c */ /* 0x040fe20003f44270 */
[----:B------:R-:W-:Y:S01]  /*bb70*/  @P0 IMAD.MOV.U32 R6, RZ, RZ, R13 ;  /* 0x000000ffff060224 */ /* 0x000fe200078e000d */
[----:B------:R-:W-:Y:S01]  /*bb80*/  PRMT R171, RZ, 0x7610, R171 ;  /* 0x00007610ffab7816 */ /* 0x000fe200000000ab */
[----:B-----5:R-:W-:Y:S01]  /*bb90*/  STL [R1+0x7f4], R4 ;  /* 0x0007f40401007387 */ /* 0x020fe20000100800 */
[C---:B------:R-:W-:Y:S02]  /*bba0*/  ISETP.GT.AND P3, PT, R5.reuse, 0x2, PT ;  /* 0x000000020500780c */ /* 0x040fe40003f64270 */
[----:B------:R-:W-:Y:S01]  /*bbb0*/  ISETP.GT.AND P4, PT, R5, 0x3, PT ;  /* 0x000000030500780c */ /* 0x000fe20003f84270 */
[----:B------:R-:W-:Y:S04]  /*bbc0*/  STL [R1+0x8ac], R235 ;  /* 0x0008aceb01007387 */ /* 0x000fe80000100800 */
[----:B------:R0:W-:Y:S01]  /*bbd0*/  STL [R1+0x8a8], R12 ;  /* 0x0008a80c01007387 */ /* 0x0001e20000100800 */
[----:B------:R-:W-:-:S03]  /*bbe0*/  PRMT R182, RZ, 0x7610, R182 ;  /* 0x00007610ffb67816 */ /* 0x000fc600000000b6 */
[----:B------:R3:W2:Y:S04]  /*bbf0*/  @P0 LDG.E.U16 R171, desc[UR16][R6.64] ;  /* 0x0000001006ab0981 */ /* 0x0006a8000c1e1500 */
[----:B0-----:R-:W2:Y:S04]  /*bc00*/  LDL.LU R12, [R1+0x788] ;  /* 0x00078800010c7983 */ /* 0x001ea80000300800 */
[----:B------:R-:W2:Y:S04]  /*bc10*/  LDL R146, [R1+0x784] ;  /* 0x0007840001927983 */ /* 0x000ea80000100800 */
[----:B------:R-:W2:Y:S04]  /*bc20*/  LDL R145, [R1+0x77c] ;  /* 0x00077c0001917983 */ /* 0x000ea80000100800 */
[----:B------:R-:W2:Y:S04]  /*bc30*/  LDL R143, [R1+0x778] ;  /* 0x00077800018f7983 */ /* 0x000ea80000100800 */
[----:B------:R-:W2:Y:S01]  /*bc40*/  LDL R144, [R1+0x774] ;  /* 0x0007740001907983 */ /* 0x000ea20000100800 */
[----:B------:R-:W-:-:S03]  /*bc50*/  PRMT R192, RZ, 0x7610, R192 ;  /* 0x00007610ffc07816 */ /* 0x000fc600000000c0 */
[----:B------:R-:W2:Y:S01]  /*bc60*/  LDL R4, [R1+0x770] ;  /* 0x0007700001047983 */ /* 0x000ea20000100800 */
[----:B---3--:R-:W-:Y:S02]  /*bc70*/  @P2 IMAD.MOV.U32 R6, RZ, RZ, R141 ;  /* 0x000000ffff062224 */ /* 0x008fe400078e008d */
[----:B----4-:R-:W-:Y:S01]  /*bc80*/  @P2 IMAD.MOV.U32 R7, RZ, RZ, R142 ;  /* 0x000000ffff072224 */ /* 0x010fe200078e008e */
[----:B------:R-:W3:Y:S04]  /*bc90*/  LDL R141, [R1+0x764] ;  /* 0x00076400018d7983 */ /* 0x000ee80000100800 */
[----:B------:R0:W4:Y:S04]  /*bca0*/  @P2 LDG.E.U16 R182, desc[UR16][R6.64] ;  /* 0x0000001006b62981 */ /* 0x000128000c1e1500 */
[----:B------:R-:W3:Y:S01]  /*bcb0*/  LDL R142, [R1+0x76c] ;  /* 0x00076c00018e7983 */ /* 0x000ee20000100800 */
[----:B------:R-:W-:-:S02]  /*bcc0*/  ISETP.GT.AND P1, PT, R5, 0x4, PT ;  /* 0x000000040500780c */ /* 0x000fc40003f24270 */
[----:B------:R-:W-:Y:S01]  /*bcd0*/  PRMT R196, RZ, 0x7610, R196 ;  /* 0x00007610ffc47816 */ /* 0x000fe200000000c4 */
[----:B------:R-:W4:Y:S01]  /*bce0*/  LDL R148, [R1+0x584] ;  /* 0x0005840001947983 */ /* 0x000f220000100800 */
[----:B0-----:R-:W-:Y:S02]  /*bcf0*/  @P3 IMAD.MOV.U32 R6, RZ, RZ, R249 ;  /* 0x000000ffff063224 */ /* 0x001fe400078e00f9 */
[----:B--2---:R-:W-:Y:S01]  /*bd00*/  @P3 IMAD.MOV.U32 R7, RZ, RZ, R248 ;  /* 0x000000ffff073224 */ /* 0x004fe200078e00f8 */
[----:B------:R-:W-:Y:S01]  /*bd10*/  ISETP.GT.AND P0, PT, R5, 0x5, PT ;  /* 0x000000050500780c */ /* 0x000fe20003f04270 */
[----:B------:R-:W2:Y:S04]  /*bd20*/  LDL R147, [R1+0x588] ;  /* 0x0005880001937983 */ /* 0x000ea80000100800 */
[----:B------:R0:W4:Y:S02]  /*bd30*/  @P3 LDG.E.U16 R192, desc[UR16][R6.64] ;  /* 0x0000001006c03981 */ /* 0x000124000c1e1500 */
[----:B0-----:R-:W-:-:S02]  /*bd40*/  @P4 IMAD.MOV.U32 R7, RZ, RZ, R25 ;  /* 0x000000ffff074224 */ /* 0x001fc400078e0019 */
[----:B------:R-:W2:Y:S01]  /*bd50*/  LDL R25, [R1+0x768] ;  /* 0x0007680001197983 */ /* 0x000ea20000100800 */
[----:B------:R-:W-:Y:S01]  /*bd60*/  @P4 IMAD.MOV.U32 R6, RZ, RZ, R153 ;  /* 0x000000ffff064224 */ /* 0x000fe200078e0099 */
[----:B------:R-:W-:Y:S02]  /*bd70*/  PRMT R200, RZ, 0x7610, R200 ;  /* 0x00007610ffc87816 */ /* 0x000fe400000000c8 */
[C---:B------:R-:W-:Y:S02]  /*bd80*/  ISETP.GT.AND P2, PT, R5.reuse, 0x6, PT ;  /* 0x000000060500780c */ /* 0x040fe40003f44270 */
[----:B------:R0:W4:Y:S01]  /*bd90*/  @P4 LDG.E.U16 R196, desc[UR16][R6.64] ;  /* 0x0000001006c44981 */ /* 0x000122000c1e1500 */
[----:B------:R-:W-:Y:S02]  /*bda0*/  PRMT R208, RZ, 0x7610, R208 ;  /* 0x00007610ffd07816 */ /* 0x000fe400000000d0 */
[C---:B------:R-:W-:Y:S02]  /*bdb0*/  ISETP.GT.AND P3, PT, R5.reuse, 0x7, PT ;  /* 0x000000070500780c */ /* 0x040fe40003f64270 */
[----:B------:R-:W-:-:S02]  /*bdc0*/  ISETP.GT.AND P4, PT, R5, 0x8, PT ;  /* 0x000000080500780c */ /* 0x000fc40003f84270 */
[----:B------:R-:W-:Y:S01]  /*bdd0*/  PRMT R221, RZ, 0x7610, R221 ;  /* 0x00007610ffdd7816 */ /* 0x000fe200000000dd */
[----:B0-----:R-:W-:Y:S02]  /*bde0*/  @P1 IMAD.MOV.U32 R6, RZ, RZ, R12 ;  /* 0x000000ffff061224 */ /* 0x001fe400078e000c */
[----:B------:R-:W-:Y:S01]  /*bdf0*/  @P1 IMAD.MOV.U32 R7, RZ, RZ, R146 ;  /* 0x000000ffff071224 */ /* 0x000fe200078e0092 */
[----:B------:R-:W-:Y:S01]  /*be00*/  PRMT R238, RZ, 0x7610, R238 ;  /* 0x00007610ffee7816 */ /* 0x000fe200000000ee */
[----:B------:R-:W4:Y:S04]  /*be10*/  LDL R146, [R1+0x754] ;  /* 0x0007540001927983 */ /* 0x000f280000100800 */
[----:B------:R0:W4:Y:S02]  /*be20*/  @P1 LDG.E.U16 R200, desc[UR16][R6.64] ;  /* 0x0000001006c81981 */ /* 0x000124000c1e1500 */
[----:B0-----:R-:W-:-:S02]  /*be30*/  @P0 IMAD.MOV.U32 R6, RZ, RZ, R0 ;  /* 0x000000ffff060224 */ /* 0x001fc400078e0000 */
[----:B------:R-:W-:Y:S02]  /*be40*/  @P0 IMAD.MOV.U32 R7, RZ, RZ, R145 ;  /* 0x000000ffff070224 */ /* 0x000fe400078e0091 */
[----:B------:R-:W4:Y:S04]  /*be50*/  LDL R145, [R1+0x758] ;  /* 0x0007580001917983 */ /* 0x000f280000100800 */
[----:B------:R0:W4:Y:S02]  /*be60*/  @P0 LDG.E.U16 R208, desc[UR16][R6.64] ;  /* 0x0000001006d00981 */ /* 0x000124000c1e1500 */
[----:B0-----:R-:W-:Y:S02]  /*be70*/  @P2 IMAD.MOV.U32 R6, RZ, RZ, R143 ;  /* 0x000000ffff062224 */ /* 0x001fe400078e008f */
[----:B------:R-:W-:Y:S01]  /*be80*/  @P2 IMAD.MOV.U32 R7, RZ, RZ, R144 ;  /* 0x000000ffff072224 */ /* 0x000fe200078e0090 */
[----:B------:R-:W4:Y:S04]  /*be90*/  LDL R143, [R1+0x760] ;  /* 0x00076000018f7983 */ /* 0x000f280000100800 */
[----:B------:R-:W4:Y:S04]  /*bea0*/  LDL R144, [R1+0x75c] ;  /* 0x00075c0001907983 */ /* 0x000f280000100800 */
[----:B------:R0:W4:Y:S02]  /*beb0*/  @P2 LDG.E.U16 R221, desc[UR16][R6.64] ;  /* 0x0000001006dd2981 */ /* 0x000124000c1e1500 */
[----:B0-----:R-:W-:-:S02]  /*bec0*/  @P3 IMAD.MOV.U32 R6, RZ, RZ, R4 ;  /* 0x000000ffff063224 */ /* 0x001fc400078e0004 */
[----:B------:R-:W4:Y:S01]  /*bed0*/  LDL R4, [R1+0x750] ;  /* 0x0007500001047983 */ /* 0x000f220000100800 */
[----:B---3--:R-:W-:-:S03]  /*bee0*/  @P3 IMAD.MOV.U32 R7, RZ, RZ, R142 ;  /* 0x000000ffff073224 */ /* 0x008fc600078e008e */
[----:B------:R-:W3:Y:S04]  /*bef0*/  LDL R142, [R1+0x744] ;  /* 0x00074400018e7983 */ /* 0x000ee80000100800 */
[----:B------:R2:W3:Y:S02]  /*bf00*/  @P3 LDG.E.U16 R238, desc[UR16][R6.64] ;  /* 0x0000001006ee3981 */ /* 0x0004e4000c1e1500 */
[----:B--2---:R-:W-:Y:S02]  /*bf10*/  @P4 IMAD.MOV.U32 R6, RZ, RZ, R25 ;  /* 0x000000ffff064224 */ /* 0x004fe400078e0019 */
[----:B------:R-:W2:Y:S01]  /*bf20*/  LDL R25, [R1+0x74c] ;  /* 0x00074c0001197983 */ /* 0x000ea20000100800 */
[----:B------:R-:W-:-:S03]  /*bf30*/  @P4 IMAD.MOV.U32 R7, RZ, RZ, R141 ;  /* 0x000000ffff074224 */ /* 0x000fc600078e008d */
[----:B------:R-:W3:Y:S01]  /*bf40*/  LDL R141, [R1+0x748] ;  /* 0x00074800018d7983 */ /* 0x000ee20000100800 */
[C---:B------:R-:W-:Y:S02]  /*bf50*/  ISETP.GT.AND P1, PT, R5.reuse, 0x9, PT ;  /* 0x000000090500780c */ /* 0x040fe40003f24270 */
[----:B------:R-:W-:Y:S02]  /*bf60*/  PRMT R165, RZ, 0x7610, R165 ;  /* 0x00007610ffa57816 */ /* 0x000fe400000000a5 */
[----:B------:R-:W-:-:S04]  /*bf70*/  ISETP.GT.AND P0, PT, R5, 0xa, PT ;  /* 0x0000000a0500780c */ /* 0x000fc80003f04270 */
[----:B------:R4:W3:Y:S01]  /*bf80*/  @P4 LDG.E.U16 R165, desc[UR16][R6.64] ;  /* 0x0000001006a54981 */ /* 0x0008e2000c1e1500 */
[----:B------:R-:W-:Y:S02]  /*bf90*/  PRMT R170, RZ, 0x7610, R170 ;  /* 0x00007610ffaa7816 */ /* 0x000fe400000000aa */
[----:B------:R-:W-:Y:S02]  /*bfa0*/  ISETP.GT.AND P2, PT, R5, 0xb, PT ;  /* 0x0000000b0500780c */ /* 0x000fe40003f44270 */
[----:B------:R-:W-:Y:S01]  /*bfb0*/  PRMT R188, RZ, 0x7610, R188 ;  /* 0x00007610ffbc7816 */ /* 0x000fe200000000bc */
[----:B----4-:R-:W-:Y:S02]  /*bfc0*/  @P1 IMAD.MOV.U32 R6, RZ, RZ, R143 ;  /* 0x000000ffff061224 */ /* 0x010fe400078e008f */
[----:B------:R-:W4:Y:S01]  /*bfd0*/  LDL R143, [R1+0x740] ;  /* 0x00074000018f7983 */ /* 0x000f220000100800 */
[----:B------:R-:W-:-:S03]  /*bfe0*/  @P1 IMAD.MOV.U32 R7, RZ, RZ, R144 ;  /* 0x000000ffff071224 */ /* 0x000fc600078e0090 */
[----:B------:R-:W4:Y:S04]  /*bff0*/  LDL R144, [R1+0x73c] ;  /* 0x00073c0001907983 */ /* 0x000f280000100800 */
[----:B------:R0:W4:Y:S02]  /*c000*/  @P1 LDG.E.U16 R170, desc[UR16][R6.64] ;  /* 0x0000001006aa1981 */ /* 0x000124000c1e1500 */
[----:B0-----:R-:W-:Y:S02]  /*c010*/  @P0 IMAD.MOV.U32 R6, RZ, RZ, R145 ;  /* 0x000000ffff060224 */ /* 0x001fe400078e0091 */
[----:B------:R-:W-:Y:S01]  /*c020*/  @P0 IMAD.MOV.U32 R7, RZ, RZ, R146 ;  /* 0x000000ffff070224 */ /* 0x000fe200078e0092 */
[----:B------:R-:W-:Y:S01]  /*c030*/  ISETP.GT.AND P3, PT, R5, 0xc, PT ;  /* 0x0000000c0500780c */ /* 0x000fe20003f64270 */
[----:B------:R-:W4:Y:S04]  /*c040*/  LDL R146, [R1+0x724] ;  /* 0x0007240001927983 */ /* 0x000f280000100800 */
[----:B------:R2:W4:Y:S01]  /*c050*/  @P0 LDG.E.U16 R188, desc[UR16][R6.64] ;  /* 0x0000001006bc0981 */ /* 0x000522000c1e1500 */
[----:B------:R-:W-:-:S02]  /*c060*/  PRMT R194, RZ, 0x7610, R194 ;  /* 0x00007610ffc27816 */ /* 0x000fc400000000c2 */
[----:B------:R-:W-:Y:S01]  /*c070*/  ISETP.GT.AND P4, PT, R5, 0xd, PT ;  /* 0x0000000d0500780c */ /* 0x000fe20003f84270 */
[----:B------:R-:W4:Y:S01]  /*c080*/  LDL R145, [R1+0x728] ;  /* 0x0007280001917983 */ /* 0x000f220000100800 */
[----:B--2---:R-:W-:-:S03]  /*c090*/  @P2 IMAD.MOV.U32 R7, RZ, RZ, R25 ;  /* 0x000000ffff072224 */ /* 0x004fc600078e0019 */
[----:B------:R-:W2:Y:S01]  /*c0a0*/  LDL R25, [R1+0x734] ;  /* 0x0007340001197983 */ /* 0x000ea20000100800 */
[----:B------:R-:W-:-:S03]  /*c0b0*/  @P2 IMAD.MOV.U32 R6, RZ, RZ, R4 ;  /* 0x000000ffff062224 */ /* 0x000fc600078e0004 */
[----:B------:R-:W2:Y:S04]  /*c0c0*/  LDL R4, [R1+0x738] ;  /* 0x0007380001047983 */ /* 0x000ea80000100800 */
[----:B------:R3:W2:Y:S02]  /*c0d0*/  @P2 LDG.E.U16 R194, desc[UR16][R6.64] ;  /* 0x0000001006c22981 */ /* 0x0006a4000c1e1500 */
[----:B---3--:R-:W-:Y:S02]  /*c0e0*/  @P3 IMAD.MOV.U32 R6, RZ, RZ, R141 ;  /* 0x000000ffff063224 */ /* 0x008fe400078e008d */
[----:B------:R-:W3:Y:S01]  /*c0f0*/  LDL R141, [R1+0x730] ;  /* 0x00073000018d7983 */ /* 0x000ee20000100800 */
[----:B------:R-:W-:-:S03]  /*c100*/  @P3 IMAD.MOV.U32 R7, RZ, RZ, R142 ;  /* 0x000000ffff073224 */ /* 0x000fc600078e008e */
[----:B------:R-:W3:Y:S01]  /*c110*/  LDL R142, [R1+0x72c] ;  /* 0x00072c00018e7983 */ /* 0x000ee20000100800 */
[----:B------:R-:W-:-:S06]  /*c120*/  PRMT R198, RZ, 0x7610, R198 ;  /* 0x00007610ffc67816 */ /* 0x000fcc00000000c6 */
[----:B------:R4:W3:Y:S01]  /*c130*/  @P3 LDG.E.U16 R198, desc[UR16][R6.64] ;  /* 0x0000001006c63981 */ /* 0x0008e2000c1e1500 */
[----:B------:R-:W-:Y:S02]  /*c140*/  ISETP.GT.AND P1, PT, R5, 0xe, PT ;  /* 0x0000000e0500780c */ /* 0x000fe40003f24270 */
[----:B------:R-:W-:Y:S01]  /*c150*/  PRMT R202, RZ, 0x7610, R202 ;  /* 0x00007610ffca7816 */ /* 0x000fe200000000ca */
[----:B----4-:R-:W-:Y:S02]  /*c160*/  @P4 IMAD.MOV.U32 R6, RZ, RZ, R143 ;  /* 0x000000ffff064224 */ /* 0x010fe400078e008f */
[----:B------:R-:W4:Y:S01]  /*c170*/  LDL R143, [R1+0x720] ;  /* 0x00072000018f7983 */ /* 0x000f220000100800 */
[----:B------:R-:W-:-:S03]  /*c180*/  @P4 IMAD.MOV.U32 R7, RZ, RZ, R144 ;  /* 0x000000ffff074224 */ /* 0x000fc600078e0090 */
[----:B------:R-:W4:Y:S04]  /*c190*/  LDL R144, [R1+0x71c] ;  /* 0x00071c0001907983 */ /* 0x000f280000100800 */
[----:B------:R2:W4:Y:S02]  /*c1a0*/  @P4 LDG.E.U16 R202, desc[UR16][R6.64] ;  /* 0x0000001006ca4981 */ /* 0x000524000c1e1500 */
[----:B--2---:R-:W-:Y:S02]  /*c1b0*/  @P1 IMAD.MOV.U32 R7, RZ, RZ, R25 ;  /* 0x000000ffff071224 */ /* 0x004fe400078e0019 */
[----:B------:R-:W2:Y:S01]  /*c1c0*/  LDL R25, [R1+0x714] ;  /* 0x0007140001197983 */ /* 0x000ea20000100800 */
[----:B------:R-:W-:Y:S01]  /*c1d0*/  ISETP.GT.AND P0, PT, R5, 0xf, PT ;  /* 0x0000000f0500780c */ /* 0x000fe20003f04270 */
[----:B------:R-:W-:-:S02]  /*c1e0*/  @P1 IMAD.MOV.U32 R6, RZ, RZ, R4 ;  /* 0x000000ffff061224 */ /* 0x000fc400078e0004 */
[----:B------:R-:W2:Y:S01]  /*c1f0*/  LDL R4, [R1+0x718] ;  /* 0x0007180001047983 */ /* 0x000ea20000100800 */
[----:B------:R-:W-:-:S06]  /*c200*/  PRMT R212, RZ, 0x7610, R212 ;  /* 0x00007610ffd47816 */ /* 0x000fcc00000000d4 */
[----:B------:R3:W2:Y:S03]  /*c210*/  @P1 LDG.E.U16 R212, desc[UR16][R6.64] ;  /* 0x0000001006d41981 */ /* 0x0006a6000c1e1500 */
[----:B---3--:R-:W-:Y:S02]  /*c220*/  @P0 IMAD.MOV.U32 R6, RZ, RZ, R141 ;  /* 0x000000ffff060224 */ /* 0x008fe400078e008d */
[----:B------:R-:W3:Y:S01]  /*c230*/  LDL R141, [R1+0x710] ;  /* 0x00071000018d7983 */ /* 0x000ee20000100800 */
[----:B------:R-:W-:Y:S01]  /*c240*/  ISETP.GT.AND P2, PT, R5, 0x10, PT ;  /* 0x000000100500780c */ /* 0x000fe20003f44270 */
[----:B------:R-:W-:Y:S02]  /*c250*/  @P0 IMAD.MOV.U32 R7, RZ, RZ, R142 ;  /* 0x000000ffff070224 */ /* 0x000fe400078e008e */
[----:B------:R-:W3:Y:S01]  /*c260*/  LDL R142, [R1+0x70c] ;  /* 0x00070c00018e7983 */ /* 0x000ee20000100800 */
[----:B------:R-:W-:-:S02]  /*c270*/  PRMT R237, RZ, 0x7610, R237 ;  /* 0x00007610ffed7816 */ /* 0x000fc400000000ed */
[C---:B------:R-:W-:Y:S02]  /*c280*/  ISETP.GT.AND P3, PT, R5.reuse, 0x11, PT ;  /* 0x000000110500780c */ /* 0x040fe40003f64270 */
[----:B------:R-:W-:Y:S02]  /*c290*/  PRMT R158, RZ, 0x7610, R158 ;  /* 0x00007610ff9e7816 */ /* 0x000fe4000000009e */
[----:B------:R0:W3:Y:S03]  /*c2a0*/  @P0 LDG.E.U16 R237, desc[UR16][R6.64] ;  /* 0x0000001006ed0981 */ /* 0x0000e6000c1e1500 */
[----:B0-----:R-:W-:Y:S02]  /*c2b0*/  @P2 IMAD.MOV.U32 R6, RZ, RZ, R145 ;  /* 0x000000ffff062224 */ /* 0x001fe400078e0091 */
[----:B------:R-:W-:Y:S01]  /*c2c0*/  @P2 IMAD.MOV.U32 R7, RZ, RZ, R146 ;  /* 0x000000ffff072224 */ /* 0x000fe200078e0092 */
[----:B------:R-:W-:Y:S01]  /*c2d0*/  ISETP.GT.AND P4, PT, R5, 0x12, PT ;  /* 0x000000120500780c */ /* 0x000fe20003f84270 */
[----:B------:R-:W3:Y:S04]  /*c2e0*/  LDL R146, [R1+0x6f4] ;  /* 0x0006f40001927983 */ /* 0x000ee80000100800 */
[----:B------:R4:W3:Y:S01]  /*c2f0*/  @P2 LDG.E.U16 R158, desc[UR16][R6.64] ;  /* 0x00000010069e2981 */ /* 0x0008e2000c1e1500 */
[----:B------:R-:W-:-:S02]  /*c300*/  PRMT R164, RZ, 0x7610, R164 ;  /* 0x00007610ffa47816 */ /* 0x000fc400000000a4 */
[----:B------:R-:W-:Y:S01]  /*c310*/  ISETP.GT.AND P1, PT, R5, 0x13, PT ;  /* 0x000000130500780c */ /* 0x000fe20003f24270 */
[----:B------:R-:W3:Y:S01]  /*c320*/  LDL R145, [R1+0x6f8] ;  /* 0x0006f80001917983 */ /* 0x000ee20000100800 */
[----:B----4-:R-:W-:-:S03]  /*c330*/  @P3 IMAD.MOV.U32 R6, RZ, RZ, R143 ;  /* 0x000000ffff063224 */ /* 0x010fc600078e008f */
[----:B------:R-:W4:Y:S01]  /*c340*/  LDL R143, [R1+0x708] ;  /* 0x00070800018f7983 */ /* 0x000f220000100800 */
[----:B------:R-:W-:-:S03]  /*c350*/  @P3 IMAD.MOV.U32 R7, RZ, RZ, R144 ;  /* 0x000000ffff073224 */ /* 0x000fc600078e0090 */
[----:B------:R-:W4:Y:S04]  /*c360*/  LDL R144, [R1+0x704] ;  /* 0x0007040001907983 */ /* 0x000f280000100800 */
[----:B------:R2:W4:Y:S02]  /*c370*/  @P3 LDG.E.U16 R164, desc[UR16][R6.64] ;  /* 0x0000001006a43981 */ /* 0x000524000c1e1500 */
[----:B--2---:R-:W-:Y:S02]  /*c380*/  @P4 IMAD.MOV.U32 R7, RZ, RZ, R25 ;  /* 0x000000ffff074224 */ /* 0x004fe400078e0019 */
[----:B------:R-:W2:Y:S01]  /*c390*/  LDL R25, [R1+0x6fc] ;  /* 0x0006fc0001197983 */ /* 0x000ea20000100800 */
[----:B------:R-:W-:-:S03]  /*c3a0*/  @P4 IMAD.MOV.U32 R6, RZ, RZ, R4 ;  /* 0x000000ffff064224 */ /* 0x000fc600078e0004 */
[----:B------:R-:W2:Y:S01]  /*c3b0*/  LDL R4, [R1+0x700] ;  /* 0x0007000001047983 */ /* 0x000ea20000100800 */
[----:B------:R-:W-:-:S06]  /*c3c0*/  PRMT R177, RZ, 0x7610, R177 ;  /* 0x00007610ffb17816 */ /* 0x000fcc00000000b1 */
[----:B------:R3:W2:Y:S02]  /*c3d0*/  @P4 LDG.E.U16 R177, desc[UR16][R6.64] ;  /* 0x0000001006b14981 */ /* 0x0006a4000c1e1500 */
[----:B---3--:R-:W-:Y:S02]  /*c3e0*/  @P1 IMAD.MOV.U32 R6, RZ, RZ, R141 ;  /* 0x000000ffff061224 */ /* 0x008fe400078e008d */
[----:B------:R-:W3:Y:S01]  /*c3f0*/  LDL R141, [R1+0x6f0] ;  /* 0x0006f000018d7983 */ /* 0x000ee20000100800 */
[----:B------:R-:W-:-:S03]  /*c400*/  @P1 IMAD.MOV.U32 R7, RZ, RZ, R142 ;  /* 0x000000ffff071224 */ /* 0x000fc600078e008e */
[----:B------:R-:W3:Y:S01]  /*c410*/  LDL R142, [R1+0x6ec] ;  /* 0x0006ec00018e7983 */ /* 0x000ee20000100800 */
[----:B------:R-:W-:Y:S02]  /*c420*/  ISETP.GT.AND P0, PT, R5, 0x14, PT ;  /* 0x000000140500780c */ /* 0x000fe40003f04270 */
[----:B------:R-:W-:-:S06]  /*c430*/  PRMT R191, RZ, 0x7610, R191 ;  /* 0x00007610ffbf7816 */ /* 0x000fcc00000000bf */
[----:B------:R4:W3:Y:S01]  /*c440*/  @P1 LDG.E.U16 R191, desc[UR16][R6.64] ;  /* 0x0000001006bf1981 */ /* 0x0008e2000c1e1500 */
[----:B------:R-:W-:Y:S02]  /*c450*/  ISETP.GT.AND P2, PT, R5, 0x15, PT ;  /* 0x000000150500780c */ /* 0x000fe40003f44270 */
[----:B------:R-:W-:Y:S02]  /*c460*/  PRMT R195, RZ, 0x7610, R195 ;  /* 0x00007610ffc37816 */ /* 0x000fe400000000c3 */
[----:B----4-:R-:W-:Y:S02]  /*c470*/  @P0 IMAD.MOV.U32 R6, RZ, RZ, R143 ;  /* 0x000000ffff060224 */ /* 0x010fe400078e008f */
[----:B------:R-:W4:Y:S01]  /*c480*/  LDL R143, [R1+0x6e8] ;  /* 0x0006e800018f7983 */ /* 0x000f220000100800 */
[----:B------:R-:W-:-:S03]  /*c490*/  @P0 IMAD.MOV.U32 R7, RZ, RZ, R144 ;  /* 0x000000ffff070224 */ /* 0x000fc600078e0090 */
[----:B------:R-:W4:Y:S04]  /*c4a0*/  LDL R144, [R1+0x6e4] ;  /* 0x0006e40001907983 */ /* 0x000f280000100800 */
[----:B------:R2:W4:Y:S02]  /*c4b0*/  @P0 LDG.E.U16 R195, desc[UR16][R6.64] ;  /* 0x0000001006c30981 */ /* 0x000524000c1e1500 */
[----:B--2---:R-:W-:Y:S02]  /*c4c0*/  @P2 IMAD.MOV.U32 R7, RZ, RZ, R25 ;  /* 0x000000ffff072224 */ /* 0x004fe400078e0019 */
[----:B------:R-:W2:Y:S01]  /*c4d0*/  LDL R25, [R1+0x6dc] ;  /* 0x0006dc0001197983 */ /* 0x000ea20000100800 */
[C---:B------:R-:W-:Y:S01]  /*c4e0*/  ISETP.GT.AND P3, PT, R5.reuse, 0x16, PT ;  /* 0x000000160500780c */ /* 0x040fe20003f64270 */
[----:B------:R-:W-:Y:S01]  /*c4f0*/  @P2 IMAD.MOV.U32 R6, RZ, RZ, R4 ;  /* 0x000000ffff062224 */ /* 0x000fe200078e0004 */
[----:B------:R-:W-:Y:S01]  /*c500*/  ISETP.GT.AND P4, PT, R5, 0x17, PT ;  /* 0x000000170500780c */ /* 0x000fe20003f84270 */
[----:B------:R-:W2:Y:S01]  /*c510*/  LDL R4, [R1+0x6e0] ;  /* 0x0006e00001047983 */ /* 0x000ea20000100800 */
[----:B------:R-:W-:-:S02]  /*c520*/  PRMT R199, RZ, 0x7610, R199 ;  /* 0x00007610ffc77816 */ /* 0x000fc400000000c7 */
[----:B------:R-:W-:-:S04]  /*c530*/  PRMT R207, RZ, 0x7610, R207 ;  /* 0x00007610ffcf7816 */ /* 0x000fc800000000cf */
[----:B------:R0:W2:Y:S03]  /*c540*/  @P2 LDG.E.U16 R199, desc[UR16][R6.64] ;  /* 0x0000001006c72981 */ /* 0x0000a6000c1e1500 */
[----:B0-----:R-:W-:Y:S02]  /*c550*/  @P3 IMAD.MOV.U32 R6, RZ, RZ, R145 ;  /* 0x000000ffff063224 */ /* 0x001fe400078e0091 */
[----:B------:R-:W-:Y:S01]  /*c560*/  @P3 IMAD.MOV.U32 R7, RZ, RZ, R146 ;  /* 0x000000ffff073224 */ /* 0x000fe200078e0092 */
[----:B------:R-:W2:Y:S04]  /*c570*/  LDL R145, [R1+0x6d8] ;  /* 0x0006d80001917983 */ /* 0x000ea80000100800 */
[----:B------:R-:W2:Y:S04]  /*c580*/  LDL R146, [R1+0x6d4] ;  /* 0x0006d40001927983 */ /* 0x000ea80000100800 */
[----:B------:R3:W2:Y:S02]  /*c590*/  @P3 LDG.E.U16 R207, desc[UR16][R6.64] ;  /* 0x0000001006cf3981 */ /* 0x0006a4000c1e1500 */
[----:B---3--:R-:W-:-:S02]  /*c5a0*/  @P4 IMAD.MOV.U32 R6, RZ, RZ, R141 ;  /* 0x000000ffff064224 */ /* 0x008fc400078e008d */
        /* <DEDUP_REMOVED lines=17> */
[----:B------:R-:W-:Y:S01]  /*c6c0*/  PRMT R159, RZ, 0x7610, R159 ;  /* 0x00007610ff9f7816 */ /* 0x000fe2000000009f */
[----:B------:R-:W2:Y:S01]  /*c6d0*/  LDL R4, [R1+0x6c0] ;  /* 0x0006c00001047983 */ /* 0x000ea20000100800 */
[----:B------:R-:W-:-:S02]  /*c6e0*/  ISETP.GT.AND P0, PT, R5, 0x1b, PT ;  /* 0x0000001b0500780c */ /* 0x000fc40003f04270 */
[----:B------:R-:W-:Y:S02]  /*c6f0*/  PRMT R163, RZ, 0x7610, R163 ;  /* 0x00007610ffa37816 */ /* 0x000fe400000000a3 */
[----:B------:R0:W2:Y:S05]  /*c700*/  @P1 LDG.E.U16 R159, desc[UR16][R6.64] ;  /* 0x00000010069f1981 */ /* 0x0000aa000c1e1500 */
[----:B0-----:R-:W-:Y:S02]  /*c710*/  @P2 IMAD.MOV.U32 R6, RZ, RZ, R145 ;  /* 0x000000ffff062224 */ /* 0x001fe400078e0091 */
[----:B------:R-:W-:Y:S01]  /*c720*/  @P2 IMAD.MOV.U32 R7, RZ, RZ, R146 ;  /* 0x000000ffff072224 */ /* 0x000fe200078e0092 */
[----:B------:R-:W-:Y:S01]  /*c730*/  ISETP.GT.AND P1, PT, R5, 0x1c, PT ;  /* 0x0000001c0500780c */ /* 0x000fe20003f24270 */
[----:B------:R-:W2:Y:S04]  /*c740*/  LDL R146, [R1+0x6a4] ;  /* 0x0006a40001927983 */ /* 0x000ea80000100800 */
[----:B------:R3:W2:Y:S01]  /*c750*/  @P2 LDG.E.U16 R163, desc[UR16][R6.64] ;  /* 0x0000001006a32981 */ /* 0x0006a2000c1e1500 */
[----:B------:R-:W-:-:S02]  /*c760*/  PRMT R169, RZ, 0x7610, R169 ;  /* 0x00007610ffa97816 */ /* 0x000fc400000000a9 */
[----:B------:R-:W-:Y:S01]  /*c770*/  PRMT R190, RZ, 0x7610, R190 ;  /* 0x00007610ffbe7816 */ /* 0x000fe200000000be */
[----:B------:R-:W2:Y:S01]  /*c780*/  LDL R145, [R1+0x6a8] ;  /* 0x0006a80001917983 */ /* 0x000ea20000100800 */
[----:B---3--:R-:W-:-:S03]  /*c790*/  @P0 IMAD.MOV.U32 R6, RZ, RZ, R141 ;  /* 0x000000ffff060224 */ /* 0x008fc600078e008d */
[----:B------:R-:W3:Y:S01]  /*c7a0*/  LDL R141, [R1+0x6b8] ;  /* 0x0006b800018d7983 */ /* 0x000ee20000100800 */
[----:B------:R-:W-:-:S03]  /*c7b0*/  @P0 IMAD.MOV.U32 R7, RZ, RZ, R142 ;  /* 0x000000ffff070224 */ /* 0x000fc600078e008e */
[----:B------:R-:W3:Y:S04]  /*c7c0*/  LDL R142, [R1+0x6b4] ;  /* 0x0006b400018e7983 */ /* 0x000ee80000100800 */
[----:B------:R4:W3:Y:S01]  /*c7d0*/  @P0 LDG.E.U16 R169, desc[UR16][R6.64] ;  /* 0x0000001006a90981 */ /* 0x0008e2000c1e1500 */
[----:B------:R-:W-:Y:S01]  /*c7e0*/  ISETP.GT.AND P0, PT, R5, 0x1d, PT ;  /* 0x0000001d0500780c */ /* 0x000fe20003f04270 */
        /* <DEDUP_REMOVED lines=11> */
[----:B------:R3:W2:Y:S01]  /*c8a0*/  @P0 LDG.E.U16 R197, desc[UR16][R6.64] ;  /* 0x0000001006c50981 */ /* 0x0006a2000c1e1500 */
[----:B------:R-:W-:Y:S02]  /*c8b0*/  ISETP.GT.AND P0, PT, R5, 0x1f, PT ;  /* 0x0000001f0500780c */ /* 0x000fe40003f04270 */
[----:B------:R-:W-:Y:S01]  /*c8c0*/  PRMT R201, RZ, 0x7610, R201 ;  /* 0x00007610ffc97816 */ /* 0x000fe200000000c9 */
[----:B---3--:R-:W-:Y:S02]  /*c8d0*/  @P1 IMAD.MOV.U32 R6, RZ, RZ, R141 ;  /* 0x000000ffff061224 */ /* 0x008fe400078e008d */
[----:B------:R-:W3:Y:S01]  /*c8e0*/  LDL R141, [R1+0x668] ;  /* 0x00066800018d7983 */ /* 0x000ee20000100800 */
[----:B------:R-:W-:-:S03]  /*c8f0*/  @P1 IMAD.MOV.U32 R7, RZ, RZ, R142 ;  /* 0x000000ffff071224 */ /* 0x000fc600078e008e */
[----:B------:R-:W3:Y:S01]  /*c900*/  LDL R142, [R1+0x664] ;  /* 0x00066400018e7983 */ /* 0x000ee20000100800 */
[----:B------:R-:W-:-:S03]  /*c910*/  PRMT R234, RZ, 0x7610, R234 ;  /* 0x00007610ffea7816 */ /* 0x000fc600000000ea */
[----:B------:R4:W3:Y:S01]  /*c920*/  @P1 LDG.E.U16 R201, desc[UR16][R6.64] ;  /* 0x0000001006c91981 */ /* 0x0008e2000c1e1500 */
[----:B------:R-:W-:Y:S02]  /*c930*/  ISETP.GT.AND P1, PT, R5, 0x20, PT ;  /* 0x000000200500780c */ /* 0x000fe40003f24270 */
[----:B------:R-:W-:Y:S01]  /*c940*/  PRMT R18, RZ, 0x7610, R18 ;  /* 0x00007610ff127816 */ /* 0x000fe20000000012 */
[----:B----4-:R-:W-:Y:S02]  /*c950*/  @P0 IMAD.MOV.U32 R6, RZ, RZ, R143 ;  /* 0x000000ffff060224 */ /* 0x010fe400078e008f */
[----:B------:R-:W4:Y:S01]  /*c960*/  LDL R143, [R1+0x628] ;  /* 0x00062800018f7983 */ /* 0x000f220000100800 */
[----:B------:R-:W-:-:S03]  /*c970*/  @P0 IMAD.MOV.U32 R7, RZ, RZ, R144 ;  /* 0x000000ffff070224 */ /* 0x000fc600078e0090 */
[----:B------:R-:W4:Y:S04]  /*c980*/  LDL R144, [R1+0x624] ;  /* 0x0006240001907983 */ /* 0x000f280000100800 */
[----:B------:R0:W4:Y:S01]  /*c990*/  @P0 LDG.E.U16 R234, desc[UR16][R6.64] ;  /* 0x0000001006ea0981 */ /* 0x000122000c1e1500 */
[----:B------:R-:W-:Y:S01]  /*c9a0*/  ISETP.GT.AND P0, PT, R5, 0x21, PT ;  /* 0x000000210500780c */ /* 0x000fe20003f04270 */
[----:B0-----:R-:W-:Y:S02]  /*c9b0*/  @P1 IMAD.MOV.U32 R6, RZ, RZ, R145 ;  /* 0x000000ffff061224 */ /* 0x001fe400078e0091 */
[----:B------:R-:W-:Y:S01]  /*c9c0*/  @P1 IMAD.MOV.U32 R7, RZ, RZ, R146 ;  /* 0x000000ffff071224 */ /* 0x000fe200078e0092 */
[----:B------:R-:W-:Y:S01]  /*c9d0*/  PRMT R23, RZ, 0x7610, R23 ;  /* 0x00007610ff177816 */ /* 0x000fe20000000017 */
[----:B------:R-:W4:Y:S04]  /*c9e0*/  LDL R146, [R1+0x68c] ;  /* 0x00068c0001927983 */ /* 0x000f280000100800 */
[----:B------:R2:W4:Y:S01]  /*c9f0*/  @P1 LDG.E.U16 R18, desc[UR16][R6.64] ;  /* 0x0000001006121981 */ /* 0x000522000c1e1500 */
[----:B------:R-:W-:-:S03]  /*ca00*/  PRMT R10, RZ, 0x7610, R10 ;  /* 0x00007610ff0a7816 */ /* 0x000fc6000000000a */
[----:B------:R-:W4:Y:S01]  /*ca10*/  LDL R145, [R1+0x690] ;  /* 0x0006900001917983 */ /* 0x000f220000100800 */
[----:B--2---:R-:W-:-:S03]  /*ca20*/  @P0 IMAD.MOV.U32 R7, RZ, RZ, R25 ;  /* 0x000000ffff070224 */ /* 0x004fc600078e0019 */
[----:B------:R-:W2:Y:S01]  /*ca30*/  LDL R25, [R1+0x5e4] ;  /* 0x0005e40001197983 */ /* 0x000ea20000100800 */
[C---:B------:R-:W-:Y:S01]  /*ca40*/  ISETP.GT.AND P1, PT, R5.reuse, 0x28, PT ;  /* 0x000000280500780c */ /* 0x040fe20003f24270 */
[----:B------:R-:W-:Y:S02]  /*ca50*/  @P0 IMAD.MOV.U32 R6, RZ, RZ, R4 ;  /* 0x000000ffff060224 */ /* 0x000fe400078e0004 */
[----:B------:R-:W2:Y:S04]  /*ca60*/  LDL R4, [R1+0x5e8] ;  /* 0x0005e80001047983 */ /* 0x000ea80000100800 */
[----:B------:R3:W2:Y:S01]  /*ca70*/  @P0 LDG.E.U16 R23, desc[UR16][R6.64] ;  /* 0x0000001006170981 */ /* 0x0006a2000c1e1500 */
[----:B------:R-:W-:-:S05]  /*ca80*/  ISETP.GT.AND P0, PT, R5, 0x30, PT ;  /* 0x000000300500780c */ /* 0x000fca0003f04270 */
[----:B---3--:R-:W-:Y:S02]  /*ca90*/  @P1 IMAD.MOV.U32 R6, RZ, RZ, R141 ;  /* 0x000000ffff061224 */ /* 0x008fe400078e008d */
[----:B------:R-:W3:Y:S01]  /*caa0*/  LDL R141, [R1+0x698] ;  /* 0x00069800018d7983 */ /* 0x000ee20000100800 */
[----:B------:R-:W-:-:S03]  /*cab0*/  @P1 IMAD.MOV.U32 R7, RZ, RZ, R142 ;  /* 0x000000ffff071224 */ /* 0x000fc600078e008e */
[----:B------:R-:W3:Y:S04]  /*cac0*/  LDL R142, [R1+0x694] ;  /* 0x00069400018e7983 */ /* 0x000ee80000100800 */
        /* <DEDUP_REMOVED lines=15> */
[----:B------:R-:W-:Y:S02]  /*cbc0*/  PRMT R156, RZ, 0x7610, R156 ;  /* 0x00007610ff9c7816 */ /* 0x000fe4000000009c */
[----:B------:R-:W-:Y:S02]  /*cbd0*/  ISETP.GT.AND P1, PT, R5, 0x23, PT ;  /* 0x000000230500780c */ /* 0x000fe40003f24270 */
[----:B------:R-:W-:Y:S01]  /*cbe0*/  PRMT R162, RZ, 0x7610, R162 ;  /* 0x00007610ffa27816 */ /* 0x000fe200000000a2 */
[----:B---3--:R-:W-:Y:S02]  /*cbf0*/  @P0 IMAD.MOV.U32 R6, RZ, RZ, R141 ;  /* 0x000000ffff060224 */ /* 0x008fe400078e008d */
[----:B------:R-:W3:Y:S01]  /*cc00*/  LDL R141, [R1+0x660] ;  /* 0x00066000018d7983 */ /* 0x000ee20000100800 */
[----:B------:R-:W-:-:S03]  /*cc10*/  @P0 IMAD.MOV.U32 R7, RZ, RZ, R142 ;  /* 0x000000ffff070224 */ /* 0x000fc600078e008e */
[----:B------:R-:W3:Y:S04]  /*cc20*/  LDL R142, [R1+0x65c] ;  /* 0x00065c00018e7983 */ /* 0x000ee80000100800 */
[----:B------:R0:W3:Y:S01]  /*cc30*/  @P0 LDG.E.U16 R156, desc[UR16][R6.64] ;  /* 0x00000010069c0981 */ /* 0x0000e2000c1e1500 */
[C---:B------:R-:W-:Y:S01]  /*cc40*/  ISETP.GT.AND P0, PT, R5.reuse, 0x24, PT ;  /* 0x000000240500780c */ /* 0x040fe20003f04270 */
[----:B0-----:R-:W-:Y:S02]  /*cc50*/  @P1 IMAD.MOV.U32 R6, RZ, RZ, R145 ;  /* 0x000000ffff061224 */ /* 0x001fe400078e0091 */
[----:B------:R-:W-:Y:S01]  /*cc60*/  @P1 IMAD.MOV.U32 R7, RZ, RZ, R146 ;  /* 0x000000ffff071224 */ /* 0x000fe200078e0092 */
[----:B------:R-:W-:Y:S01]  /*cc70*/  PRMT R168, RZ, 0x7610, R168 ;  /* 0x00007610ffa87816 */ /* 0x000fe200000000a8 */
[----:B------:R-:W3:Y:S04]  /*cc80*/  LDL R146, [R1+0x674] ;  /* 0x0006740001927983 */ /* 0x000ee80000100800 */
[----:B------:R4:W3:Y:S01]  /*cc90*/  @P1 LDG.E.U16 R162, desc[UR16][R6.64] ;  /* 0x0000001006a21981 */ /* 0x0008e2000c1e1500 */
[----:B------:R-:W-:-:S02]  /*cca0*/  ISETP.GT.AND P1, PT, R5, 0x25, PT ;  /* 0x000000250500780c */ /* 0x000fc40003f24270 */
[----:B------:R-:W-:Y:S01]  /*ccb0*/  PRMT R180, RZ, 0x7610, R180 ;  /* 0x00007610ffb47816 */ /* 0x000fe200000000b4 */
[----:B------:R-:W3:Y:S01]  /*ccc0*/  LDL R145, [R1+0x678] ;  /* 0x0006780001917983 */ /* 0x000ee20000100800 */
[----:B----4-:R-:W-:Y:S02]  /*ccd0*/  @P0 IMAD.MOV.U32 R6, RZ, RZ, R143 ;  /* 0x000000ffff060224 */ /* 0x010fe400078e008f */
[----:B------:R-:W-:Y:S01]  /*cce0*/  @P0 IMAD.MOV.U32 R7, RZ, RZ, R144 ;  /* 0x000000ffff070224 */ /* 0x000fe200078e0090 */
[----:B------:R-:W4:Y:S04]  /*ccf0*/  LDL R143, [R1+0x620] ;  /* 0x00062000018f7983 */ /* 0x000f280000100800 */
[----:B------:R-:W4:Y:S04]  /*cd00*/  LDL R144, [R1+0x61c] ;  /* 0x00061c0001907983 */ /* 0x000f280000100800 */
[----:B------:R2:W4:Y:S02]  /*cd10*/  @P0 LDG.E.U16 R168, desc[UR16][R6.64] ;  /* 0x0000001006a80981 */ /* 0x000524000c1e1500 */
[----:B--2---:R-:W-:-:S02]  /*cd20*/  @P1 IMAD.MOV.U32 R7, RZ, RZ, R25 ;  /* 0x000000ffff071224 */ /* 0x004fc400078e0019 */
[----:B------:R-:W2:Y:S01]  /*cd30*/  LDL R25, [R1+0x5dc] ;  /* 0x0005dc0001197983 */ /* 0x000ea20000100800 */
[C---:B------:R-:W-:Y:S01]  /*cd40*/  ISETP.GT.AND P0, PT, R5.reuse, 0x29, PT ;  /* 0x000000290500780c */ /* 0x040fe20003f04270 */
[----:B------:R-:W-:Y:S02]  /*cd50*/  @P1 IMAD.MOV.U32 R6, RZ, RZ, R4 ;  /* 0x000000ffff061224 */ /* 0x000fe400078e0004 */
[----:B------:R-:W2:Y:S04]  /*cd60*/  LDL R4, [R1+0x5e0] ;  /* 0x0005e00001047983 */ /* 0x000ea80000100800 */
[----:B------:R3:W2:Y:S01]  /*cd70*/  @P1 LDG.E.U16 R180, desc[UR16][R6.64] ;  /* 0x0000001006b41981 */ /* 0x0006a2000c1e1500 */
[----:B------:R-:W-:Y:S02]  /*cd80*/  ISETP.GT.AND P1, PT, R5, 0x31, PT ;  /* 0x000000310500780c */ /* 0x000fe40003f24270 */
[----:B------:R-:W-:-:S03]  /*cd90*/  PRMT R17, RZ, 0x7610, R17 ;  /* 0x00007610ff117816 */ /* 0x000fc60000000011 */
        /* <DEDUP_REMOVED lines=23> */
[----:B------:R-:W-:Y:S01]  /*cf10*/  PRMT R233, RZ, 0x7610, R233 ;  /* 0x00007610ffe97816 */ /* 0x000fe200000000e9 */
[----:B------:R-:W2:Y:S04]  /*cf20*/  LDL R146, [R1+0x614] ;  /* 0x0006140001927983 */ /* 0x000ea80000100800 */
[----:B------:R3:W2:Y:S01]  /*cf30*/  @P0 LDG.E.U16 R193, desc[UR16][R6.64] ;  /* 0x0000001006c10981 */ /* 0x0006a2000c1e1500 */
[----:B------:R-:W-:-:S03]  /*cf40*/  PRMT R20, RZ, 0x7610, R20 ;  /* 0x00007610ff147816 */ /* 0x000fc60000000014 */
[----:B------:R-:W2:Y:S01]  /*cf50*/  LDL R145, [R1+0x618] ;  /* 0x0006180001917983 */ /* 0x000ea20000100800 */
[----:B---3--:R-:W-:-:S03]  /*cf60*/  @P1 IMAD.MOV.U32 R6, RZ, RZ, R141 ;  /* 0x000000ffff061224 */ /* 0x008fc600078e008d */
[----:B------:R-:W3:Y:S01]  /*cf70*/  LDL R141, [R1+0x648] ;  /* 0x00064800018d7983 */ /* 0x000ee20000100800 */
[C---:B------:R-:W-:Y:S01]  /*cf80*/  ISETP.GT.AND P0, PT, R5.reuse, 0x2a, PT ;  /* 0x0000002a0500780c */ /* 0x040fe20003f04270 */
[----:B------:R-:W-:Y:S02]  /*cf90*/  @P1 IMAD.MOV.U32 R7, RZ, RZ, R142 ;  /* 0x000000ffff071224 */ /* 0x000fe400078e008e */
[----:B------:R-:W3:Y:S04]  /*cfa0*/  LDL R142, [R1+0x644] ;  /* 0x00064400018e7983 */ /* 0x000ee80000100800 */
[----:B------:R4:W3:Y:S01]  /*cfb0*/  @P1 LDG.E.U16 R233, desc[UR16][R6.64] ;  /* 0x0000001006e91981 */ /* 0x0008e2000c1e1500 */
[----:B------:R-:W-:-:S05]  /*cfc0*/  ISETP.GT.AND P1, PT, R5, 0x2b, PT ;  /* 0x0000002b0500780c */ /* 0x000fca0003f24270 */
        /* <DEDUP_REMOVED lines=62> */
[----:B------:R-:W-:Y:S01]  /*d3b0*/  ISETP.GT.AND P0, PT, R5, 0x35, PT ;  /* 0x000000350500780c */ /* 0x000fe20003f04270 */
[----:B---3--:R-:W-:Y:S02]  /*d3c0*/  @P1 IMAD.MOV.U32 R6, RZ, RZ, R141 ;  /* 0x000000ffff061224 */ /* 0x008fe400078e008d */
[----:B------:R-:W3:Y:S01]  /*d3d0*/  LDL R141, [R1+0x5f0] ;  /* 0x0005f000018d7983 */ /* 0x000ee20000100800 */
[----:B------:R-:W-:-:S03]  /*d3e0*/  @P1 IMAD.MOV.U32 R7, RZ, RZ, R142 ;  /* 0x000000ffff071224 */ /* 0x000fc600078e008e */
[----:B------:R-:W3:Y:S04]  /*d3f0*/  LDL R142, [R1+0x5ec] ;  /* 0x0005ec00018e7983 */ /* 0x000ee80000100800 */
[----:B------:R0:W3:Y:S01]  /*d400*/  @P1 LDG.E.U16 R155, desc[UR16][R6.64] ;  /* 0x00000010069b1981 */ /* 0x0000e2000c1e1500 */
[C---:B------:R-:W-:Y:S02]  /*d410*/  ISETP.GT.AND P1, PT, R5.reuse, 0x36, PT ;  /* 0x000000360500780c */ /* 0x040fe40003f24270 */
[----:B------:R-:W-:Y:S02]  /*d420*/  PRMT R161, RZ, 0x7610, R161 ;  /* 0x00007610ffa17816 */ /* 0x000fe400000000a1 */
[----:B------:R-:W-:Y:S01]  /*d430*/  ISETP.GT.AND P2, PT, R5, 0x3b, PT ;  /* 0x0000003b0500780c */ /* 0x000fe20003f44270 */
[----:B0-----:R-:W-:-:S02]  /*d440*/  @P0 IMAD.MOV.U32 R6, RZ, RZ, R145 ;  /* 0x000000ffff060224 */ /* 0x001fc400078e0091 */
[----:B------:R-:W-:Y:S01]  /*d450*/  @P0 IMAD.MOV.U32 R7, RZ, RZ, R146 ;  /* 0x000000ffff070224 */ /* 0x000fe200078e0092 */
[----:B------:R-:W-:Y:S01]  /*d460*/  PRMT R167, RZ, 0x7610, R167 ;  /* 0x00007610ffa77816 */ /* 0x000fe200000000a7 */
[----:B------:R-:W3:Y:S04]  /*d470*/  LDL R146, [R1+0x5c4] ;  /* 0x0005c40001927983 */ /* 0x000ee80000100800 */
[----:B------:R4:W3:Y:S04]  /*d480*/  @P0 LDG.E.U16 R161, desc[UR16][R6.64] ;  /* 0x0000001006a10981 */ /* 0x0008e8000c1e1500 */
[----:B------:R-:W3:Y:S01]  /*d490*/  LDL R145, [R1+0x5c8] ;  /* 0x0005c80001917983 */ /* 0x000ee20000100800 */
[----:B----4-:R-:W-:-:S02]  /*d4a0*/  @P1 IMAD.MOV.U32 R6, RZ, RZ, R143 ;  /* 0x000000ffff061224 */ /* 0x010fc400078e008f */
[----:B------:R-:W-:Y:S01]  /*d4b0*/  @P1 IMAD.MOV.U32 R7, RZ, RZ, R144 ;  /* 0x000000ffff071224 */ /* 0x000fe200078e0090 */
[----:B------:R-:W-:Y:S01]  /*d4c0*/  ISETP.GT.AND P0, PT, R5, 0x37, PT ;  /* 0x000000370500780c */ /* 0x000fe20003f04270 */
[----:B------:R-:W4:Y:S04]  /*d4d0*/  LDL R144, [R1+0x5b4] ;  /* 0x0005b40001907983 */ /* 0x000f280000100800 */
[----:B------:R2:W4:Y:S01]  /*d4e0*/  @P1 LDG.E.U16 R167, desc[UR16][R6.64] ;  /* 0x0000001006a71981 */ /* 0x000522000c1e1500 */
[----:B------:R-:W-:-:S03]  /*d4f0*/  PRMT R19, RZ, 0x7610, R19 ;  /* 0x00007610ff137816 */ /* 0x000fc60000000013 */
[----:B------:R-:W4:Y:S01]  /*d500*/  LDL R143, [R1+0x5b8] ;  /* 0x0005b800018f7983 */ /* 0x000f220000100800 */
[----:B--2---:R-:W-:-:S03]  /*d510*/  @P2 IMAD.MOV.U32 R7, RZ, RZ, R25 ;  /* 0x000000ffff072224 */ /* 0x004fc600078e0019 */
[----:B------:R-:W2:Y:S01]  /*d520*/  LDL R25, [R1+0x5bc] ;  /* 0x0005bc0001197983 */ /* 0x000ea20000100800 */
[----:B------:R-:W-:-:S03]  /*d530*/  @P2 IMAD.MOV.U32 R6, RZ, RZ, R4 ;  /* 0x000000ffff062224 */ /* 0x000fc600078e0004 */
[----:B------:R-:W4:Y:S04]  /*d540*/  LDL R4, [R1+0x5c0] ;  /* 0x0005c00001047983 */ /* 0x000f280000100800 */
[----:B------:R3:W4:Y:S01]  /*d550*/  @P2 LDG.E.U16 R19, desc[UR16][R6.64] ;  /* 0x0000001006132981 */ /* 0x000722000c1e1500 */
[----:B------:R-:W-:Y:S02]  /*d560*/  PRMT R189, RZ, 0x7610, R189 ;  /* 0x00007610ffbd7816 */ /* 0x000fe400000000bd */
[----:B------:R-:W-:Y:S01]  /*d570*/  ISETP.GT.AND P1, PT, R5, 0x3c, PT ;  /* 0x0000003c0500780c */ /* 0x000fe20003f24270 */
[----:B---3--:R-:W-:Y:S02]  /*d580*/  @P0 IMAD.MOV.U32 R6, RZ, RZ, R141 ;  /* 0x000000ffff060224 */ /* 0x008fe400078e008d */
[----:B------:R-:W3:Y:S01]  /*d590*/  LDL R141, [R1+0x5b0] ;  /* 0x0005b000018d7983 */ /* 0x000ee20000100800 */
[----:B------:R-:W-:-:S03]  /*d5a0*/  @P0 IMAD.MOV.U32 R7, RZ, RZ, R142 ;  /* 0x000000ffff070224 */ /* 0x000fc600078e008e */
[----:B------:R-:W3:Y:S04]  /*d5b0*/  LDL R142, [R1+0x5ac] ;  /* 0x0005ac00018e7983 */ /* 0x000ee80000100800 */
[----:B------:R0:W3:Y:S01]  /*d5c0*/  @P0 LDG.E.U16 R189, desc[UR16][R6.64] ;  /* 0x0000001006bd0981 */ /* 0x0000e2000c1e1500 */
[----:B------:R-:W-:Y:S02]  /*d5d0*/  ISETP.GT.AND P0, PT, R5, 0x3d, PT ;  /* 0x0000003d0500780c */ /* 0x000fe40003f04270 */
[----:B------:R-:W-:Y:S01]  /*d5e0*/  PRMT R22, RZ, 0x7610, R22 ;  /* 0x00007610ff167816 */ /* 0x000fe20000000016 */
[----:B0-----:R-:W-:Y:S02]  /*d5f0*/  @P1 IMAD.MOV.U32 R7, RZ, RZ, R146 ;  /* 0x000000ffff071224 */ /* 0x001fe400078e0092 */
[----:B------:R-:W-:-:S05]  /*d600*/  @P1 IMAD.MOV.U32 R6, RZ, RZ, R145 ;  /* 0x000000ffff061224 */ /* 0x000fca00078e0091 */
[----:B------:R2:W3:Y:S01]  /*d610*/  @P1 LDG.E.U16 R22, desc[UR16][R6.64] ;  /* 0x0000001006161981 */ /* 0x0004e2000c1e1500 */
[----:B------:R-:W0:Y:S02]  /*d620*/  S2R R248, SR_TID.X ;  /* 0x0000000000f87919 */ /* 0x000e240000002100 */
[----:B--2---:R-:W-:Y:S02]  /*d630*/  @P0 IMAD.MOV.U32 R7, RZ, RZ, R25 ;  /* 0x000000ffff070224 */ /* 0x004fe400078e0019 */
[----:B------:R-:W2:Y:S01]  /*d640*/  LDL R25, [R1+0x7bc] ;  /* 0x0007bc0001197983 */ /* 0x000ea20000100800 */
[C---:B------:R-:W-:Y:S01]  /*d650*/  ISETP.GT.AND P1, PT, R5.reuse, 0x3e, PT ;  /* 0x0000003e0500780c */ /* 0x040fe20003f24270 */
[----:B----4-:R-:W-:Y:S01]  /*d660*/  @P0 IMAD.MOV.U32 R6, RZ, RZ, R4 ;  /* 0x000000ffff060224 */ /* 0x010fe200078e0004 */
[----:B------:R-:W-:Y:S01]  /*d670*/  PRMT R157, RZ, 0x7610, R157 ;  /* 0x00007610ff9d7816 */ /* 0x000fe2000000009d */
[----:B------:R-:W4:Y:S01]  /*d680*/  LDL R4, [R1+0x7c0] ;  /* 0x0007c00001047983 */ /* 0x000f220000100800 */
[----:B------:R-:W-:-:S02]  /*d690*/  ISETP.GT.AND P2, PT, R5, 0x3f, PT ;  /* 0x0000003f0500780c */ /* 0x000fc40003f44270 */
[----:B0-----:R-:W-:Y:S02]  /*d6a0*/  LOP3.LUT R248, R248, 0x3f, RZ, 0xc0, !PT ;  /* 0x0000003ff8f87812 */ /* 0x001fe400078ec0ff */
[----:B------:R0:W4:Y:S02]  /*d6b0*/  @P0 LDG.E.U16 R157, desc[UR16][R6.64] ;  /* 0x00000010069d0981 */ /* 0x000124000c1e1500 */
[----:B------:R-:W-:Y:S02]  /*d6c0*/  ISETP.GE.AND P0, PT, R248, R5, PT ;  /* 0x00000005f800720c */ /* 0x000fe40003f06270 */
[----:B------:R-:W-:Y:S01]  /*d6d0*/  PRMT R5, RZ, 0x7610, R5 ;  /* 0x00007610ff057816 */ /* 0x000fe20000000005 */
[----:B0-----:R-:W-:Y:S02]  /*d6e0*/  @P1 IMAD.MOV.U32 R6, RZ, RZ, R143 ;  /* 0x000000ffff061224 */ /* 0x001fe400078e008f */
[----:B------:R-:W-:Y:S01]  /*d6f0*/  @P1 IMAD.MOV.U32 R7, RZ, RZ, R144 ;  /* 0x000000ffff071224 */ /* 0x000fe200078e0090 */
[----:B------:R-:W-:Y:S01]  /*d700*/  PRMT R175, RZ, 0x7610, R175 ;  /* 0x00007610ffaf7816 */ /* 0x000fe200000000af */
[----:B------:R-:W4:Y:S04]  /*d710*/  LDL R144, [R1+0x564] ;  /* 0x0005640001907983 */ /* 0x000f280000100800 */
[----:B------:R3:W4:Y:S04]  /*d720*/  @P1 LDG.E.U16 R5, desc[UR16][R6.64] ;  /* 0x0000001006051981 */ /* 0x000728000c1e1500 */
[----:B------:R-:W4:Y:S01]  /*d730*/  LDL R143, [R1+0x568] ;  /* 0x00056800018f7983 */ /* 0x000f220000100800 */
[----:B---3--:R-:W-:-:S03]  /*d740*/  @P2 IMAD.MOV.U32 R6, RZ, RZ, R141 ;  /* 0x000000ffff062224 */ /* 0x008fc600078e008d */
[----:B------:R-:W3:Y:S01]  /*d750*/  LDL R141, [R1+0x7a4] ;  /* 0x0007a400018d7983 */ /* 0x000ee20000100800 */
[----:B------:R-:W-:-:S03]  /*d760*/  @P2 IMAD.MOV.U32 R7, RZ, RZ, R142 ;  /* 0x000000ffff072224 */ /* 0x000fc600078e008e */
[----:B------:R-:W3:Y:S04]  /*d770*/  LDL R142, [R1+0x5a4] ;  /* 0x0005a400018e7983 */ /* 0x000ee80000100800 */
[----:B------:R0:W3:Y:S01]  /*d780*/  @P2 LDG.E.U16 R175, desc[UR16][R6.64] ;  /* 0x0000001006af2981 */ /* 0x0000e2000c1e1500 */
[----:B------:R-:W-:Y:S01]  /*d790*/  BAR.SYNC.DEFER_BLOCKING 0x0 ;  /* 0x0000000000007b1d */ /* 0x000fe20000010000 */
[----:B------:R-:W-:Y:S01]  /*d7a0*/  PRMT R239, RZ, 0x7610, R239 ;  /* 0x00007610ffef7816 */ /* 0x000fe200000000ef */
[----:B0-----:R-:W-:-:S04]  /*d7b0*/  @!P0 IMAD.MOV.U32 R6, RZ, RZ, R241 ;  /* 0x000000ffff068224 */ /* 0x001fc800078e00f1 */
[----:B------:R-:W-:Y:S01]  /*d7c0*/  STL [R1+0x7fc], R241 ;  /* 0x0007fcf101007387 */ /* 0x000fe20000100800 */
[----:B------:R-:W-:-:S03]  /*d7d0*/  @!P0 IMAD.MOV.U32 R7, RZ, RZ, R240 ;  /* 0x000000ffff078224 */ /* 0x000fc600078e00f0 */
[----:B------:R-:W-:Y:S04]  /*d7e0*/  STL [R1+0x7f8], R240 ;  /* 0x0007f8f001007387 */ /* 0x000fe80000100800 */
[----:B------:R-:W3:Y:S04]  /*d7f0*/  LDL R146, [R1+0x544] ;  /* 0x0005440001927983 */ /* 0x000ee80000100800 */
[----:B------:R-:W3:Y:S04]  /*d800*/  LDL R145, [R1+0x548] ;  /* 0x0005480001917983 */ /* 0x000ee80000100800 */
[----:B------:R2:W3:Y:S02]  /*d810*/  @!P0 LDG.E.U16 R239, desc[UR16][R6.64] ;  /* 0x0000001006ef8981 */ /* 0x0004e4000c1e1500 */
[----:B--2---:R-:W-:-:S02]  /*d820*/  @!P0 IMAD.MOV.U32 R7, RZ, RZ, R25 ;  /* 0x000000ffff078224 */ /* 0x004fc400078e0019 */
[----:B------:R-:W2:Y:S01]  /*d830*/  LDL R25, [R1+0x524] ;  /* 0x0005240001197983 */ /* 0x000ea20000100800 */
[----:B------:R-:W-:Y:S01]  /*d840*/  PRMT R172, RZ, 0x7610, R172 ;  /* 0x00007610ffac7816 */ /* 0x000fe200000000ac */
[----:B----4-:R-:W-:Y:S02]  /*d850*/  @!P0 IMAD.MOV.U32 R6, RZ, RZ, R4 ;  /* 0x000000ffff068224 */ /* 0x010fe400078e0004 */
[----:B------:R-:W4:Y:S04]  /*d860*/  LDL R4, [R1+0x528] ;  /* 0x0005280001047983 */ /* 0x000f280000100800 */
[----:B------:R3:W4:Y:S01]  /*d870*/  @!P0 LDG.E.U16 R172, desc[UR16][R6.64] ;  /* 0x0000001006ac8981 */ /* 0x000722000c1e1500 */
[----:B------:R-:W-:Y:S02]  /*d880*/  PRMT R174, RZ, 0x7610, R174 ;  /* 0x00007610ffae7816 */ /* 0x000fe400000000ae */
[----:B------:R-:W-:Y:S01]  /*d890*/  PRMT R176, RZ, 0x7610, R176 ;  /* 0x00007610ffb07816 */ /* 0x000fe200000000b0 */
[----:B---3--:R-:W-:-:S02]  /*d8a0*/  @!P0 IMAD.MOV.U32 R6, RZ, RZ, R141 ;  /* 0x000000ffff068224 */ /* 0x008fc400078e008d */
[----:B------:R-:W3:Y:S01]  /*d8b0*/  LDL R141, [R1+0x508] ;  /* 0x00050800018d7983 */ /* 0x000ee20000100800 */
[----:B------:R-:W-:-:S03]  /*d8c0*/  @!P0 IMAD.MOV.U32 R7, RZ, RZ, R142 ;  /* 0x000000ffff078224 */ /* 0x000fc600078e008e */
[----:B------:R-:W3:Y:S04]  /*d8d0*/  LDL R142, [R1+0x504] ;  /* 0x00050400018e7983 */ /* 0x000ee80000100800 */
[----:B------:R0:W3:Y:S01]  /*d8e0*/  @!P0 LDG.E.U16 R174, desc[UR16][R6.64] ;  /* 0x0000001006ae8981 */ /* 0x0000e2000c1e1500 */
[----:B------:R-:W-:Y:S01]  /*d8f0*/  PRMT R178, RZ, 0x7610, R178 ;  /* 0x00007610ffb27816 */ /* 0x000fe200000000b2 */
[----:B0-----:R-:W-:Y:S02]  /*d900*/  @!P0 IMAD.MOV.U32 R6, RZ, RZ, R147 ;  /* 0x000000ffff068224 */ /* 0x001fe400078e0093 */
[----:B------:R-:W-:-:S05]  /*d910*/  @!P0 IMAD.MOV.U32 R7, RZ, RZ, R148 ;  /* 0x000000ffff078224 */ /* 0x000fca00078e0094 */
[----:B------:R0:W3:Y:S01]  /*d920*/  @!P0 LDG.E.U16 R176, desc[UR16][R6.64] ;  /* 0x0000001006b08981 */ /* 0x0000e2000c1e1500 */
[----:B------:R-:W-:Y:S01]  /*d930*/  PRMT R179, RZ, 0x7610, R179 ;  /* 0x00007610ffb37816 */ /* 0x000fe200000000b3 */
[----:B0-----:R-:W-:Y:S02]  /*d940*/  @!P0 IMAD.MOV.U32 R6, RZ, RZ, R143 ;  /* 0x000000ffff068224 */ /* 0x001fe400078e008f */
[----:B------:R-:W-:Y:S01]  /*d950*/  @!P0 IMAD.MOV.U32 R7, RZ, RZ, R144 ;  /* 0x000000ffff078224 */ /* 0x000fe200078e0090 */
[----:B------:R-:W3:Y:S04]  /*d960*/  LDL R143, [R1+0x4e8] ;  /* 0x0004e800018f7983 */ /* 0x000ee80000100800 */
[----:B------:R0:W3:Y:S04]  /*d970*/  @!P0 LDG.E.U16 R178, desc[UR16][R6.64] ;  /* 0x0000001006b28981 */ /* 0x0000e8000c1e1500 */
[----:B------:R-:W3:Y:S01]  /*d980*/  LDL R144, [R1+0x4e4] ;  /* 0x0004e40001907983 */ /* 0x000ee20000100800 */
[----:B0-----:R-:W-:-:S02]  /*d990*/  @!P0 IMAD.MOV.U32 R6, RZ, RZ, R145 ;  /* 0x000000ffff068224 */ /* 0x001fc400078e0091 */
[----:B------:R-:W-:Y:S01]  /*d9a0*/  @!P0 IMAD.MOV.U32 R7, RZ, RZ, R146 ;  /* 0x000000ffff078224 */ /* 0x000fe200078e0092 */
[----:B------:R-:W-:Y:S01]  /*d9b0*/  PRMT R181, RZ, 0x7610, R181 ;  /* 0x00007610ffb57816 */ /* 0x000fe200000000b5 */
[----:B------:R-:W3:Y:S04]  /*d9c0*/  LDL R146, [R1+0x484] ;  /* 0x0004840001927983 */ /* 0x000ee80000100800 */
[----:B------:R2:W3:Y:S01]  /*d9d0*/  @!P0 LDG.E.U16 R179, desc[UR16][R6.64] ;  /* 0x0000001006b38981 */ /* 0x0004e2000c1e1500 */
[----:B------:R-:W-:-:S03]  /*d9e0*/  PRMT R187, RZ, 0x7610, R187 ;  /* 0x00007610ffbb7816 */ /* 0x000fc600000000bb */
[----:B------:R-:W3:Y:S01]  /*d9f0*/  LDL R145, [R1+0x488] ;  /* 0x0004880001917983 */ /* 0x000ee20000100800 */
[----:B--2---:R-:W-:-:S03]  /*da00*/  @!P0 IMAD.MOV.U32 R7, RZ, RZ, R25 ;  /* 0x000000ffff078224 */ /* 0x004fc600078e0019 */
[----:B------:R-:W2:Y:S01]  /*da10*/  LDL R25, [R1+0x4c4] ;  /* 0x0004c40001197983 */ /* 0x000ea20000100800 */
[----:B----4-:R-:W-:-:S03]  /*da20*/  @!P0 IMAD.MOV.U32 R6, RZ, RZ, R4 ;  /* 0x000000ffff068224 */ /* 0x010fc600078e0004 */
[----:B------:R-:W4:Y:S04]  /*da30*/  LDL R4, [R1+0x4c8] ;  /* 0x0004c80001047983 */ /* 0x000f280000100800 */
[----:B------:R3:W4:Y:S02]  /*da40*/  @!P0 LDG.E.U16 R181, desc[UR16][R6.64] ;  /* 0x0000001006b58981 */ /* 0x000724000c1e1500 */
[----:B---3--:R-:W-:Y:S02]  /*da50*/  @!P0 IMAD.MOV.U32 R6, RZ, RZ, R141 ;  /* 0x000000ffff068224 */ /* 0x008fe400078e008d */
[----:B------:R-:W3:Y:S01]  /*da60*/  LDL R141, [R1+0x4a8] ;  /* 0x0004a800018d7983 */ /* 0x000ee20000100800 */
[----:B------:R-:W-:-:S03]  /*da70*/  @!P0 IMAD.MOV.U32 R7, RZ, RZ, R142 ;  /* 0x000000ffff078224 */ /* 0x000fc600078e008e */
[----:B------:R-:W3:Y:S01]  /*da80*/  LDL R142, [R1+0x4a4] ;  /* 0x0004a400018e7983 */ /* 0x000ee20000100800 */
[----:B------:R-:W-:-:S03]  /*da90*/  PRMT R186, RZ, 0x7610, R186 ;  /* 0x00007610ffba7816 */ /* 0x000fc600000000ba */
[----:B------:R0:W3:Y:S02]  /*daa0*/  @!P0 LDG.E.U16 R187, desc[UR16][R6.64] ;  /* 0x0000001006bb8981 */ /* 0x0000e4000c1e1500 */
[----:B0-----:R-:W-:Y:S02]  /*dab0*/  @!P0 IMAD.MOV.U32 R6, RZ, RZ, R143 ;  /* 0x000000ffff068224 */ /* 0x001fe400078e008f */
[----:B------:R-:W3:Y:S01]  /*dac0*/  LDL R143, [R1+0x468] ;  /* 0x00046800018f7983 */ /* 0x000ee20000100800 */
[----:B------:R-:W-:-:S03]  /*dad0*/  @!P0 IMAD.MOV.U32 R7, RZ, RZ, R144 ;  /* 0x000000ffff078224 */ /* 0x000fc600078e0090 */
[----:B------:R-:W3:Y:S04]  /*dae0*/  LDL R144, [R1+0x464] ;  /* 0x0004640001907983 */ /* 0x000ee80000100800 */
[----:B------:R2:W3:Y:S02]  /*daf0*/  @!P0 LDG.E.U16 R186, desc[UR16][R6.64] ;  /* 0x0000001006ba8981 */ /* 0x0004e4000c1e1500 */
[----:B--2---:R-:W-:Y:S02]  /*db00*/  @!P0 IMAD.MOV.U32 R7, RZ, RZ, R25 ;  /* 0x000000ffff078224 */ /* 0x004fe400078e0019 */
[----:B------:R-:W2:Y:S01]  /*db10*/  LDL R25, [R1+0x444] ;  /* 0x0004440001197983 */ /* 0x000ea20000100800 */
[----:B------:R-:W-:Y:S01]  /*db20*/  PRMT R185, RZ, 0x7610, R185 ;  /* 0x00007610ffb97816 */ /* 0x000fe200000000b9 */
[----:B----4-:R-:W-:-:S02]  /*db30*/  @!P0 IMAD.MOV.U32 R6, RZ, RZ, R4 ;  /* 0x000000ffff068224 */ /* 0x010fc400078e0004 */
[----:B------:R-:W4:Y:S04]  /*db40*/  LDL R4, [R1+0x448] ;  /* 0x0004480001047983 */ /* 0x000f280000100800 */
[----:B------:R3:W4:Y:S01]  /*db50*/  @!P0 LDG.E.U16 R185, desc[UR16][R6.64] ;  /* 0x0000001006b98981 */ /* 0x000722000c1e1500 */
[----:B------:R-:W-:Y:S01]  /*db60*/  PRMT R184, RZ, 0x7610, R184 ;  /* 0x00007610ffb87816 */ /* 0x000fe200000000b8 */
[----:B---3--:R-:W-:Y:S02]  /*db70*/  @!P0 IMAD.MOV.U32 R6, RZ, RZ, R141 ;  /* 0x000000ffff068224 */ /* 0x008fe400078e008d */
[----:B------:R-:W3:Y:S01]  /*db80*/  LDL R141, [R1+0x428] ;  /* 0x00042800018d7983 */ /* 0x000ee20000100800 */
[----:B------:R-:W-:-:S03]  /*db90*/  @!P0 IMAD.MOV.U32 R7, RZ, RZ, R142 ;  /* 0x000000ffff078224 */ /* 0x000fc600078e008e */
[----:B------:R-:W3:Y:S01]  /*dba0*/  LDL R142, [R1+0x424] ;  /* 0x00042400018e7983 */ /* 0x000ee20000100800 */
[----:B------:R-:W-:-:S03]  /*dbb0*/  PRMT R183, RZ, 0x7610, R183 ;  /* 0x00007610ffb77816 */ /* 0x000fc600000000b7 */
[----:B------:R0:W3:Y:S01]  /*dbc0*/  @!P0 LDG.E.U16 R184, desc[UR16][R6.64] ;  /* 0x0000001006b88981 */ /* 0x0000e2000c1e1500 */
[----:B------:R-:W-:Y:S01]  /*dbd0*/  PRMT R206, RZ, 0x7610, R206 ;  /* 0x00007610ffce7816 */ /* 0x000fe200000000ce */
[----:B0-----:R-:W-:Y:S02]  /*dbe0*/  @!P0 IMAD.MOV.U32 R6, RZ, RZ, R145 ;  /* 0x000000ffff068224 */ /* 0x001fe400078e0091 */
[----:B------:R-:W-:Y:S01]  /*dbf0*/  @!P0 IMAD.MOV.U32 R7, RZ, RZ, R146 ;  /* 0x000000ffff078224 */ /* 0x000fe200078e0092 */
[----:B------:R-:W3:Y:S04]  /*dc00*/  LDL R145, [R1+0x408] ;  /* 0x0004080001917983 */ /* 0x000ee80000100800 */
[----:B------:R0:W3:Y:S04]  /*dc10*/  @!P0 LDG.E.U16 R183, desc[UR16][R6.64] ;  /* 0x0000001006b78981 */ /* 0x0000e8000c1e1500 */
[----:B------:R-:W3:Y:S01]  /*dc20*/  LDL R146, [R1+0x404] ;  /* 0x0004040001927983 */ /* 0x000ee20000100800 */
[----:B0-----:R-:W-:Y:S01]  /*dc30*/  @!P0 IMAD.MOV.U32 R6, RZ, RZ, R143 ;  /* 0x000000ffff068224 */ /* 0x001fe200078e008f */
[----:B------:R-:W-:Y:S01]  /*dc40*/  PRMT R205, RZ, 0x7610, R205 ;  /* 0x00007610ffcd7816 */ /* 0x000fe200000000cd */
[----:B------:R-:W0:Y:S01]  /*dc50*/  S2R R153, SR_TID.X ;  /* 0x0000000000997919 */ /* 0x000e220000002100 */
[----:B------:R-:W3:Y:S01]  /*dc60*/  LDL R143, [R1+0x3c8] ;  /* 0x0003c800018f7983 */ /* 0x000ee20000100800 */
[----:B------:R-:W-:-:S03]  /*dc70*/  @!P0 IMAD.MOV.U32 R7, RZ, RZ, R144 ;  /* 0x000000ffff078224 */ /* 0x000fc600078e0090 */
[----:B------:R-:W3:Y:S04]  /*dc80*/  LDL R144, [R1+0x3c4] ;  /* 0x0003c40001907983 */ /* 0x000ee80000100800 */
[----:B------:R2:W3:Y:S02]  /*dc90*/  @!P0 LDG.E.U16 R206, desc[UR16][R6.64] ;  /* 0x0000001006ce8981 */ /* 0x0004e4000c1e1500 */
[----:B--2---:R-:W-:Y:S02]  /*dca0*/  @!P0 IMAD.MOV.U32 R7, RZ, RZ, R25 ;  /* 0x000000ffff078224 */ /* 0x004fe400078e0019 */
[----:B------:R-:W2:Y:S01]  /*dcb0*/  LDL R25, [R1+0x3e4] ;  /* 0x0003e40001197983 */ /* 0x000ea20000100800 */
[----:B----4-:R-:W-:-:S03]  /*dcc0*/  @!P0 IMAD.MOV.U32 R6, RZ, RZ, R4 ;  /* 0x000000ffff068224 */ /* 0x010fc600078e0004 */
[----:B------:R-:W4:Y:S04]  /*dcd0*/  LDL R4, [R1+0x3e8] ;  /* 0x0003e80001047983 */ /* 0x000f280000100800 */
[----:B------:R3:W4:Y:S01]  /*dce0*/  @!P0 LDG.E.U16 R205, desc[UR16][R6.64] ;  /* 0x0000001006cd8981 */ /* 0x000722000c1e1500 */
[----:B0-----:R-:W-:Y:S01]  /*dcf0*/  LOP3.LUT R153, R153, 0x3f, RZ, 0xc0, !PT ;  /* 0x0000003f99997812 */ /* 0x001fe200078ec0ff */
[----:B---3--:R-:W-:Y:S02]  /*dd00*/  @!P0 IMAD.MOV.U32 R6, RZ, RZ, R141 ;  /* 0x000000ffff068224 */ /* 0x008fe400078e008d */
[----:B------:R-:W0:Y:S01]  /*dd10*/  S2R R141, SR_TID.X ;  /* 0x00000000008d7919 */ /* 0x000e220000002100 */
[----:B------:R-:W-:Y:S02]  /*dd20*/  @!P0 IMAD.MOV.U32 R7, RZ, RZ, R142 ;  /* 0x000000ffff078224 */ /* 0x000fe400078e008e */
[----:B------:R-:W-:Y:S01]  /*dd30*/  IMAD.SHL.U32 R142, R153, 0x2, RZ ;  /* 0x00000002998e7824 */ /* 0x000fe200078e00ff */
[----:B------:R-:W-:Y:S01]  /*dd40*/  PRMT R204, RZ, 0x7610, R204 ;  /* 0x00007610ffcc7816 */ /* 0x000fe200000000cc */
[----:B------:R-:W-:Y:S04]  /*dd50*/  STS.U16 [R3+UR8+0x8000], R171 ;  /* 0x008000ab03007988 */ /* 0x000fe80008000408 */
[----:B------:R-:W-:Y:S04]  /*dd60*/  STS.U16 [R3+UR8+0x8400], R165 ;  /* 0x008400a503007988 */ /* 0x000fe80008000408 */
[----:B------:R-:W-:Y:S04]  /*dd70*/  STS.U16 [R3+UR8+0x8800], R158 ;  /* 0x0088009e03007988 */ /* 0x000fe80008000408 */
[----:B------:R-:W-:Y:S04]  /*dd80*/  STS.U16 [R3+UR8+0x8c00], R152 ;  /* 0x008c009803007988 */ /* 0x000fe80008000408 */
[----:B------:R-:W-:Y:S04]  /*dd90*/  STS.U16 [R3+UR8+0x9000], R18 ;  /* 0x0090001203007988 */ /* 0x000fe80008000408 */
[----:B------:R-:W-:Y:S04]  /*dda0*/  STS.U16 [R3+UR8+0x9400], R10 ;  /* 0x0094000a03007988 */ /* 0x000fe80008000408 */
[----:B------:R-:W-:Y:S01]  /*ddb0*/  STS.U16 [R3+UR8+0x9800], R9 ;  /* 0x0098000903007988 */ /* 0x000fe20008000408 */
[----:B0-----:R-:W-:-:S03]  /*ddc0*/  LOP3.LUT R141, R141, 0x40, RZ, 0xc0, !PT ;  /* 0x000000408d8d7812 */ /* 0x001fc600078ec0ff */
[----:B------:R-:W-:Y:S02]  /*ddd0*/  STS.U16 [R3+UR8+0x9c00], R8 ;  /* 0x009c000803007988 */ /* 0x000fe40008000408 */
[----:B------:R-:W-:Y:S02]  /*dde0*/  IMAD R141, R141, 0x80, R142 ;  /* 0x000000808d8d7824 */ /* 0x000fe400078e028e */
[----:B------:R0:W-:Y:S04]  /*ddf0*/  STL [R1+0x800], R3 ;  /* 0x0008000301007387 */ /* 0x0001e80000100800 */
[----:B------:R-:W3:Y:S01]  /*de00*/  LDL R142, [R1+0x3a4] ;  /* 0x0003a400018e7983 */ /* 0x000ee20000100800 */
[----:B------:R-:W-:-:S03]  /*de10*/  PRMT R203, RZ, 0x7610, R203 ;  /* 0x00007610ffcb7816 */ /* 0x000fc600000000cb */
[----:B------:R1:W3:Y:S04]  /*de20*/  @!P0 LDG.E.U16 R204, desc[UR16][R6.64] ;  /* 0x0000001006cc8981 */ /* 0x0002e8000c1e1500 */
[----:B0-----:R-:W3:Y:S01]  /*de30*/  LDL R3, [R1+0x3a8] ;  /* 0x0003a80001037983 */ /* 0x001ee20000100800 */
[----:B-1----:R-:W-:Y:S02]  /*de40*/  @!P0 IMAD.MOV.U32 R6, RZ, RZ, R145 ;  /* 0x000000ffff068224 */ /* 0x002fe400078e0091 */
[----:B------:R-:W-:Y:S01]  /*de50*/  @!P0 IMAD.MOV.U32 R7, RZ, RZ, R146 ;  /* 0x000000ffff078224 */ /* 0x000fe200078e0092 */
[----:B------:R-:W3:Y:S04]  /*de60*/  LDL R145, [R1+0x388] ;  /* 0x0003880001917983 */ /* 0x000ee80000100800 */
[----:B------:R-:W3:Y:S04]  /*de70*/  LDL R146, [R1+0x384] ;  /* 0x0003840001927983 */ /* 0x000ee80000100800 */
[----:B------:R2:W3:Y:S02]  /*de80*/  @!P0 LDG.E.U16 R203, desc[UR16][R6.64] ;  /* 0x0000001006cb8981 */ /* 0x0004e4000c1e1500 */
[----:B--2---:R-:W-:-:S02]  /*de90*/  @!P0 IMAD.MOV.U32 R7, RZ, RZ, R25 ;  /* 0x000000ffff078224 */ /* 0x004fc400078e0019 */
[----:B------:R-:W2:Y:S01]  /*dea0*/  LDL R25, [R1+0x364] ;  /* 0x0003640001197983 */ /* 0x000ea20000100800 */
[----:B----4-:R-:W-:-:S03]  /*deb0*/  @!P0 IMAD.MOV.U32 R6, RZ, RZ, R4 ;  /* 0x000000ffff068224 */ /* 0x010fc600078e0004 */
[----:B------:R-:W4:Y:S01]  /*dec0*/  LDL R4, [R1+0x368] ;  /* 0x0003680001047983 */ /* 0x000f220000100800 */
[----:B------:R-:W-:Y:S02]  /*ded0*/  PRMT R171, RZ, 0x7610, R171 ;  /* 0x00007610ffab7816 */ /* 0x000fe400000000ab */
[----:B------:R-:W-:-:S04]  /*dee0*/  PRMT R165, RZ, 0x7610, R165 ;  /* 0x00007610ffa57816 */ /* 0x000fc800000000a5 */
[----:B------:R0:W4:Y:S01]  /*def0*/  @!P0 LDG.E.U16 R171, desc[UR16][R6.64] ;  /* 0x0000001006ab8981 */ /* 0x000122000c1e1500 */
[----:B------:R-:W-:Y:S01]  /*df00*/  PRMT R158, RZ, 0x7610, R158 ;  /* 0x00007610ff9e7816 */ /* 0x000fe2000000009e */
[----:B0-----:R-:W-:Y:S02]  /*df10*/  @!P0 IMAD.MOV.U32 R6, RZ, RZ, R143 ;  /* 0x000000ffff068224 */ /* 0x001fe400078e008f */
[----:B------:R-:W-:Y:S01]  /*df20*/  @!P0 IMAD.MOV.U32 R7, RZ, RZ, R144 ;  /* 0x000000ffff078224 */ /* 0x000fe200078e0090 */
[----:B------:R-:W4:Y:S04]  /*df30*/  LDL R143, [R1+0x348] ;  /* 0x00034800018f7983 */ /* 0x000f280000100800 */
[----:B------:R3:W4:Y:S04]  /*df40*/  @!P0 LDG.E.U16 R165, desc[UR16][R6.64] ;  /* 0x0000001006a58981 */ /* 0x000728000c1e1500 */
[----:B------:R-:W4:Y:S01]  /*df50*/  LDL R144, [R1+0x344] ;  /* 0x0003440001907983 */ /* 0x000f220000100800 */
[----:B------:R-:W-:Y:S01]  /*df60*/  PRMT R152, RZ, 0x7610, R152 ;  /* 0x00007610ff987816 */ /* 0x000fe20000000098 */
[----:B---3--:R-:W-:-:S02]  /*df70*/  @!P0 IMAD.MOV.U32 R7, RZ, RZ, R142 ;  /* 0x000000ffff078224 */ /* 0x008fc400078e008e */
[----:B------:R-:W3:Y:S01]  /*df80*/  LDL R142, [R1+0x324] ;  /* 0x00032400018e7983 */ /* 0x000ee20000100800 */
[----:B------:R-:W-:-:S03]  /*df90*/  @!P0 IMAD.MOV.U32 R6, RZ, RZ, R3 ;  /* 0x000000ffff068224 */ /* 0x000fc600078e0003 */
[----:B------:R-:W3:Y:S04]  /*dfa0*/  LDL R3, [R1+0x328] ;  /* 0x0003280001037983 */ /* 0x000ee80000100800 */
[----:B------:R0:W3:Y:S02]  /*dfb0*/  @!P0 LDG.E.U16 R158, desc[UR16][R6.64] ;  /* 0x00000010069e8981 */ /* 0x0000e4000c1e1500 */
[----:B0-----:R-:W-:Y:S02]  /*dfc0*/  @!P0 IMAD.MOV.U32 R6, RZ, RZ, R145 ;  /* 0x000000ffff068224 */ /* 0x001fe400078e0091 */
[----:B------:R-:W-:-:S05]  /*dfd0*/  @!P0 IMAD.MOV.U32 R7, RZ, RZ, R146 ;  /* 0x000000ffff078224 */ /* 0x000fca00078e0092 */
[----:B------:R2:W3:Y:S02]  /*dfe0*/  @!P0 LDG.E.U16 R152, desc[UR16][R6.64] ;  /* 0x0000001006988981 */ /* 0x0004e4000c1e1500 */
[----:B--2---:R-:W-:Y:S02]  /*dff0*/  @!P0 IMAD.MOV.U32 R7, RZ, RZ, R25 ;  /* 0x000000ffff078224 */ /* 0x004fe400078e0019 */
[----:B------:R-:W2:Y:S01]  /*e000*/  LDL R25, [R1+0x304] ;  /* 0x0003040001197983 */ /* 0x000ea20000100800 */
[----:B----4-:R-:W-:-:S03]  /*e010*/  @!P0 IMAD.MOV.U32 R6, RZ, RZ, R4 ;  /* 0x000000ffff068224 */ /* 0x010fc600078e0004 */
[----:B------:R-:W4:Y:S01]  /*e020*/  LDL R4, [R1+0x308] ;  /* 0x0003080001047983 */ /* 0x000f220000100800 */
[----:B------:R-:W-:Y:S02]  /*e030*/  PRMT R18, RZ, 0x7610, R18 ;  /* 0x00007610ff127816 */ /* 0x000fe40000000012 */
[----:B------:R-:W-:Y:S01]  /*e040*/  PRMT R10, RZ, 0x7610, R10 ;  /* 0x00007610ff0a7816 */ /* 0x000fe2000000000a */
[----:B------:R-:W4:Y:S04]  /*e050*/  LDL.LU R151, [R1+0x2c4] ;  /* 0x0002c40001977983 */ /* 0x000f280000300800 */
[----:B------:R0:W4:Y:S01]  /*e060*/  @!P0 LDG.E.U16 R18, desc[UR16][R6.64] ;  /* 0x0000001006128981 */ /* 0x000122000c1e1500 */
[----:B------:R-:W-:Y:S01]  /*e070*/  PRMT R9, RZ, 0x7610, R9 ;  /* 0x00007610ff097816 */ /* 0x000fe20000000009 */
[----:B0-----:R-:W-:-:S02]  /*e080*/  @!P0 IMAD.MOV.U32 R6, RZ, RZ, R143 ;  /* 0x000000ffff068224 */ /* 0x001fc400078e008f */
[----:B------:R-:W4:Y:S01]  /*e090*/  LDL R143, [R1+0x2e8] ;  /* 0x0002e800018f7983 */ /* 0x000f220000100800 */
[----:B------:R-:W-:-:S03]  /*e0a0*/  @!P0 IMAD.MOV.U32 R7, RZ, RZ, R144 ;  /* 0x000000ffff078224 */ /* 0x000fc600078e0090 */
[----:B------:R-:W4:Y:S04]  /*e0b0*/  LDL R144, [R1+0x2e4] ;  /* 0x0002e40001907983 */ /* 0x000f280000100800 */
[----:B------:R3:W4:Y:S04]  /*e0c0*/  @!P0 LDG.E.U16 R10, desc[UR16][R6.64] ;  /* 0x00000010060a8981 */ /* 0x000728000c1e1500 */
[----:B------:R-:W4:Y:S01]  /*e0d0*/  LDL.LU R148, [R1+0x2a4] ;  /* 0x0002a40001947983 */ /* 0x000f220000300800 */
[----:B---3--:R-:W-:-:S03]  /*e0e0*/  @!P0 IMAD.MOV.U32 R7, RZ, RZ, R142 ;  /* 0x000000ffff078224 */ /* 0x008fc600078e008e */
[----:B------:R-:W3:Y:S01]  /*e0f0*/  LDL.LU R142, [R1+0x2a8] ;  /* 0x0002a800018e7983 */ /* 0x000ee20000300800 */
[----:B------:R-:W-:-:S03]  /*e100*/  @!P0 IMAD.MOV.U32 R6, RZ, RZ, R3 ;  /* 0x000000ffff068224 */ /* 0x000fc600078e0003 */
[----:B------:R-:W3:Y:S04]  /*e110*/  LDL.LU R3, [R1+0x224] ;  /* 0x0002240001037983 */ /* 0x000ee80000300800 */
[----:B------:R2:W3:Y:S02]  /*e120*/  @!P0 LDG.E.U16 R9, desc[UR16][R6.64] ;  /* 0x0000001006098981 */ /* 0x0004e4000c1e1500 */
[----:B--2---:R-:W-:Y:S02]  /*e130*/  @!P0 IMAD.MOV.U32 R7, RZ, RZ, R25 ;  /* 0x000000ffff078224 */ /* 0x004fe400078e0019 */
[----:B------:R-:W2:Y:S01]  /*e140*/  LDL R25, [R1+0x2c8] ;  /* 0x0002c80001197983 */ /* 0x000ea20000100800 */
[----:B------:R-:W0:Y:S01]  /*e150*/  S2R R153, SR_TID.X ;  /* 0x0000000000997919 */ /* 0x000e220000002100 */
[----:B----4-:R-:W-:-:S02]  /*e160*/  @!P0 IMAD.MOV.U32 R6, RZ, RZ, R4 ;  /* 0x000000ffff068224 */ /* 0x010fc400078e0004 */
[----:B------:R-:W1:Y:S01]  /*e170*/  S2R R4, SR_TID.X ;  /* 0x0000000000047919 */ /* 0x000e620000002100 */
[----:B------:R-:W-:Y:S02]  /*e180*/  LOP3.LUT R141, R141, 0x10, RZ, 0x3c, !PT ;  /* 0x000000108d8d7812 */ /* 0x000fe400078e3cff */
[----:B------:R-:W-:Y:S01]  /*e190*/  PRMT R8, RZ, 0x7610, R8 ;  /* 0x00007610ff087816 */ /* 0x000fe20000000008 */
[----:B------:R-:W4:Y:S04]  /*e1a0*/  LDL.LU R145, [R1+0x288] ;  /* 0x0002880001917983 */ /* 0x000f280000300800 */
[----:B------:R-:W-:Y:S04]  /*e1b0*/  STS.U16 [R141+UR8+0x8080], R182 ;  /* 0x008080b68d007988 */ /* 0x000fe80008000408 */
[----:B------:R-:W4:Y:S04]  /*e1c0*/  LDL.LU R147, [R1+0x284] ;  /* 0x0002840001937983 */ /* 0x000f280000300800 */
[----:B------:R0:W-:Y:S04]  /*e1d0*/  STS.U16 [R141+UR8+0x8480], R170 ;  /* 0x008480aa8d007988 */ /* 0x0001e80008000408 */
[----:B------:R-:W-:Y:S04]  /*e1e0*/  STS.U16 [R141+UR8+0x8880], R164 ;  /* 0x008880a48d007988 */ /* 0x000fe80008000408 */
[----:B------:R-:W-:Y:S01]  /*e1f0*/  STS.U16 [R141+UR8+0x8c80], R159 ;  /* 0x008c809f8d007988 */ /* 0x000fe20008000408 */
[----:B0-----:R-:W-:-:S02]  /*e200*/  PRMT R170, RZ, 0x7610, R170 ;  /* 0x00007610ffaa7816 */ /* 0x001fc400000000aa */
[----:B------:R-:W-:Y:S01]  /*e210*/  LOP3.LUT R153, R153, 0x3f, RZ, 0xc0, !PT ;  /* 0x0000003f99997812 */ /* 0x000fe200078ec0ff */
[----:B------:R0:W4:Y:S04]  /*e220*/  @!P0 LDG.E.U16 R8, desc[UR16][R6.64] ;  /* 0x0000001006088981 */ /* 0x000128000c1e1500 */
[----:B------:R-:W-:Y:S04]  /*e230*/  STS.U16 [R141+UR8+0x9080], R23 ;  /* 0x009080178d007988 */ /* 0x000fe80008000408 */
[----:B------:R-:W-:Y:S01]  /*e240*/  STS.U16 [R141+UR8+0x9480], R17 ;  /* 0x009480118d007988 */ /* 0x000fe20008000408 */
[----:B0-----:R-:W-:-:S02]  /*e250*/  @!P0 IMAD.MOV.U32 R6, RZ, RZ, R143 ;  /* 0x000000ffff068224 */ /* 0x001fc400078e008f */
[----:B------:R-:W-:Y:S01]  /*e260*/  @!P0 IMAD.MOV.U32 R7, RZ, RZ, R144 ;  /* 0x000000ffff078224 */ /* 0x000fe200078e0090 */
[----:B------:R-:W4:Y:S04]  /*e270*/  LDL.LU R240, [R1+0x264] ;  /* 0x0002640001f07983 */ /* 0x000f280000300800 */
[----:B------:R-:W-:Y:S04]  /*e280*/  STS.U16 [R141+UR8+0x9880], R16 ;  /* 0x009880108d007988 */ /* 0x000fe80008000408 */
[----:B------:R-:W4:Y:S04]  /*e290*/  LDL.LU R144, [R1+0x268] ;  /* 0x0002680001907983 */ /* 0x000f280000300800 */
[----:B------:R0:W-:Y:S04]  /*e2a0*/  STS.U16 [R141+UR8+0x9c80], R14 ;  /* 0x009c800e8d007988 */ /* 0x0001e80008000408 */
[----:B------:R2:W4:Y:S04]  /*e2b0*/  @!P0 LDG.E.U16 R170, desc[UR16][R6.64] ;  /* 0x0000001006aa8981 */ /* 0x000528000c1e1500 */
[----:B------:R-:W4:Y:S01]  /*e2c0*/  LDL R235, [R1+0x204] ;  /* 0x0002040001eb7983 */ /* 0x000f220000100800 */
[----:B0-----:R-:W-:-:S03]  /*e2d0*/  IMAD.SHL.U32 R141, R153, 0x2, RZ ;  /* 0x00000002998d7824 */ /* 0x001fc600078e00ff */
[----:B------:R-:W4:Y:S01]  /*e2e0*/  LDL R153, [R1+0x208] ;  /* 0x0002080001997983 */ /* 0x000f220000100800 */
[----:B-1----:R-:W-:-:S03]  /*e2f0*/  LOP3.LUT R4, R4, 0x40, RZ, 0xc0, !PT ;  /* 0x0000004004047812 */ /* 0x002fc600078ec0ff */
[----:B------:R-:W4:Y:S02]  /*e300*/  LDL.LU R143, [R1+0x244] ;  /* 0x00024400018f7983 */ /* 0x000f240000300800 */
[----:B------:R-:W-:-:S05]  /*e310*/  IMAD R4, R4, 0x80, R141 ;  /* 0x0000008004047824 */ /* 0x000fca00078e028d */
[----:B------:R-:W-:Y:S01]  /*e320*/  LOP3.LUT R4, R4, 0x20, RZ, 0x3c, !PT ;  /* 0x0000002004047812 */ /* 0x000fe200078e3cff */
[----:B------:R-:W0:Y:S04]  /*e330*/  S2R R249, SR_TID.X ;  /* 0x0000000000f97919 */ /* 0x000e280000002100 */
[----:B------:R-:W-:Y:S04]  /*e340*/  STS.U16 [R4+UR8+0x8100], R192 ;  /* 0x008100c004007988 */ /* 0x000fe80008000408 */
[----:B------:R-:W-:Y:S04]  /*e350*/  STS.U16 [R4+UR8+0x8500], R188 ;  /* 0x008500bc04007988 */ /* 0x000fe80008000408 */
[----:B------:R-:W-:Y:S04]  /*e360*/  STS.U16 [R4+UR8+0x8900], R177 ;  /* 0x008900b104007988 */ /* 0x000fe80008000408 */
[----:B------:R-:W-:Y:S04]  /*e370*/  STS.U16 [R4+UR8+0x8d00], R163 ;  /* 0x008d00a304007988 */ /* 0x000fe80008000408 */
[----:B------:R-:W-:Y:S04]  /*e380*/  STS.U16 [R4+UR8+0x9100], R156 ;  /* 0x0091009c04007988 */ /* 0x000fe80008000408 */
[----:B------:R-:W-:Y:S04]  /*e390*/  STS.U16 [R4+UR8+0x9500], R20 ;  /* 0x0095001404007988 */ /* 0x000fe80008000408 */
[----:B------:R-:W-:Y:S04]  /*e3a0*/  STS.U16 [R4+UR8+0x9900], R15 ;  /* 0x0099000f04007988 */ /* 0x000fe80008000408 */
[----:B------:R1:W-:Y:S02]  /*e3b0*/  STS.U16 [R4+UR8+0x9d00], R11 ;  /* 0x009d000b04007988 */ /* 0x0003e40008000408 */
[----:B-1----:R-:W1:Y:S01]  /*e3c0*/  S2R R4, SR_TID.X ;  /* 0x0000000000047919 */ /* 0x002e620000002100 */
[----:B0-----:R-:W-:-:S05]  /*e3d0*/  LOP3.LUT R249, R249, 0x3f, RZ, 0xc0, !PT ;  /* 0x0000003ff9f97812 */ /* 0x001fca00078ec0ff */
[----:B------:R-:W-:Y:S01]  /*e3e0*/  IMAD.SHL.U32 R141, R249, 0x2, RZ ;  /* 0x00000002f98d7824 */ /* 0x000fe200078e00ff */
[----:B-1----:R-:W-:-:S05]  /*e3f0*/  LOP3.LUT R4, R4, 0x40, RZ, 0xc0, !PT ;  /* 0x0000004004047812 */ /* 0x002fca00078ec0ff */
[----:B------:R-:W-:Y:S02]  /*e400*/  IMAD R4, R4, 0x80, R141 ;  /* 0x0000008004047824 */ /* 0x000fe400078e028d */
[----:B--2---:R-:W-:Y:S02]  /*e410*/  @!P0 IMAD.MOV.U32 R6, RZ, RZ, R25 ;  /* 0x000000ffff068224 */ /* 0x004fe400078e0019 */
[----:B------:R-:W2:Y:S04]  /*e420*/  LDL.LU R25, [R1+0x228] ;  /* 0x0002280001197983 */ /* 0x000ea80000300800 */
[----:B------:R-:W2:Y:S04]  /*e430*/  LDL.LU R146, [R1+0x248] ;  /* 0x0002480001927983 */ /* 0x000ea80000300800 */
[----:B---3--:R0:W-:Y:S04]  /*e440*/  STL [R1+0x804], R3 ;  /* 0x0008040301007387 */ /* 0x0081e80000100800 */
[----:B------:R-:W3:Y:S04]  /*e450*/  LDL R150, [R1+0x5a8] ;  /* 0x0005a80001967983 */ /* 0x000ee80000100800 */
[----:B------:R-:W3:Y:S04]  /*e460*/  LDL R149, [R1+0x7b8] ;  /* 0x0007b80001957983 */ /* 0x000ee80000100800 */
[----:B------:R-:W3:Y:S01]  /*e470*/  LDL R141, [R1+0x59c] ;  /* 0x00059c00018d7983 */ /* 0x000ee20000100800 */
[----:B------:R-:W-:Y:S01]  /*e480*/  PRMT R164, RZ, 0x7610, R164 ;  /* 0x00007610ffa47816 */ /* 0x000fe200000000a4 */
[----:B------:R-:W-:Y:S01]  /*e490*/  @!P0 IMAD.MOV.U32 R7, RZ, RZ, R151 ;  /* 0x000000ffff078224 */ /* 0x000fe200078e0097 */
[----:B------:R-:W-:Y:S01]  /*e4a0*/  PRMT R159, RZ, 0x7610, R159 ;  /* 0x00007610ff9f7816 */ /* 0x000fe2000000009f */
[----:B------:R-:W3:Y:S04]  /*e4b0*/  LDL R249, [R1+0x57c] ;  /* 0x00057c0001f97983 */ /* 0x000ee80000100800 */
[----:B------:R1:W3:Y:S01]  /*e4c0*/  @!P0 LDG.E.U16 R164, desc[UR16][R6.64] ;  /* 0x0000001006a48981 */ /* 0x0002e2000c1e1500 */
[----:B------:R-:W-:-:S02]  /*e4d0*/  PRMT R23, RZ, 0x7610, R23 ;  /* 0x00007610ff177816 */ /* 0x000fc40000000017 */
[----:B------:R-:W-:Y:S01]  /*e4e0*/  PRMT R17, RZ, 0x7610, R17 ;  /* 0x00007610ff117816 */ /* 0x000fe20000000011 */
[----:B------:R-:W3:Y:S01]  /*e4f0*/  LDL R241, [R1+0x580] ;  /* 0x0005800001f17983 */ /* 0x000ee20000100800 */
[----:B-1----:R-:W-:Y:S02]  /*e500*/  @!P0 IMAD.MOV.U32 R6, RZ, RZ, R142 ;  /* 0x000000ffff068224 */ /* 0x002fe400078e008e */
[----:B------:R-:W-:-:S05]  /*e510*/  @!P0 IMAD.MOV.U32 R7, RZ, RZ, R148 ;  /* 0x000000ffff078224 */ /* 0x000fca00078e0094 */
[----:B------:R4:W3:Y:S02]  /*e520*/  @!P0 LDG.E.U16 R159, desc[UR16][R6.64] ;  /* 0x00000010069f8981 */ /* 0x0008e4000c1e1500 */
[----:B----4-:R-:W-:Y:S02]  /*e530*/  @!P0 IMAD.MOV.U32 R6, RZ, RZ, R145 ;  /* 0x000000ffff068224 */ /* 0x010fe400078e0091 */
[----:B------:R-:W-:-:S05]  /*e540*/  @!P0 IMAD.MOV.U32 R7, RZ, RZ, R147 ;  /* 0x000000ffff078224 */ /* 0x000fca00078e0093 */
[----:B------:R1:W4:Y:S01]  /*e550*/  @!P0 LDG.E.U16 R23, desc[UR16][R6.64] ;  /* 0x0000001006178981 */ /* 0x000322000c1e1500 */
[----:B------:R-:W-:Y:S01]  /*e560*/  PRMT R16, RZ, 0x7610, R16 ;  /* 0x00007610ff107816 */ /* 0x000fe20000000010 */
[----:B-1----:R-:W-:Y:S02]  /*e570*/  @!P0 IMAD.MOV.U32 R6, RZ, RZ, R144 ;  /* 0x000000ffff068224 */ /* 0x002fe400078e0090 */
[----:B------:R-:W-:-:S05]  /*e580*/  @!P0 IMAD.MOV.U32 R7, RZ, RZ, R240 ;  /* 0x000000ffff078224 */ /* 0x000fca00078e00f0 */
[----:B------:R1:W4:Y:S02]  /*e590*/  @!P0 LDG.E.U16 R17, desc[UR16][R6.64] ;  /* 0x0000001006118981 */ /* 0x000324000c1e1500 */
[----:B-1----:R-:W-:Y:S01]  /*e5a0*/  @!P0 IMAD.MOV.U32 R7, RZ, RZ, R143 ;  /* 0x000000ffff078224 */ /* 0x002fe200078e008f */
[----:B------:R-:W-:Y:S02]  /*e5b0*/  PRMT R14, RZ, 0x7610, R14 ;  /* 0x00007610ff0e7816 */ /* 0x000fe4000000000e */
[----:B------:R-:W-:Y:S02]  /*e5c0*/  PRMT R11, RZ, 0x7610, R11 ;  /* 0x00007610ff0b7816 */ /* 0x000fe4000000000b */
[----:B------:R-:W-:Y:S02]  /*e5d0*/  PRMT R15, RZ, 0x7610, R15 ;  /* 0x00007610ff0f7816 */ /* 0x000fe4000000000f */
[----:B------:R-:W-:Y:S01]  /*e5e0*/  PRMT R211, RZ, 0x7610, R211 ;  /* 0x00007610ffd37816 */ /* 0x000fe200000000d3 */
[----:B--2---:R-:W-:-:S05]  /*e5f0*/  @!P0 IMAD.MOV.U32 R6, RZ, RZ, R146 ;  /* 0x000000ffff068224 */ /* 0x004fca00078e0092 */
[----:B------:R1:W2:Y:S02]  /*e600*/  @!P0 LDG.E.U16 R16, desc[UR16][R6.64] ;  /* 0x0000001006108981 */ /* 0x0002a4000c1e1500 */
[----:B-1----:R-:W-:Y:S02]  /*e610*/  @!P0 IMAD.MOV.U32 R7, RZ, RZ, R3 ;  /* 0x000000ffff078224 */ /* 0x002fe400078e0003 */
[----:B0-----:R-:W4:Y:S01]  /*e620*/  LDL R3, [R1+0x5a0] ;  /* 0x0005a00001037983 */ /* 0x001f220000100800 */
[----:B------:R-:W-:-:S05]  /*e630*/  @!P0 IMAD.MOV.U32 R6, RZ, RZ, R25 ;  /* 0x000000ffff068224 */ /* 0x000fca00078e0019 */
[----:B------:R0:W2:Y:S02]  /*e640*/  @!P0 LDG.E.U16 R14, desc[UR16][R6.64] ;  /* 0x00000010060e8981 */ /* 0x0000a4000c1e1500 */
[----:B0-----:R-:W-:Y:S02]  /*e650*/  @!P0 IMAD.MOV.U32 R6, RZ, RZ, R153 ;  /* 0x000000ffff068224 */ /* 0x001fe400078e0099 */
[----:B------:R-:W-:Y:S01]  /*e660*/  @!P0 IMAD.MOV.U32 R7, RZ, RZ, R235 ;  /* 0x000000ffff078224 */ /* 0x000fe200078e00eb */
[----:B------:R-:W2:Y:S04]  /*e670*/  LDL R153, [R1+0x560] ;  /* 0x0005600001997983 */ /* 0x000ea80000100800 */
[----:B------:R0:W2:Y:S04]  /*e680*/  @!P0 LDG.E.U16 R11, desc[UR16][R6.64] ;  /* 0x00000010060b8981 */ /* 0x0000a8000c1e1500 */
[----:B------:R-:W2:Y:S01]  /*e690*/  LDL R235, [R1+0x55c] ;  /* 0x00055c0001eb7983 */ /* 0x000ea20000100800 */
[----:B0-----:R-:W-:-:S02]  /*e6a0*/  @!P0 IMAD.MOV.U32 R6, RZ, RZ, R247 ;  /* 0x000000ffff068224 */ /* 0x001fc400078e00f7 */
[----:B------:R-:W-:Y:S01]  /*e6b0*/  @!P0 IMAD.MOV.U32 R7, RZ, RZ, R246 ;  /* 0x000000ffff078224 */ /* 0x000fe200078e00f6 */
[----:B------:R-:W-:Y:S04]  /*e6c0*/  STL [R1+0x80c], R247 ;  /* 0x00080cf701007387 */ /* 0x000fe80000100800 */
[----:B------:R3:W2:Y:S04]  /*e6d0*/  @!P0 LDG.E.U16 R15, desc[UR16][R6.64] ;  /* 0x00000010060f8981 */ /* 0x0006a8000c1e1500 */
[----:B------:R0:W-:Y:S01]  /*e6e0*/  STL [R1+0x808], R246 ;  /* 0x000808f601007387 */ /* 0x0001e20000100800 */
[----:B---3--:R-:W-:-:S03]  /*e6f0*/  @!P0 IMAD.MOV.U32 R7, RZ, RZ, R150 ;  /* 0x000000ffff078224 */ /* 0x008fc600078e0096 */
[----:B------:R-:W3:Y:S01]  /*e700*/  LDL R150, [R1+0x53c] ;  /* 0x00053c0001967983 */ /* 0x000ee20000100800 */
[----:B------:R-:W-:-:S03]  /*e710*/  @!P0 IMAD.MOV.U32 R6, RZ, RZ, R149 ;  /* 0x000000ffff068224 */ /* 0x000fc600078e0095 */
[----:B------:R-:W3:Y:S04]  /*e720*/  LDL R149, [R1+0x540] ;  /* 0x0005400001957983 */ /* 0x000ee80000100800 */
[----:B------:R1:W3:Y:S01]  /*e730*/  @!P0 LDG.E.U16 R211, desc[UR16][R6.64] ;  /* 0x0000001006d38981 */ /* 0x0002e2000c1e1500 */
[----:B------:R-:W-:Y:S02]  /*e740*/  PRMT R210, RZ, 0x7610, R210 ;  /* 0x00007610ffd27816 */ /* 0x000fe400000000d2 */
[----:B------:R-:W-:Y:S01]  /*e750*/  PRMT R209, RZ, 0x7610, R209 ;  /* 0x00007610ffd17816 */ /* 0x000fe200000000d1 */
[----:B0-----:R-:W3:Y:S01]  /*e760*/  LDL R246, [R1+0x47c] ;  /* 0x00047c0001f67983 */ /* 0x001ee20000100800 */
[----:B-1----:R-:W-:-:S03]  /*e770*/  @!P0 IMAD.MOV.U32 R7, RZ, RZ, R141 ;  /* 0x000000ffff078224 */ /* 0x002fc600078e008d */
[----:B------:R-:W3:Y:S01]  /*e780*/  LDL R141, [R1+0x51c] ;  /* 0x00051c00018d7983 */ /* 0x000ee20000100800 */
[----:B------:R-:W-:Y:S02]  /*e790*/  PRMT R156, RZ, 0x7610, R156 ;  /* 0x00007610ff9c7816 */ /* 0x000fe4000000009c */
[----:B------:R-:W-:-:S05]  /*e7a0*/  LOP3.LUT R4, R4, 0x30, RZ, 0x3c, !PT ;  /* 0x0000003004047812 */ /* 0x000fca00078e3cff */
[----:B------:R-:W-:Y:S04]  /*e7b0*/  STS.U16 [R4+UR8+0x8180], R196 ;  /* 0x008180c404007988 */ /* 0x000fe80008000408 */
[----:B------:R-:W-:Y:S04]  /*e7c0*/  STS.U16 [R4+UR8+0x8580], R194 ;  /* 0x008580c204007988 */ /* 0x000fe80008000408 */
[----:B------:R-:W-:Y:S04]  /*e7d0*/  STS.U16 [R4+UR8+0x8980], R191 ;  /* 0x008980bf04007988 */ /* 0x000fe80008000408 */
[----:B------:R-:W-:Y:S04]  /*e7e0*/  STS.U16 [R4+UR8+0x8d80], R169 ;  /* 0x008d80a904007988 */ /* 0x000fe80008000408 */
[----:B------:R-:W-:Y:S04]  /*e7f0*/  STS.U16 [R4+UR8+0x9180], R162 ;  /* 0x009180a204007988 */ /* 0x000fe80008000408 */
[----:B------:R0:W-:Y:S02]  /*e800*/  STS.U16 [R4+UR8+0x9580], R154 ;  /* 0x0095809a04007988 */ /* 0x0001e40008000408 */
[----:B0-----:R-:W-:Y:S01]  /*e810*/  PRMT R154, RZ, 0x7610, R154 ;  /* 0x00007610ff9a7816 */ /* 0x001fe2000000009a */
[----:B----4-:R-:W-:-:S02]  /*e820*/  @!P0 IMAD.MOV.U32 R6, RZ, RZ, R3 ;  /* 0x000000ffff068224 */ /* 0x010fc400078e0003 */
[----:B------:R-:W4:Y:S04]  /*e830*/  LDL R3, [R1+0x520] ;  /* 0x0005200001037983 */ /* 0x000f280000100800 */
[----:B------:R0:W4:Y:S02]  /*e840*/  @!P0 LDG.E.U16 R210, desc[UR16][R6.64] ;  /* 0x0000001006d28981 */ /* 0x000124000c1e1500 */
[----:B0-----:R-:W-:Y:S02]  /*e850*/  @!P0 IMAD.MOV.U32 R6, RZ, RZ, R241 ;  /* 0x000000ffff068224 */ /* 0x001fe400078e00f1 */
[----:B------:R-:W-:Y:S01]  /*e860*/  @!P0 IMAD.MOV.U32 R7, RZ, RZ, R249 ;  /* 0x000000ffff078224 */ /* 0x000fe200078e00f9 */
[----:B------:R-:W4:Y:S04]  /*e870*/  LDL R241, [R1+0x4fc] ;  /* 0x0004fc0001f17983 */ /* 0x000f280000100800 */
[----:B------:R2:W4:Y:S02]  /*e880*/  @!P0 LDG.E.U16 R209, desc[UR16][R6.64] ;  /* 0x0000001006d18981 */ /* 0x000524000c1e1500 */
[----:B--2---:R-:W-:-:S02]  /*e890*/  @!P0 IMAD.MOV.U32 R6, RZ, RZ, R153 ;  /* 0x000000ffff068224 */ /* 0x004fc400078e0099 */
[----:B------:R-:W-:Y:S01]  /*e8a0*/  @!P0 IMAD.MOV.U32 R7, RZ, RZ, R235 ;  /* 0x000000ffff078224 */ /* 0x000fe200078e00eb */
[----:B------:R-:W2:Y:S04]  /*e8b0*/  LDL R153, [R1+0x4e0] ;  /* 0x0004e00001997983 */ /* 0x000ea80000100800 */
[----:B------:R3:W2:Y:S04]  /*e8c0*/  @!P0 LDG.E.U16 R156, desc[UR16][R6.64] ;  /* 0x00000010069c8981 */ /* 0x0006a8000c1e1500 */
[----:B------:R-:W2:Y:S01]  /*e8d0*/  LDL R235, [R1+0x4dc] ;  /* 0x0004dc0001eb7983 */ /* 0x000ea20000100800 */
[----:B---3--:R-:W-:-:S03]  /*e8e0*/  @!P0 IMAD.MOV.U32 R7, RZ, RZ, R150 ;  /* 0x000000ffff078224 */ /* 0x008fc600078e0096 */
[----:B------:R-:W3:Y:S01]  /*e8f0*/  LDL R150, [R1+0x500] ;  /* 0x0005000001967983 */ /* 0x000ee20000100800 */
[----:B------:R-:W-:-:S03]  /*e900*/  @!P0 IMAD.MOV.U32 R6, RZ, RZ, R149 ;  /* 0x000000ffff068224 */ /* 0x000fc600078e0095 */
[----:B------:R-:W2:Y:S04]  /*e910*/  LDL R149, [R1+0x4bc] ;  /* 0x0004bc0001957983 */ /* 0x000ea80000100800 */
[----:B------:R0:W2:Y:S02]  /*e920*/  @!P0 LDG.E.U16 R154, desc[UR16][R6.64] ;  /* 0x00000010069a8981 */ /* 0x0000a4000c1e1500 */
[----:B0-----:R-:W-:Y:S02]  /*e930*/  @!P0 IMAD.MOV.U32 R7, RZ, RZ, R141 ;  /* 0x000000ffff078224 */ /* 0x001fe400078e008d */
[----:B------:R-:W2:Y:S01]  /*e940*/  LDL R141, [R1+0x4c0] ;  /* 0x0004c000018d7983 */ /* 0x000ea20000100800 */
[----:B------:R-:W0:Y:S01]  /*e950*/  S2R R249, SR_TID.X ;  /* 0x0000000000f97919 */ /* 0x000e220000002100 */
[----:B------:R-:W-:-:S02]  /*e960*/  PRMT R20, RZ, 0x7610, R20 ;  /* 0x00007610ff147816 */ /* 0x000fc40000000014 */
[----:B------:R-:W-:Y:S04]  /*e970*/  STS.U16 [R4+UR8+0x9980], R21 ;  /* 0x0099801504007988 */ /* 0x000fe80008000408 */
[----:B------:R1:W-:Y:S02]  /*e980*/  STS.U16 [R4+UR8+0x9d80], R19 ;  /* 0x009d801304007988 */ /* 0x0003e40008000408 */
[----:B-1----:R-:W-:Y:S02]  /*e990*/  PRMT R19, RZ, 0x7610, R19 ;  /* 0x00007610ff137816 */ /* 0x002fe40000000013 */
[----:B0-----:R-:W-:-:S05]  /*e9a0*/  LOP3.LUT R249, R249, 0x3f, RZ, 0xc0, !PT ;  /* 0x0000003ff9f97812 */ /* 0x001fca00078ec0ff */
[----:B------:R-:W-:Y:S01]  /*e9b0*/  IMAD.SHL.U32 R4, R249, 0x2, RZ ;  /* 0x00000002f9047824 */ /* 0x000fe200078e00ff */
[----:B------:R-:W-:Y:S01]  /*e9c0*/  PRMT R21, RZ, 0x7610, R21 ;  /* 0x00007610ff157816 */ /* 0x000fe20000000015 */
[----:B----4-:R-:W-:Y:S02]  /*e9d0*/  @!P0 IMAD.MOV.U32 R6, RZ, RZ, R3 ;  /* 0x000000ffff068224 */ /* 0x010fe400078e0003 */
[----:B------:R-:W0:Y:S03]  /*e9e0*/  S2R R3, SR_TID.X ;  /* 0x0000000000037919 */ /* 0x000e260000002100 */
[----:B------:R1:W4:Y:S02]  /*e9f0*/  @!P0 LDG.E.U16 R20, desc[UR16][R6.64] ;  /* 0x0000001006148981 */ /* 0x000324000c1e1500 */
[----:B-1----:R-:W-:Y:S02]  /*ea00*/  @!P0 IMAD.MOV.U32 R7, RZ, RZ, R241 ;  /* 0x000000ffff078224 */ /* 0x002fe400078e00f1 */
[----:B------:R-:W4:Y:S01]  /*ea10*/  LDL R241, [R1+0x480] ;  /* 0x0004800001f17983 */ /* 0x000f220000100800 */
[----:B0-----:R-:W-:-:S05]  /*ea20*/  LOP3.LUT R3, R3, 0x40, RZ, 0xc0, !PT ;  /* 0x0000004003037812 */ /* 0x001fca00078ec0ff */
[----:B------:R-:W-:Y:S02]  /*ea30*/  IMAD R3, R3, 0x80, R4 ;  /* 0x0000008003037824 */ /* 0x000fe400078e0204 */
[----:B------:R-:W4:Y:S01]  /*ea40*/  LDL R4, [R1+0x4a0] ;  /* 0x0004a00001047983 */ /* 0x000f220000100800 */
[----:B---3--:R-:W-:-:S03]  /*ea50*/  @!P0 IMAD.MOV.U32 R6, RZ, RZ, R150 ;  /* 0x000000ffff068224 */ /* 0x008fc600078e0096 */
[----:B------:R-:W3:Y:S04]  /*ea60*/  LDL R150, [R1+0x49c] ;  /* 0x00049c0001967983 */ /* 0x000ee80000100800 */
[----:B------:R2:W3:Y:S02]  /*ea70*/  @!P0 LDG.E.U16 R19, desc[UR16][R6.64] ;  /* 0x0000001006138981 */ /* 0x0004e4000c1e1500 */
[----:B--2---:R-:W-:Y:S02]  /*ea80*/  @!P0 IMAD.MOV.U32 R7, RZ, RZ, R235 ;  /* 0x000000ffff078224 */ /* 0x004fe400078e00eb */
[----:B------:R-:W-:Y:S01]  /*ea90*/  @!P0 IMAD.MOV.U32 R6, RZ, RZ, R153 ;  /* 0x000000ffff068224 */ /* 0x000fe200078e0099 */
[----:B------:R-:W2:Y:S04]  /*eaa0*/  LDL R235, [R1+0x45c] ;  /* 0x00045c0001eb7983 */ /* 0x000ea80000100800 */
[----:B------:R-:W2:Y:S04]  /*eab0*/  LDL.LU R153, [R1+0x460] ;  /* 0x0004600001997983 */ /* 0x000ea80000300800 */
[----:B------:R0:W2:Y:S01]  /*eac0*/  @!P0 LDG.E.U16 R21, desc[UR16][R6.64] ;  /* 0x0000001006158981 */ /* 0x0000a2000c1e1500 */
[----:B------:R-:W-:-:S02]  /*ead0*/  PRMT R213, RZ, 0x7610, R213 ;  /* 0x00007610ffd57816 */ /* 0x000fc400000000d5 */
[----:B------:R-:W-:Y:S02]  /*eae0*/  PRMT R219, RZ, 0x7610, R219 ;  /* 0x00007610ffdb7816 */ /* 0x000fe400000000db */
[----:B------:R-:W-:Y:S02]  /*eaf0*/  PRMT R218, RZ, 0x7610, R218 ;  /* 0x00007610ffda7816 */ /* 0x000fe400000000da */
[----:B------:R-:W-:Y:S01]  /*eb00*/  PRMT R217, RZ, 0x7610, R217 ;  /* 0x00007610ffd97816 */ /* 0x000fe200000000d9 */
[----:B------:R-:W1:Y:S01]  /*eb10*/  S2R R249, SR_TID.X ;  /* 0x0000000000f97919 */ /* 0x000e620000002100 */
[----:B0-----:R-:W-:Y:S02]  /*eb20*/  @!P0 IMAD.MOV.U32 R6, RZ, RZ, R141 ;  /* 0x000000ffff068224 */ /* 0x001fe400078e008d */
[----:B------:R-:W-:Y:S01]  /*eb30*/  @!P0 IMAD.MOV.U32 R7, RZ, RZ, R149 ;  /* 0x000000ffff078224 */ /* 0x000fe200078e0095 */
[----:B------:R-:W2:Y:S04]  /*eb40*/  LDL R141, [R1+0x440] ;  /* 0x00044000018d7983 */ /* 0x000ea80000100800 */
[----:B------:R-:W2:Y:S04]  /*eb50*/  LDL R149, [R1+0x43c] ;  /* 0x00043c0001957983 */ /* 0x000ea80000100800 */
[----:B------:R4:W2:Y:S01]  /*eb60*/  @!P0 LDG.E.U16 R213, desc[UR16][R6.64] ;  /* 0x0000001006d58981 */ /* 0x0008a2000c1e1500 */
[----:B------:R-:W-:-:S02]  /*eb70*/  PRMT R216, RZ, 0x7610, R216 ;  /* 0x00007610ffd87816 */ /* 0x000fc400000000d8 */
[----:B------:R-:W-:Y:S01]  /*eb80*/  PRMT R215, RZ, 0x7610, R215 ;  /* 0x00007610ffd77816 */ /* 0x000fe200000000d7 */
[----:B------:R-:W2:Y:S01]  /*eb90*/  LDL R247, [R1+0x37c] ;  /* 0x00037c0001f77983 */ /* 0x000ea20000100800 */
[----:B----4-:R-:W-:-:S03]  /*eba0*/  @!P0 IMAD.MOV.U32 R6, RZ, RZ, R4 ;  /* 0x000000ffff068224 */ /* 0x010fc600078e0004 */
[----:B------:R-:W4:Y:S01]  /*ebb0*/  LDL R4, [R1+0x420] ;  /* 0x0004200001047983 */ /* 0x000f220000100800 */
[----:B---3--:R-:W-:-:S03]  /*ebc0*/  @!P0 IMAD.MOV.U32 R7, RZ, RZ, R150 ;  /* 0x000000ffff078224 */ /* 0x008fc600078e0096 */
[----:B------:R-:W3:Y:S04]  /*ebd0*/  LDL R150, [R1+0x41c] ;  /* 0x00041c0001967983 */ /* 0x000ee80000100800 */
[----:B------:R0:W3:Y:S02]  /*ebe0*/  @!P0 LDG.E.U16 R219, desc[UR16][R6.64] ;  /* 0x0000001006db8981 */ /* 0x0000e4000c1e1500 */
[----:B0-----:R-:W-:Y:S02]  /*ebf0*/  @!P0 IMAD.MOV.U32 R6, RZ, RZ, R241 ;  /* 0x000000ffff068224 */ /* 0x001fe400078e00f1 */
[----:B------:R-:W-:Y:S01]  /*ec00*/  @!P0 IMAD.MOV.U32 R7, RZ, RZ, R246 ;  /* 0x000000ffff078224 */ /* 0x000fe200078e00f6 */
[----:B------:R-:W3:Y:S04]  /*ec10*/  LDL R241, [R1+0x3dc] ;  /* 0x0003dc0001f17983 */ /* 0x000ee80000100800 */
[----:B------:R2:W3:Y:S01]  /*ec20*/  @!P0 LDG.E.U16 R218, desc[UR16][R6.64] ;  /* 0x0000001006da8981 */ /* 0x0004e2000c1e1500 */
[----:B-1----:R-:W-:-:S02]  /*ec30*/  LOP3.LUT R249, R249, 0x3f, RZ, 0xc0, !PT ;  /* 0x0000003ff9f97812 */ /* 0x002fc400078ec0ff */
[----:B------:R-:W-:Y:S01]  /*ec40*/  LOP3.LUT R3, R3, 0x40, RZ, 0x3c, !PT ;  /* 0x0000004003037812 */ /* 0x000fe200078e3cff */
[----:B------:R-:W3:Y:S01]  /*ec50*/  LDL R246, [R1+0x380] ;  /* 0x0003800001f67983 */ /* 0x000ee20000100800 */
[----:B--2---:R-:W-:Y:S02]  /*ec60*/  @!P0 IMAD.MOV.U32 R6, RZ, RZ, R153 ;  /* 0x000000ffff068224 */ /* 0x004fe400078e0099 */
[----:B------:R-:W-:Y:S02]  /*ec70*/  @!P0 IMAD.MOV.U32 R7, RZ, RZ, R235 ;  /* 0x000000ffff078224 */ /* 0x000fe400078e00eb */
[----:B------:R-:W2:Y:S04]  /*ec80*/  LDL R235, [R1+0x3e0] ;  /* 0x0003e00001eb7983 */ /* 0x000ea80000100800 */
[----:B------:R0:W2:Y:S02]  /*ec90*/  @!P0 LDG.E.U16 R217, desc[UR16][R6.64] ;  /* 0x0000001006d98981 */ /* 0x0000a4000c1e1500 */
[----:B0-----:R-:W-:-:S02]  /*eca0*/  @!P0 IMAD.MOV.U32 R6, RZ, RZ, R141 ;  /* 0x000000ffff068224 */ /* 0x001fc400078e008d */
[----:B------:R-:W-:Y:S01]  /*ecb0*/  @!P0 IMAD.MOV.U32 R7, RZ, RZ, R149 ;  /* 0x000000ffff078224 */ /* 0x000fe200078e0095 */
[----:B------:R-:W2:Y:S04]  /*ecc0*/  LDL R141, [R1+0x400] ;  /* 0x00040000018d7983 */ /* 0x000ea80000100800 */
[----:B------:R-:W2:Y:S04]  /*ecd0*/  LDL R149, [R1+0x3fc] ;  /* 0x0003fc0001957983 */ /* 0x000ea80000100800 */
[----:B------:R4:W2:Y:S02]  /*ece0*/  @!P0 LDG.E.U16 R216, desc[UR16][R6.64] ;  /* 0x0000001006d88981 */ /* 0x0008a4000c1e1500 */
[----:B----4-:R-:W-:-:S02]  /*ecf0*/  @!P0 IMAD.MOV.U32 R6, RZ, RZ, R4 ;  /* 0x000000ffff068224 */ /* 0x010fc400078e0004 */
[----:B------:R-:W4:Y:S01]  /*ed00*/  LDL R4, [R1+0x3c0] ;  /* 0x0003c00001047983 */ /* 0x000f220000100800 */
[----:B---3--:R-:W-:Y:S02]  /*ed10*/  @!P0 IMAD.MOV.U32 R7, RZ, RZ, R150 ;  /* 0x000000ffff078224 */ /* 0x008fe400078e0096 */
[----:B------:R-:W-:Y:S02]  /*ed20*/  IMAD.SHL.U32 R150, R249, 0x2, RZ ;  /* 0x00000002f9967824 */ /* 0x000fe400078e00ff */
[----:B------:R-:W3:Y:S04]  /*ed30*/  LDL R249, [R1+0x3bc] ;  /* 0x0003bc0001f97983 */ /* 0x000ee80000100800 */
[----:B------:R2:W3:Y:S02]  /*ed40*/  @!P0 LDG.E.U16 R215, desc[UR16][R6.64] ;  /* 0x0000001006d78981 */ /* 0x0004e4000c1e1500 */
[----:B--2---:R-:W-:-:S02]  /*ed50*/  @!P0 IMAD.MOV.U32 R6, RZ, RZ, R141 ;  /* 0x000000ffff068224 */ /* 0x004fc400078e008d */
[----:B------:R-:W2:Y:S01]  /*ed60*/  LDL R141, [R1+0x3a0] ;  /* 0x0003a000018d7983 */ /* 0x000ea20000100800 */
[----:B------:R-:W-:-:S03]  /*ed70*/  @!P0 IMAD.MOV.U32 R7, RZ, RZ, R149 ;  /* 0x000000ffff078224 */ /* 0x000fc600078e0095 */
[----:B------:R-:W2:Y:S04]  /*ed80*/  LDL R149, [R1+0x39c] ;  /* 0x00039c0001957983 */ /* 0x000ea80000100800 */
        /* <DEDUP_REMOVED lines=8> */
[----:B0-----:R-:W0:Y:S01]  /*ee10*/  S2R R3, SR_TID.X ;  /* 0x0000000000037919 */ /* 0x001e220000002100 */
[----:B------:R-:W-:-:S02]  /*ee20*/  PRMT R214, RZ, 0x7610, R214 ;  /* 0x00007610ffd67816 */ /* 0x000fc400000000d6 */
[----:B------:R-:W-:-:S04]  /*ee30*/  PRMT R220, RZ, 0x7610, R220 ;  /* 0x00007610ffdc7816 */ /* 0x000fc800000000dc */
[----:B------:R1:W2:Y:S01]  /*ee40*/  @!P0 LDG.E.U16 R214, desc[UR16][R6.64] ;  /* 0x0000001006d68981 */ /* 0x0002a2000c1e1500 */
[----:B------:R-:W-:Y:S01]  /*ee50*/  PRMT R222, RZ, 0x7610, R222 ;  /* 0x00007610ffde7816 */ /* 0x000fe200000000de */
[----:B-1----:R-:W-:Y:S02]  /*ee60*/  @!P0 IMAD.MOV.U32 R6, RZ, RZ, R235 ;  /* 0x000000ffff068224 */ /* 0x002fe400078e00eb */
[----:B------:R-:W-:Y:S01]  /*ee70*/  @!P0 IMAD.MOV.U32 R7, RZ, RZ, R241 ;  /* 0x000000ffff078224 */ /* 0x000fe200078e00f1 */
[----:B------:R-:W2:Y:S04]  /*ee80*/  LDL R235, [R1+0x360] ;  /* 0x0003600001eb7983 */ /* 0x000ea80000100800 */
[----:B------:R-:W2:Y:S04]  /*ee90*/  LDL R241, [R1+0x35c] ;  /* 0x00035c0001f17983 */ /* 0x000ea80000100800 */
[----:B------:R4:W2:Y:S01]  /*eea0*/  @!P0 LDG.E.U16 R220, desc[UR16][R6.64] ;  /* 0x0000001006dc8981 */ /* 0x0008a2000c1e1500 */
[----:B0-----:R-:W-:-:S05]  /*eeb0*/  LOP3.LUT R3, R3, 0x40, RZ, 0xc0, !PT ;  /* 0x0000004003037812 */ /* 0x001fca00078ec0ff */
[----:B------:R-:W-:Y:S02]  /*eec0*/  IMAD R3, R3, 0x80, R150 ;  /* 0x0000008003037824 */ /* 0x000fe400078e0296 */
[----:B------:R-:W2:Y:S01]  /*eed0*/  LDL R150, [R1+0x33c] ;  /* 0x00033c0001967983 */ /* 0x000ea20000100800 */
[----:B----4-:R-:W-:-:S03]  /*eee0*/  @!P0 IMAD.MOV.U32 R6, RZ, RZ, R4 ;  /* 0x000000ffff068224 */ /* 0x010fc600078e0004 */
[----:B------:R-:W4:Y:S01]  /*eef0*/  LDL R4, [R1+0x340] ;  /* 0x0003400001047983 */ /* 0x000f220000100800 */
[----:B---3--:R-:W-:-:S05]  /*ef00*/  @!P0 IMAD.MOV.U32 R7, RZ, RZ, R249 ;  /* 0x000000ffff078224 */ /* 0x008fca00078e00f9 */
[----:B------:R2:W3:Y:S02]  /*ef10*/  @!P0 LDG.E.U16 R222, desc[UR16][R6.64] ;  /* 0x0000001006de8981 */ /* 0x0004e4000c1e1500 */
[----:B--2---:R-:W-:Y:S02]  /*ef20*/  @!P0 IMAD.MOV.U32 R6, RZ, RZ, R141 ;  /* 0x000000ffff068224 */ /* 0x004fe400078e008d */
[----:B------:R-:W2:Y:S01]  /*ef30*/  LDL R141, [R1+0x320] ;  /* 0x00032000018d7983 */ /* 0x000ea20000100800 */
[----:B------:R-:W-:-:S03]  /*ef40*/  @!P0 IMAD.MOV.U32 R7, RZ, RZ, R149 ;  /* 0x000000ffff078224 */ /* 0x000fc600078e0095 */
[----:B------:R-:W3:Y:S01]  /*ef50*/  LDL R149, [R1+0x31c] ;  /* 0x00031c0001957983 */ /* 0x000ee20000100800 */
[----:B------:R-:W-:Y:S02]  /*ef60*/  PRMT R223, RZ, 0x7610, R223 ;  /* 0x00007610ffdf7816 */ /* 0x000fe400000000df */
[----:B------:R-:W-:-:S04]  /*ef70*/  PRMT R229, RZ, 0x7610, R229 ;  /* 0x00007610ffe57816 */ /* 0x000fc800000000e5 */
[----:B------:R0:W3:Y:S01]  /*ef80*/  @!P0 LDG.E.U16 R223, desc[UR16][R6.64] ;  /* 0x0000001006df8981 */ /* 0x0000e2000c1e1500 */
[----:B------:R-:W-:Y:S01]  /*ef90*/  PRMT R228, RZ, 0x7610, R228 ;  /* 0x00007610ffe47816 */ /* 0x000fe200000000e4 */
[----:B0-----:R-:W-:Y:S02]  /*efa0*/  @!P0 IMAD.MOV.U32 R6, RZ, RZ, R246 ;  /* 0x000000ffff068224 */ /* 0x001fe400078e00f6 */
[----:B------:R-:W-:-:S05]  /*efb0*/  @!P0 IMAD.MOV.U32 R7, RZ, RZ, R247 ;  /* 0x000000ffff078224 */ /* 0x000fca00078e00f7 */
[----:B------:R0:W3:Y:S01]  /*efc0*/  @!P0 LDG.E.U16 R229, desc[UR16][R6.64] ;  /* 0x0000001006e58981 */ /* 0x0000e2000c1e1500 */
[----:B------:R-:W-:Y:S02]  /*efd0*/  PRMT R227, RZ, 0x7610, R227 ;  /* 0x00007610ffe37816 */ /* 0x000fe400000000e3 */
[----:B------:R-:W-:Y:S01]  /*efe0*/  PRMT R226, RZ, 0x7610, R226 ;  /* 0x00007610ffe27816 */ /* 0x000fe200000000e2 */
[----:B0-----:R-:W-:Y:S02]  /*eff0*/  @!P0 IMAD.MOV.U32 R6, RZ, RZ, R235 ;  /* 0x000000ffff068224 */ /* 0x001fe400078e00eb */
[----:B------:R-:W3:Y:S01]  /*f000*/  LDL.LU R235, [R1+0x2dc] ;  /* 0x0002dc0001eb7983 */ /* 0x000ee20000300800 */
[----:B------:R-:W-:-:S03]  /*f010*/  @!P0 IMAD.MOV.U32 R7, RZ, RZ, R241 ;  /* 0x000000ffff078224 */ /* 0x000fc600078e00f1 */
[----:B------:R-:W3:Y:S04]  /*f020*/  LDL R249, [R1+0x2e0] ;  /* 0x0002e00001f97983 */ /* 0x000ee80000100800 */
[----:B------:R0:W3:Y:S02]  /*f030*/  @!P0 LDG.E.U16 R228, desc[UR16][R6.64] ;  /* 0x0000001006e48981 */ /* 0x0000e4000c1e1500 */
[----:B0-----:R-:W-:Y:S02]  /*f040*/  @!P0 IMAD.MOV.U32 R7, RZ, RZ, R150 ;  /* 0x000000ffff078224 */ /* 0x001fe400078e0096 */
[----:B----4-:R-:W-:Y:S02]  /*f050*/  @!P0 IMAD.MOV.U32 R6, RZ, RZ, R4 ;  /* 0x000000ffff068224 */ /* 0x010fe400078e0004 */
[----:B------:R-:W4:Y:S04]  /*f060*/  LDL R4, [R1+0x300] ;  /* 0x0003000001047983 */ /* 0x000f280000100800 */
[----:B------:R2:W4:Y:S02]  /*f070*/  @!P0 LDG.E.U16 R227, desc[UR16][R6.64] ;  /* 0x0000001006e38981 */ /* 0x000524000c1e1500 */
[----:B--2---:R-:W-:-:S02]  /*f080*/  @!P0 IMAD.MOV.U32 R6, RZ, RZ, R141 ;  /* 0x000000ffff068224 */ /* 0x004fc400078e008d */
[----:B---3--:R-:W-:Y:S02]  /*f090*/  @!P0 IMAD.MOV.U32 R7, RZ, RZ, R149 ;  /* 0x000000ffff078224 */ /* 0x008fe400078e0095 */
[----:B------:R-:W2:Y:S04]  /*f0a0*/  LDL R149, [R1+0x2c0] ;  /* 0x0002c00001957983 */ /* 0x000ea80000100800 */
[----:B------:R-:W3:Y:S04]  /*f0b0*/  LDL.LU R141, [R1+0x2bc] ;  /* 0x0002bc00018d7983 */ /* 0x000ee80000300800 */
[----:B------:R4:W3:Y:S04]  /*f0c0*/  @!P0 LDG.E.U16 R226, desc[UR16][R6.64] ;  /* 0x0000001006e28981 */ /* 0x0008e8000c1e1500 */
[----:B------:R-:W2:Y:S01]  /*f0d0*/  LDL R7, [R1+0x2fc] ;  /* 0x0002fc0001077983 */ /* 0x000ea20000100800 */
[----:B------:R-:W0:Y:S01]  /*f0e0*/  S2R R246, SR_TID.X ;  /* 0x0000000000f67919 */ /* 0x000e220000002100 */
[----:B------:R-:W-:Y:S01]  /*f0f0*/  LOP3.LUT R3, R3, 0x50, RZ, 0x3c, !PT ;  /* 0x0000005003037812 */ /* 0x000fe200078e3cff */
[----:B------:R-:W-:Y:S01]  /*f100*/  IMAD.SHL.U32 R248, R248, 0x2, RZ ;  /* 0x00000002f8f87824 */ /* 0x000fe200078e00ff */
[----:B------:R-:W-:Y:S01]  /*f110*/  PRMT R225, RZ, 0x7610, R225 ;  /* 0x00007610ffe17816 */ /* 0x000fe200000000e1 */
[----:B------:R-:W3:Y:S01]  /*f120*/  LDL.LU R150, [R1+0x29c] ;  /* 0x00029c0001967983 */ /* 0x000ee20000300800 */
[----:B------:R-:W-:-:S03]  /*f130*/  PRMT R230, RZ, 0x7610, R230 ;  /* 0x00007610ffe67816 */ /* 0x000fc600000000e6 */
        /* <DEDUP_REMOVED lines=8> */
[----:B------:R-:W-:Y:S01]  /*f1c0*/  STS.U16 [R3+UR8+0x9a80], R161 ;  /* 0x009a80a103007988 */ /* 0x000fe20008000408 */
[----:B------:R-:W-:Y:S02]  /*f1d0*/  PRMT R231, RZ, 0x7610, R231 ;  /* 0x00007610ffe77816 */ /* 0x000fe400000000e7 */
[----:B------:R-:W-:Y:S01]  /*f1e0*/  LOP3.LUT R246, R246, 0x60, RZ, 0x3c, !PT ;  /* 0x00000060f6f67812 */ /* 0x000fe200078e3cff */
[----:B------:R0:W-:Y:S04]  /*f1f0*/  STS.U16 [R3+UR8+0x9e80], R157 ;  /* 0x009e809d03007988 */ /* 0x0001e80008000408 */
[----:B------:R-:W3:Y:S04]  /*f200*/  LDL.LU R247, [R1+0x280] ;  /* 0x0002800001f77983 */ /* 0x000ee80000300800 */
[----:B0-----:R-:W3:Y:S04]  /*f210*/  LDL.LU R3, [R1+0x200] ;  /* 0x0002000001037983 */ /* 0x001ee80000300800 */
[----:B------:R-:W3:Y:S04]  /*f220*/  LDL.LU R241, [R1+0x21c] ;  /* 0x00021c0001f17983 */ /* 0x000ee80000300800 */
[----:B------:R-:W-:Y:S04]  /*f230*/  STS.U16 [R246+UR8+0x8300], R221 ;  /* 0x008300ddf6007988 */ /* 0x000fe80008000408 */
[----:B------:R0:W-:Y:S02]  /*f240*/  STS.U16 [R246+UR8+0x8700], R212 ;  /* 0x008700d4f6007988 */ /* 0x0001e40008000408 */
[----:B0-----:R-:W-:-:S02]  /*f250*/  IMAD.MOV.U32 R246, RZ, RZ, R143 ;  /* 0x000000fffff67224 */ /* 0x001fc400078e008f */
[----:B----4-:R-:W-:Y:S02]  /*f260*/  @!P0 IMAD.MOV.U32 R6, RZ, RZ, R4 ;  /* 0x000000ffff068224 */ /* 0x010fe400078e0004 */
[----:B------:R-:W4:Y:S04]  /*f270*/  LDL R4, [R1+0x2a0] ;  /* 0x0002a00001047983 */ /* 0x000f280000100800 */
[----:B--2---:R0:W2:Y:S02]  /*f280*/  @!P0 LDG.E.U16 R225, desc[UR16][R6.64] ;  /* 0x0000001006e18981 */ /* 0x0040a4000c1e1500 */
[----:B0-----:R-:W-:Y:S02]  /*f290*/  @!P0 IMAD.MOV.U32 R6, RZ, RZ, R249 ;  /* 0x000000ffff068224 */ /* 0x001fe400078e00f9 */
[----:B------:R-:W-:Y:S01]  /*f2a0*/  @!P0 IMAD.MOV.U32 R7, RZ, RZ, R235 ;  /* 0x000000ffff078224 */ /* 0x000fe200078e00eb */
[----:B------:R-:W2:Y:S04]  /*f2b0*/  LDL.LU R249, [R1+0x27c] ;  /* 0x00027c0001f97983 */ /* 0x000ea80000300800 */
[----:B------:R0:W2:Y:S04]  /*f2c0*/  @!P0 LDG.E.U16 R230, desc[UR16][R6.64] ;  /* 0x0000001006e68981 */ /* 0x0000a8000c1e1500 */
[----:B------:R-:W2:Y:S01]  /*f2d0*/  LDL.LU R248, [R1+0x25c] ;  /* 0x00025c0001f87983 */ /* 0x000ea20000300800 */
[----:B0-----:R-:W-:-:S02]  /*f2e0*/  @!P0 IMAD.MOV.U32 R6, RZ, RZ, R149 ;  /* 0x000000ffff068224 */ /* 0x001fc400078e0095 */
[----:B---3--:R-:W-:Y:S01]  /*f2f0*/  @!P0 IMAD.MOV.U32 R7, RZ, RZ, R141 ;  /* 0x000000ffff078224 */ /* 0x008fe200078e008d */
[----:B------:R-:W3:Y:S04]  /*f300*/  LDL.LU R149, [R1+0x23c] ;  /* 0x00023c0001957983 */ /* 0x000ee80000300800 */
[----:B------:R-:W3:Y:S04]  /*f310*/  LDL.LU R143, [R1+0x240] ;  /* 0x00024000018f7983 */ /* 0x000ee80000300800 */
[----:B------:R4:W3:Y:S04]  /*f320*/  @!P0 LDG.E.U16 R231, desc[UR16][R6.64] ;  /* 0x0000001006e78981 */ /* 0x0008e8000c1e1500 */
[----:B------:R-:W2:Y:S01]  /*f330*/  LDL R7, [R1+0x7d8] ;  /* 0x0007d80001077983 */ /* 0x000ea20000100800 */
[----:B------:R-:W-:Y:S01]  /*f340*/  PRMT R224, RZ, 0x7610, R224 ;  /* 0x00007610ffe07816 */ /* 0x000fe200000000e0 */
[----:B----4-:R-:W-:-:S02]  /*f350*/  @!P0 IMAD.MOV.U32 R6, RZ, RZ, R4 ;  /* 0x000000ffff068224 */ /* 0x010fc400078e0004 */
[----:B------:R-:W4:Y:S04]  /*f360*/  LDL.LU R4, [R1+0x220] ;  /* 0x0002200001047983 */ /* 0x000f280000300800 */
[----:B--2---:R0:W-:Y:S02]  /*f370*/  STS.U16 [R7+UR8+0x8b00], R207 ;  /* 0x008b00cf07007988 */ /* 0x0041e40008000408 */
[----:B0-----:R-:W-:-:S05]  /*f380*/  @!P0 IMAD.MOV.U32 R7, RZ, RZ, R150 ;  /* 0x000000ffff078224 */ /* 0x001fca00078e0096 */
[----:B------:R0:W2:Y:S04]  /*f390*/  @!P0 LDG.E.U16 R224, desc[UR16][R6.64] ;  /* 0x0000001006e08981 */ /* 0x0000a8000c1e1500 */
[----:B------:R-:W3:Y:S01]  /*f3a0*/  LDL R7, [R1+0x7d8] ;  /* 0x0007d80001077983 */ /* 0x000ee20000100800 */
[----:B------:R-:W-:Y:S01]  /*f3b0*/  PRMT R221, RZ, 0x7610, R221 ;  /* 0x00007610ffdd7816 */ /* 0x000fe200000000dd */
[----:B0-----:R-:W-:Y:S02]  /*f3c0*/  @!P0 IMAD.MOV.U32 R6, RZ, RZ, R247 ;  /* 0x000000ffff068224 */ /* 0x001fe400078e00f7 */
[----:B------:R0:W-:Y:S02]  /*f3d0*/  STL [R1+0x880], R247 ;  /* 0x000880f701007387 */ /* 0x0001e40000100800 */
[----:B0-----:R-:W-:-:S02]  /*f3e0*/  IMAD.MOV.U32 R247, RZ, RZ, R25 ;  /* 0x000000fffff77224 */ /* 0x001fc400078e0019 */
[----:B------:R-:W2:Y:S04]  /*f3f0*/  LDL.LU R25, [R1+0xae8] ;  /* 0x000ae80001197983 */ /* 0x000ea80000300800 */
[----:B---3--:R0:W-:Y:S02]  /*f400*/  STS.U16 [R7+UR8+0x8f00], R201 ;  /* 0x008f00c907007988 */ /* 0x0081e40008000408 */
[----:B0-----:R-:W-:-:S05]  /*f410*/  @!P0 IMAD.MOV.U32 R7, RZ, RZ, R249 ;  /* 0x000000ffff078224 */ /* 0x001fca00078e00f9 */
[----:B------:R0:W3:Y:S04]  /*f420*/  @!P0 LDG.E.U16 R221, desc[UR16][R6.64] ;  /* 0x0000001006dd8981 */ /* 0x0000e8000c1e1500 */
[----:B------:R-:W4:Y:S04]  /*f430*/  LDL R6, [R1+0x7d8] ;  /* 0x0007d80001067983 */ /* 0x000f280000100800 */
[----:B------:R-:W0:Y:S01]  /*f440*/  LDL R7, [R1+0x260] ;  /* 0x0002600001077983 */ /* 0x000e220000100800 */
[----:B------:R-:W-:-:S03]  /*f450*/  PRMT R212, RZ, 0x7610, R212 ;  /* 0x00007610ffd47816 */ /* 0x000fc600000000d4 */
[----:B----4-:R0:W-:Y:S02]  /*f460*/  STS.U16 [R6+UR8+0x9300], R193 ;  /* 0x009300c106007988 */ /* 0x0101e40008000408 */
[----:B0-----:R-:W-:Y:S02]  /*f470*/  @!P0 IMAD.MOV.U32 R6, RZ, RZ, R7 ;  /* 0x000000ffff068224 */ /* 0x001fe400078e0007 */
[----:B------:R-:W-:-:S05]  /*f480*/  @!P0 IMAD.MOV.U32 R7, RZ, RZ, R248 ;  /* 0x000000ffff078224 */ /* 0x000fca00078e00f8 */
[----:B------:R0:W4:Y:S04]  /*f490*/  @!P0 LDG.E.U16 R212, desc[UR16][R6.64] ;  /* 0x0000001006d48981 */ /* 0x000128000c1e1500 */
[----:B------:R-:W2:Y:S01]  /*f4a0*/  LDL R7, [R1+0x7d8] ;  /* 0x0007d80001077983 */ /* 0x000ea20000100800 */
[----:B------:R-:W-:Y:S01]  /*f4b0*/  PRMT R208, RZ, 0x7610, R208 ;  /* 0x00007610ffd07816 */ /* 0x000fe200000000d0 */
[----:B0-----:R-:W-:Y:S02]  /*f4c0*/  @!P0 IMAD.MOV.U32 R6, RZ, RZ, R143 ;  /* 0x000000ffff068224 */ /* 0x001fe400078e008f */
[----:B--2---:R0:W-:Y:S02]  /*f4d0*/  STS.U16 [R7+UR8+0x9700], R173 ;  /* 0x009700ad07007988 */ /* 0x0041e40008000408 */
[----:B0-----:R-:W-:-:S05]  /*f4e0*/  @!P0 IMAD.MOV.U32 R7, RZ, RZ, R149 ;  /* 0x000000ffff078224 */ /* 0x001fca00078e0095 */
[----:B------:R0:W2:Y:S04]  /*f4f0*/  @!P0 LDG.E.U16 R208, desc[UR16][R6.64] ;  /* 0x0000001006d08981 */ /* 0x0000a8000c1e1500 */
[----:B------:R-:W3:Y:S01]  /*f500*/  LDL R7, [R1+0x7d8] ;  /* 0x0007d80001077983 */ /* 0x000ee20000100800 */
[----:B------:R-:W-:Y:S01]  /*f510*/  PRMT R207, RZ, 0x7610, R207 ;  /* 0x00007610ffcf7816 */ /* 0x000fe200000000cf */
[----:B0-----:R-:W-:Y:S02]  /*f520*/  @!P0 IMAD.MOV.U32 R6, RZ, RZ, R4 ;  /* 0x000000ffff068224 */ /* 0x001fe400078e0004 */
[----:B------:R-:W-:Y:S04]  /*f530*/  STL [R1+0x810], R241 ;  /* 0x000810f101007387 */ /* 0x000fe80000100800 */
[----:B---3--:R0:W-:Y:S02]  /*f540*/  STS.U16 [R7+UR8+0x9b00], R167 ;  /* 0x009b00a707007988 */ /* 0x0081e40008000408 */
[----:B0-----:R-:W-:-:S02]  /*f550*/  @!P0 IMAD.MOV.U32 R7, RZ, RZ, R241 ;  /* 0x000000ffff078224 */ /* 0x001fc400078e00f1 */
[----:B------:R-:W-:Y:S02]  /*f560*/  IMAD.MOV.U32 R241, RZ, RZ, R249 ;  /* 0x000000fffff17224 */ /* 0x000fe400078e00f9 */
[----:B------:R-:W3:Y:S04]  /*f570*/  LDL.LU R249, [R1+0xae4] ;  /* 0x000ae40001f97983 */ /* 0x000ee80000300800 */
[----:B------:R0:W2:Y:S04]  /*f580*/  @!P0 LDG.E.U16 R207, desc[UR16][R6.64] ;  /* 0x0000001006cf8981 */ /* 0x0000a8000c1e1500 */
[----:B------:R-:W4:Y:S01]  /*f590*/  LDL R7, [R1+0x7d8] ;  /* 0x0007d80001077983 */ /* 0x000f220000100800 */
[----:B0-----:R-:W-:-:S03]  /*f5a0*/  @!P0 IMAD.MOV.U32 R6, RZ, RZ, R3 ;  /* 0x000000ffff068224 */ /* 0x001fc600078e0003 */
[----:B------:R0:W-:Y:S02]  /*f5b0*/  STL [R1+0x818], R3 ;  /* 0x0008180301007387 */ /* 0x0001e40000100800 */
[----:B0-----:R-:W-:Y:S02]  /*f5c0*/  IMAD.MOV.U32 R3, RZ, RZ, R248 ;  /* 0x000000ffff037224 */ /* 0x001fe400078e00f8 */
[----:B------:R-:W2:Y:S04]  /*f5d0*/  LDL.LU R248, [R1+0xae0] ;  /* 0x000ae00001f87983 */ /* 0x000ea80000300800 */
[----:B------:R-:W-:Y:S04]  /*f5e0*/  STL [R1+0x814], R252 ;  /* 0x000814fc01007387 */ /* 0x000fe80000100800 */
[----:B----4-:R0:W-:Y:S02]  /*f5f0*/  STS.U16 [R7+UR8+0x9f00], R5 ;  /* 0x009f000507007988 */ /* 0x0101e40008000408 */
[----:B0-----:R-:W-:-:S02]  /*f600*/  @!P0 IMAD.MOV.U32 R7, RZ, RZ, R252 ;  /* 0x000000ffff078224 */ /* 0x001fc400078e00fc */
[----:B------:R-:W4:Y:S01]  /*f610*/  LDL R252, [R1+0x7d4] ;  /* 0x0007d40001fc7983 */ /* 0x000f220000100800 */
[----:B------:R-:W-:-:S06]  /*f620*/  PRMT R202, RZ, 0x7610, R202 ;  /* 0x00007610ffca7816 */ /* 0x000fcc00000000ca */
[----:B------:R0:W2:Y:S02]  /*f630*/  @!P0 LDG.E.U16 R202, desc[UR16][R6.64] ;  /* 0x0000001006ca8981 */ /* 0x0000a4000c1e1500 */
[----:B0-----:R-:W-:Y:S02]  /*f640*/  @!P0 IMAD.MOV.U32 R6, RZ, RZ, R245 ;  /* 0x000000ffff068224 */ /* 0x001fe400078e00f5 */
[----:B----4-:R0:W-:Y:S04]  /*f650*/  STS.U16 [R252+UR8+0x8380], R238 ;  /* 0x008380eefc007988 */ /* 0x0101e80008000408 */
[----:B0-----:R-:W4:Y:S04]  /*f660*/  LDL R238, [R1+0x7b4] ;  /* 0x0007b40001ee7983 */ /* 0x001f280000100800 */
[----:B------:R0:W-:Y:S04]  /*f670*/  STL [R1+0x820], R245 ;  /* 0x000820f501007387 */ /* 0x0001e80000100800 */
[----:B0-----:R-:W3:Y:S01]  /*f680*/  LDL R245, [R1+0x7b0] ;  /* 0x0007b00001f57983 */ /* 0x001ee20000100800 */
[----:B------:R-:W-:Y:S01]  /*f690*/  PRMT R201, RZ, 0x7610, R201 ;  /* 0x00007610ffc97816 */ /* 0x000fe200000000c9 */
[----:B------:R-:W-:Y:S01]  /*f6a0*/  @!P0 IMAD.MOV.U32 R7, RZ, RZ, R244 ;  /* 0x000000ffff078224 */ /* 0x000fe200078e00f4 */
[----:B------:R-:W-:-:S04]  /*f6b0*/  PRMT R200, RZ, 0x7610, R200 ;  /* 0x00007610ffc87816 */ /* 0x000fc800000000c8 */
[----:B------:R4:W2:Y:S04]  /*f6c0*/  @!P0 LDG.E.U16 R201, desc[UR16][R6.64] ;  /* 0x0000001006c98981 */ /* 0x0008a8000c1e1500 */
[----:B------:R-:W-:Y:S01]  /*f6d0*/  STL [R1+0x81c], R244 ;  /* 0x00081cf401007387 */ /* 0x000fe20000100800 */
[----:B------:R-:W-:-:S03]  /*f6e0*/  PRMT R199, RZ, 0x7610, R199 ;  /* 0x00007610ffc77816 */ /* 0x000fc600000000c7 */
[----:B------:R-:W-:Y:S01]  /*f6f0*/  STS.U16 [R252+UR8+0x8780], R237 ;  /* 0x008780edfc007988 */ /* 0x000fe20008000408 */
[----:B----4-:R-:W-:Y:S02]  /*f700*/  @!P0 IMAD.MOV.U32 R6, RZ, RZ, R238 ;  /* 0x000000ffff068224 */ /* 0x010fe400078e00ee */
[----:B---3--:R-:W-:Y:S01]  /*f710*/  @!P0 IMAD.MOV.U32 R7, RZ, RZ, R245 ;  /* 0x000000ffff078224 */ /* 0x008fe200078e00f5 */
[----:B------:R0:W-:Y:S04]  /*f720*/  STS.U16 [R252+UR8+0x8b80], R236 ;  /* 0x008b80ecfc007988 */ /* 0x0001e80008000408 */
[----:B------:R1:W3:Y:S04]  /*f730*/  @!P0 LDG.E.U16 R200, desc[UR16][R6.64] ;  /* 0x0000001006c88981 */ /* 0x0002e8000c1e1500 */
[----:B------:R-:W4:Y:S04]  /*f740*/  LDL R245, [R1+0x534] ;  /* 0x0005340001f57983 */ /* 0x000f280000100800 */
[----:B0-----:R-:W2:Y:S04]  /*f750*/  LDL R236, [R1+0x558] ;  /* 0x0005580001ec7983 */ /* 0x001ea80000100800 */
[----:B------:R-:W1:Y:S04]  /*f760*/  LDL R6, [R1+0x594] ;  /* 0x0005940001067983 */ /* 0x000e680000100800 */
[----:B------:R-:W1:Y:S04]  /*f770*/  LDL R7, [R1+0x598] ;  /* 0x0005980001077983 */ /* 0x000e680000100800 */
[----:B------:R0:W-:Y:S04]  /*f780*/  STS.U16 [R252+UR8+0x8f80], R234 ;  /* 0x008f80eafc007988 */ /* 0x0001e80008000408 */
[----:B------:R-:W3:Y:S04]  /*f790*/  LDL R244, [R1+0x538] ;  /* 0x0005380001f47983 */ /* 0x000ee80000100800 */
[----:B------:R-:W4:Y:S04]  /*f7a0*/  LDL R238, [R1+0x514] ;  /* 0x0005140001ee7983 */ /* 0x000f280000100800 */
[----:B0-----:R-:W3:Y:S04]  /*f7b0*/  LDL R234, [R1+0x554] ;  /* 0x0005540001ea7983 */ /* 0x001ee80000100800 */
[----:B------:R-:W4:Y:S01]  /*f7c0*/  LDL R237, [R1+0x518] ;  /* 0x0005180001ed7983 */ /* 0x000f220000100800 */
[----:B-1----:R-:W-:-:S04]  /*f7d0*/  @!P0 LOP3.LUT R7, R7, R6, RZ, 0x3c, !PT ;  /* 0x0000000607078212 */ /* 0x002fc800078e3cff */
[----:B------:R-:W-:-:S04]  /*f7e0*/  @!P0 LOP3.LUT R6, R7, R6, RZ, 0x3c, !PT ;  /* 0x0000000607068212 */ /* 0x000fc800078e3cff */
[----:B------:R-:W-:-:S05]  /*f7f0*/  @!P0 LOP3.LUT R7, R7, R6, RZ, 0x3c, !PT ;  /* 0x0000000607078212 */ /* 0x000fca00078e3cff */
[----:B------:R0:W4:Y:S04]  /*f800*/  @!P0 LDG.E.U16 R199, desc[UR16][R6.64] ;  /* 0x0000001006c78981 */ /* 0x000128000c1e1500 */
[----:B------:R-:W0:Y:S04]  /*f810*/  LDL R6, [R1+0x574] ;  /* 0x0005740001067983 */ /* 0x000e280000100800 */
[----:B------:R-:W0:Y:S01]  /*f820*/  LDL R7, [R1+0x578] ;  /* 0x0005780001077983 */ /* 0x000e220000100800 */
[----:B------:R-:W-:Y:S02]  /*f830*/  PRMT R198, RZ, 0x7610, R198 ;  /* 0x00007610ffc67816 */ /* 0x000fe400000000c6 */
[----:B------:R-:W-:-:S02]  /*f840*/  PRMT R197, RZ, 0x7610, R197 ;  /* 0x00007610ffc57816 */ /* 0x000fc400000000c5 */
[----:B------:R-:W-:Y:S02]  /*f850*/  PRMT R196, RZ, 0x7610, R196 ;  /* 0x00007610ffc47816 */ /* 0x000fe400000000c4 */
[----:B------:R-:W-:Y:S02]  /*f860*/  PRMT R195, RZ, 0x7610, R195 ;  /* 0x00007610ffc37816 */ /* 0x000fe400000000c3 */
[----:B0-----:R-:W-:-:S04]  /*f870*/  @!P0 LOP3.LUT R7, R7, R6, RZ, 0x3c, !PT ;  /* 0x0000000607078212 */ /* 0x001fc800078e3cff */
[----:B------:R-:W-:-:S04]  /*f880*/  @!P0 LOP3.LUT R6, R7, R6, RZ, 0x3c, !PT ;  /* 0x0000000607068212 */ /* 0x000fc800078e3cff */
[----:B------:R-:W-:-:S05]  /*f890*/  @!P0 LOP3.LUT R7, R7, R6, RZ, 0x3c, !PT ;  /* 0x0000000607078212 */ /* 0x000fca00078e3cff */
[----:B------:R2:W4:Y:S02]  /*f8a0*/  @!P0 LDG.E.U16 R198, desc[UR16][R6.64] ;  /* 0x0000001006c68981 */ /* 0x000524000c1e1500 */
[----:B--2---:R-:W-:Y:S02]  /*f8b0*/  @!P0 IMAD.MOV.U32 R6, RZ, RZ, R236 ;  /* 0x000000ffff068224 */ /* 0x004fe400078e00ec */
[----:B---3--:R-:W-:Y:S02]  /*f8c0*/  @!P0 IMAD.MOV.U32 R7, RZ, RZ, R234 ;  /* 0x000000ffff078224 */ /* 0x008fe400078e00ea */
[----:B------:R-:W2:Y:S04]  /*f8d0*/  LDL R234, [R1+0x4f8] ;  /* 0x0004f80001ea7983 */ /* 0x000ea80000100800 */
[----:B------:R0:W3:Y:S02]  /*f8e0*/  @!P0 LDG.E.U16 R197, desc[UR16][R6.64] ;  /* 0x0000001006c58981 */ /* 0x0000e4000c1e1500 */
[----:B0-----:R-:W-:-:S02]  /*f8f0*/  @!P0 IMAD.MOV.U32 R6, RZ, RZ, R244 ;  /* 0x000000ffff068224 */ /* 0x001fc400078e00f4 */
[----:B----4-:R-:W-:-:S05]  /*f900*/  @!P0 IMAD.MOV.U32 R7, RZ, RZ, R245 ;  /* 0x000000ffff078224 */ /* 0x010fca00078e00f5 */
[----:B------:R0:W4:Y:S02]  /*f910*/  @!P0 LDG.E.U16 R196, desc[UR16][R6.64] ;  /* 0x0000001006c48981 */ /* 0x000124000c1e1500 */
[----:B0-----:R-:W-:Y:S02]  /*f920*/  @!P0 IMAD.MOV.U32 R6, RZ, RZ, R237 ;  /* 0x000000ffff068224 */ /* 0x001fe400078e00ed */
[----:B------:R-:W-:-:S05]  /*f930*/  @!P0 IMAD.MOV.U32 R7, RZ, RZ, R238 ;  /* 0x000000ffff078224 */ /* 0x000fca00078e00ee */
[----:B------:R2:W4:Y:S04]  /*f940*/  @!P0 LDG.E.U16 R195, desc[UR16][R6.64] ;  /* 0x0000001006c38981 */ /* 0x000528000c1e1500 */
[----:B------:R-:W3:Y:S01]  /*f950*/  LDL R7, [R1+0x4f4] ;  /* 0x0004f40001077983 */ /* 0x000ee20000100800 */
[----:B------:R-:W-:-:S03]  /*f960*/  PRMT R194, RZ, 0x7610, R194 ;  /* 0x00007610ffc27816 */ /* 0x000fc600000000c2 */
[----:B------:R0:W-:Y:S01]  /*f970*/  STS.U16 [R252+UR8+0x9380], R233 ;  /* 0x009380e9fc007988 */ /* 0x0001e20008000408 */
[----:B------:R-:W-:-:S03]  /*f980*/  IMAD.MOV.U32 R236, RZ, RZ, R241 ;  /* 0x000000ffffec7224 */ /* 0x000fc600078e00f1 */
[----:B------:R1:W-:Y:S01]  /*f990*/  STS.U16 [R252+UR8+0x9780], R232 ;  /* 0x009780e8fc007988 */ /* 0x0003e20008000408 */
[----:B------:R-:W-:-:S03]  /*f9a0*/  IMAD.MOV.U32 R245, RZ, RZ, R246 ;  /* 0x000000fffff57224 */ /* 0x000fc600078e00f6 */
[----:B------:R-:W-:Y:S04]  /*f9b0*/  STS.U16 [R252+UR8+0x9b80], R189 ;  /* 0x009b80bdfc007988 */ /* 0x000fe80008000408 */
[----:B0-----:R-:W4:Y:S04]  /*f9c0*/  LDL R233, [R1+0x494] ;  /* 0x0004940001e97983 */ /* 0x001f280000100800 */
[----:B-1----:R-:W4:Y:S01]  /*f9d0*/  LDL R232, [R1+0x498] ;  /* 0x0004980001e87983 */ /* 0x002f220000100800 */
[----:B------:R-:W-:-:S03]  /*f9e0*/  IMAD.MOV.U32 R237, RZ, RZ, R3 ;  /* 0x000000ffffed7224 */ /* 0x000fc600078e0003 */
[----:B------:R0:W-:Y:S01]  /*f9f0*/  STS.U16 [R252+UR8+0x9f80], R175 ;  /* 0x009f80affc007988 */ /* 0x0001e20008000408 */
[----:B------:R-:W-:-:S03]  /*fa00*/  IMAD.MOV.U32 R238, RZ, RZ, R240 ;  /* 0x000000ffffee7224 */ /* 0x000fc600078e00f0 */
[----:B------:R-:W4:Y:S01]  /*fa10*/  LDL.LU R244, [R1+0x218] ;  /* 0x0002180001f47983 */ /* 0x000f220000300800 */
[----:B------:R-:W-:-:S03]  /*fa20*/  IMAD.MOV.U32 R3, RZ, RZ, R4 ;  /* 0x000000ffff037224 */ /* 0x000fc600078e0004 */
[----:B0-----:R-:W4:Y:S04]  /*fa30*/  LDL.LU R252, [R1+0x210] ;  /* 0x0002100001fc7983 */ /* 0x001f280000300800 */
[----:B------:R-:W4:Y:S04]  /*fa40*/  LDL.LU R241, [R1+0x234] ;  /* 0x0002340001f17983 */ /* 0x000f280000300800 */
[----:B------:R-:W4:Y:S04]  /*fa50*/  LDL.LU R246, [R1+0x22c] ;  /* 0x00022c0001f67983 */ /* 0x000f280000300800 */
[----:B------:R-:W4:Y:S04]  /*fa60*/  LDL.LU R240, [R1+0x214] ;  /* 0x0002140001f07983 */ /* 0x000f280000300800 */
[----:B------:R-:W4:Y:S01]  /*fa70*/  LDL.LU R4, [R1+0x20c] ;  /* 0x00020c0001047983 */ /* 0x000f220000300800 */
[----:B--2---:R-:W-:Y:S01]  /*fa80*/  @!P0 IMAD.MOV.U32 R6, RZ, RZ, R234 ;  /* 0x000000ffff068224 */ /* 0x004fe200078e00ea */
[----:B------:R-:W-:-:S02]  /*fa90*/  PRMT R193, RZ, 0x7610, R193 ;  /* 0x00007610ffc17816 */ /* 0x000fc400000000c1 */
[----:B------:R-:W2:Y:S04]  /*faa0*/  LDL R234, [R1+0x478] ;  /* 0x0004780001ea7983 */ /* 0x000ea80000100800 */
[----:B---3--:R0:W3:Y:S04]  /*fab0*/  @!P0 LDG.E.U16 R194, desc[UR16][R6.64] ;  /* 0x0000001006c28981 */ /* 0x0080e8000c1e1500 */
[----:B------:R-:W0:Y:S04]  /*fac0*/  LDL R6, [R1+0x4d4] ;  /* 0x0004d40001067983 */ /* 0x000e280000100800 */
[----:B------:R-:W0:Y:S02]  /*fad0*/  LDL R7, [R1+0x4d8] ;  /* 0x0004d80001077983 */ /* 0x000e240000100800 */
[----:B0-----:R-:W-:-:S04]  /*fae0*/  @!P0 LOP3.LUT R7, R7, R6, RZ, 0x3c, !PT ;  /* 0x0000000607078212 */ /* 0x001fc800078e3cff */
[----:B------:R-:W-:-:S04]  /*faf0*/  @!P0 LOP3.LUT R6, R7, R6, RZ, 0x3c, !PT ;  /* 0x0000000607068212 */ /* 0x000fc800078e3cff */
[----:B------:R-:W-:-:S05]  /*fb00*/  @!P0 LOP3.LUT R7, R7, R6, RZ, 0x3c, !PT ;  /* 0x0000000607078212 */ /* 0x000fca00078e3cff */
[----:B------:R0:W3:Y:S04]  /*fb10*/  @!P0 LDG.E.U16 R193, desc[UR16][R6.64] ;  /* 0x0000001006c18981 */ /* 0x0000e8000c1e1500 */
[----:B------:R-:W0:Y:S04]  /*fb20*/  LDL R6, [R1+0x4b4] ;  /* 0x0004b40001067983 */ /* 0x000e280000100800 */
[----:B------:R-:W0:Y:S01]  /*fb30*/  LDL R7, [R1+0x4b8] ;  /* 0x0004b80001077983 */ /* 0x000e220000100800 */
[----:B------:R-:W-:Y:S02]  /*fb40*/  PRMT R192, RZ, 0x7610, R192 ;  /* 0x00007610ffc07816 */ /* 0x000fe400000000c0 */
[----:B------:R-:W-:-:S02]  /*fb50*/  PRMT R191, RZ, 0x7610, R191 ;  /* 0x00007610ffbf7816 */ /* 0x000fc400000000bf */
[----:B0-----:R-:W-:-:S04]  /*fb60*/  @!P0 LOP3.LUT R7, R7, R6, RZ, 0x3c, !PT ;  /* 0x0000000607078212 */ /* 0x001fc800078e3cff */
[----:B------:R-:W-:-:S04]  /*fb70*/  @!P0 LOP3.LUT R6, R7, R6, RZ, 0x3c, !PT ;  /* 0x0000000607068212 */ /* 0x000fc800078e3cff */
[----:B------:R-:W-:-:S05]  /*fb80*/  @!P0 LOP3.LUT R7, R7, R6, RZ, 0x3c, !PT ;  /* 0x0000000607078212 */ /* 0x000fca00078e3cff */
[----:B------:R4:W3:Y:S02]  /*fb90*/  @!P0 LDG.E.U16 R192, desc[UR16][R6.64] ;  /* 0x0000001006c08981 */ /* 0x0008e4000c1e1500 */
[----:B----4-:R-:W-:Y:S02]  /*fba0*/  @!P0 IMAD.MOV.U32 R6, RZ, RZ, R232 ;  /* 0x000000ffff068224 */ /* 0x010fe400078e00e8 */
[----:B------:R-:W-:Y:S01]  /*fbb0*/  @!P0 IMAD.MOV.U32 R7, RZ, RZ, R233 ;  /* 0x000000ffff078224 */ /* 0x000fe200078e00e9 */
[----:B------:R-:W-:Y:S01]  /*fbc0*/  PRMT R190, RZ, 0x7610, R190 ;  /* 0x00007610ffbe7816 */ /* 0x000fe200000000be */
[----:B------:R-:W4:Y:S04]  /*fbd0*/  LDL R233, [R1+0x434] ;  /* 0x0004340001e97983 */ /* 0x000f280000100800 */
[----:B------:R2:W3:Y:S04]  /*fbe0*/  @!P0 LDG.E.U16 R191, desc[UR16][R6.64] ;  /* 0x0000001006bf8981 */ /* 0x0004e8000c1e1500 */
[----:B------:R-:W4:Y:S04]  /*fbf0*/  LDL R232, [R1+0x438] ;  /* 0x0004380001e87983 */ /* 0x000f280000100800 */
[----:B------:R-:W3:Y:S01]  /*fc00*/  LDL R7, [R1+0x474] ;  /* 0x0004740001077983 */ /* 0x000ee20000100800 */
[----:B--2---:R-:W-:Y:S01]  /*fc10*/  @!P0 IMAD.MOV.U32 R6, RZ, RZ, R234 ;  /* 0x000000ffff068224 */ /* 0x004fe200078e00ea */
[----:B------:R-:W-:-:S02]  /*fc20*/  PRMT R189, RZ, 0x7610, R189 ;  /* 0x00007610ffbd7816 */ /* 0x000fc400000000bd */
[----:B------:R-:W-:Y:S01]  /*fc30*/  PRMT R188, RZ, 0x7610, R188 ;  /* 0x00007610ffbc7816 */ /* 0x000fe200000000bc */
[----:B------:R0:W-:Y:S04]  /*fc40*/  STS.U16 [R2+UR8+0x1800], R187 ;  /* 0x001800bb02007988 */ /* 0x0001e80008000408 */
[----:B------:R-:W2:Y:S04]  /*fc50*/  LDL R234, [R1+0x3f8] ;  /* 0x0003f80001ea7983 */ /* 0x000ea80000100800 */
[----:B---3--:R1:W3:Y:S04]  /*fc60*/  @!P0 LDG.E.U16 R190, desc[UR16][R6.64] ;  /* 0x0000001006be8981 */ /* 0x0082e8000c1e1500 */
[----:B------:R-:W1:Y:S04]  /*fc70*/  LDL R6, [R1+0x454] ;  /* 0x0004540001067983 */ /* 0x000e680000100800 */
[----:B------:R-:W1:Y:S02]  /*fc80*/  LDL R7, [R1+0x458] ;  /* 0x0004580001077983 */ /* 0x000e640000100800 */
[----:B-1----:R-:W-:-:S04]  /*fc90*/  @!P0 LOP3.LUT R7, R7, R6, RZ, 0x3c, !PT ;  /* 0x0000000607078212 */ /* 0x002fc800078e3cff */
[----:B------:R-:W-:-:S04]  /*fca0*/  @!P0 LOP3.LUT R6, R7, R6, RZ, 0x3c, !PT ;  /* 0x0000000607068212 */ /* 0x000fc800078e3cff */
[----:B------:R-:W-:-:S05]  /*fcb0*/  @!P0 LOP3.LUT R7, R7, R6, RZ, 0x3c, !PT ;  /* 0x0000000607078212 */ /* 0x000fca00078e3cff */
[----:B------:R4:W3:Y:S02]  /*fcc0*/  @!P0 LDG.E.U16 R189, desc[UR16][R6.64] ;  /* 0x0000001006bd8981 */ /* 0x0008e4000c1e1500 */
[----:B----4-:R-:W-:Y:S02]  /*fcd0*/  @!P0 IMAD.MOV.U32 R6, RZ, RZ, R232 ;  /* 0x000000ffff068224 */ /* 0x010fe400078e00e8 */
[----:B------:R-:W-:Y:S01]  /*fce0*/  @!P0 IMAD.MOV.U32 R7, RZ, RZ, R233 ;  /* 0x000000ffff078224 */ /* 0x000fe200078e00e9 */
[----:B0-----:R-:W-:Y:S01]  /*fcf0*/  PRMT R187, RZ, 0x7610, R187 ;  /* 0x00007610ffbb7816 */ /* 0x001fe200000000bb */
[----:B------:R0:W-:Y:S04]  /*fd00*/  STS.U16 [R2+UR8+0x1c00], R186 ;  /* 0x001c00ba02007988 */ /* 0x0001e80008000408 */
[----:B------:R1:W4:Y:S04]  /*fd10*/  @!P0 LDG.E.U16 R188, desc[UR16][R6.64] ;  /* 0x0000001006bc8981 */ /* 0x000328000c1e1500 */
[----:B------:R-:W3:Y:S04]  /*fd20*/  LDL R233, [R1+0x3b4] ;  /* 0x0003b40001e97983 */ /* 0x000ee80000100800 */
[----:B------:R-:W4:Y:S04]  /*fd30*/  LDL R232, [R1+0x3b8] ;  /* 0x0003b80001e87983 */ /* 0x000f280000100800 */
[----:B------:R-:W1:Y:S04]  /*fd40*/  LDL R6, [R1+0x414] ;  /* 0x0004140001067983 */ /* 0x000e680000100800 */
[----:B------:R-:W1:Y:S02]  /*fd50*/  LDL R7, [R1+0x418] ;  /* 0x0004180001077983 */ /* 0x000e640000100800 */
[----:B-1----:R-:W-:-:S04]  /*fd60*/  @!P0 LOP3.LUT R7, R7, R6, RZ, 0x3c, !PT ;  /* 0x0000000607078212 */ /* 0x002fc800078e3cff */
[----:B------:R-:W-:-:S04]  /*fd70*/  @!P0 LOP3.LUT R6, R7, R6, RZ, 0x3c, !PT ;  /* 0x0000000607068212 */ /* 0x000fc800078e3cff */
[----:B------:R-:W-:-:S05]  /*fd80*/  @!P0 LOP3.LUT R7, R7, R6, RZ, 0x3c, !PT ;  /* 0x0000000607078212 */ /* 0x000fca00078e3cff */
[----:B------:R2:W3:Y:S04]  /*fd90*/  @!P0 LDG.E.U16 R187, desc[UR16][R6.64] ;  /* 0x0000001006bb8981 */ /* 0x0004e8000c1e1500 */
[----:B------:R-:W4:Y:S01]  /*fda0*/  LDL R7, [R1+0x3f4] ;  /* 0x0003f40001077983 */ /* 0x000f220000100800 */
[----:B0-----:R-:W-:Y:S01]  /*fdb0*/  PRMT R186, RZ, 0x7610, R186 ;  /* 0x00007610ffba7816 */ /* 0x001fe200000000ba */
[----:B--2---:R-:W-:Y:S02]  /*fdc0*/  @!P0 IMAD.MOV.U32 R6, RZ, RZ, R234 ;  /* 0x000000ffff068224 */ /* 0x004fe400078e00ea */
[----:B------:R0:W-:Y:S04]  /*fdd0*/  STS.U16 [R2+UR8+0x2000], R185 ;  /* 0x002000b902007988 */ /* 0x0001e80008000408 */
[----:B------:R1:W-:Y:S04]  /*fde0*/  STS.U16 [R2+UR8+0x2400], R184 ;  /* 0x002400b802007988 */ /* 0x0003e80008000408 */
[----:B------:R-:W2:Y:S04]  /*fdf0*/  LDL R234, [R1+0x398] ;  /* 0x0003980001ea7983 */ /* 0x000ea80000100800 */
[----:B----4-:R4:W2:Y:S04]  /*fe00*/  @!P0 LDG.E.U16 R186, desc[UR16][R6.64] ;  /* 0x0000001006ba8981 */ /* 0x0108a8000c1e1500 */
[----:B------:R-:W4:Y:S04]  /*fe10*/  LDL R6, [R1+0x3d4] ;  /* 0x0003d40001067983 */ /* 0x000f280000100800 */
[----:B------:R-:W4:Y:S01]  /*fe20*/  LDL R7, [R1+0x3d8] ;  /* 0x0003d80001077983 */ /* 0x000f220000100800 */
[----:B0-----:R-:W-:-:S02]  /*fe30*/  PRMT R185, RZ, 0x7610, R185 ;  /* 0x00007610ffb97816 */ /* 0x001fc400000000b9 */
[----:B-1----:R-:W-:Y:S02]  /*fe40*/  PRMT R184, RZ, 0x7610, R184 ;  /* 0x00007610ffb87816 */ /* 0x002fe400000000b8 */
[----:B----4-:R-:W-:-:S04]  /*fe50*/  @!P0 LOP3.LUT R7, R7, R6, RZ, 0x3c, !PT ;  /* 0x0000000607078212 */ /* 0x010fc800078e3cff */
[----:B------:R-:W-:-:S04]  /*fe60*/  @!P0 LOP3.LUT R6, R7, R6, RZ, 0x3c, !PT ;  /* 0x0000000607068212 */ /* 0x000fc800078e3cff */
[----:B------:R-:W-:-:S05]  /*fe70*/  @!P0 LOP3.LUT R7, R7, R6, RZ, 0x3c, !PT ;  /* 0x0000000607078212 */ /* 0x000fca00078e3cff */
[----:B------:R0:W4:Y:S02]  /*fe80*/  @!P0 LDG.E.U16 R185, desc[UR16][R6.64] ;  /* 0x0000001006b98981 */ /* 0x000124000c1e1500 */
[----:B0-----:R-:W-:Y:S02]  /*fe90*/  @!P0 IMAD.MOV.U32 R6, RZ, RZ, R232 ;  /* 0x000000ffff068224 */ /* 0x001fe400078e00e8 */
[----:B---3--:R-:W-:Y:S01]  /*fea0*/  @!P0 IMAD.MOV.U32 R7, RZ, RZ, R233 ;  /* 0x000000ffff078224 */ /* 0x008fe200078e00e9 */
[----:B------:R-:W3:Y:S04]  /*feb0*/  LDL R232, [R1+0x378] ;  /* 0x0003780001e87983 */ /* 0x000ee80000100800 */
[----:B------:R2:W4:Y:S04]  /*fec0*/  @!P0 LDG.E.U16 R184, desc[UR16][R6.64] ;  /* 0x0000001006b88981 */ /* 0x000528000c1e1500 */
[----:B------:R-:W4:Y:S04]  /*fed0*/  LDL R233, [R1+0x374] ;  /* 0x0003740001e97983 */ /* 0x000f280000100800 */
[----:B------:R-:W3:Y:S01]  /*fee0*/  LDL R7, [R1+0x394] ;  /* 0x0003940001077983 */ /* 0x000ee20000100800 */
[----:B--2---:R-:W-:-:S03]  /*fef0*/  @!P0 IMAD.MOV.U32 R6, RZ, RZ, R234 ;  /* 0x000000ffff068224 */ /* 0x004fc600078e00ea */
[----:B------:R0:W-:Y:S01]  /*ff00*/  STS.U16 [R2+UR8+0x2800], R183 ;  /* 0x002800b702007988 */ /* 0x0001e20008000408 */
[----:B------:R-:W-:Y:S02]  /*ff10*/  PRMT R182, RZ, 0x7610, R182 ;  /* 0x00007610ffb67816 */ /* 0x000fe400000000b6 */
[----:B0-----:R-:W-:-:S06]  /*ff20*/  PRMT R183, RZ, 0x7610, R183 ;  /* 0x00007610ffb77816 */ /* 0x001fcc00000000b7 */
[----:B---3--:R0:W2:Y:S02]  /*ff30*/  @!P0 LDG.E.U16 R183, desc[UR16][R6.64] ;  /* 0x0000001006b78981 */ /* 0x0080a4000c1e1500 */
[----:B0-----:R-:W-:Y:S02]  /*ff40*/  @!P0 IMAD.MOV.U32 R6, RZ, RZ, R232 ;  /* 0x000000ffff068224 */ /* 0x001fe400078e00e8 */
[----:B----4-:R-:W-:Y:S01]  /*ff50*/  @!P0 IMAD.MOV.U32 R7, RZ, RZ, R233 ;  /* 0x000000ffff078224 */ /* 0x010fe200078e00e9 */
[----:B------:R0:W-:Y:S04]  /*ff60*/  STS.U16 [R2+UR8+0x1400], R181 ;  /* 0x001400b502007988 */ /* 0x0001e80008000408 */
[----:B------:R1:W3:Y:S04]  /*ff70*/  @!P0 LDG.E.U16 R182, desc[UR16][R6.64] ;  /* 0x0000001006b68981 */ /* 0x0002e8000c1e1500 */
[----:B------:R4:W-:Y:S04]  /*ff80*/  STS.U16 [R2+UR8+0x3000], R205 ;  /* 0x003000cd02007988 */ /* 0x0009e80008000408 */
[----:B------:R1:W-:Y:S04]  /*ff90*/  STS.U16 [R2+UR8+0x2c00], R206 ;  /* 0x002c00ce02007988 */ /* 0x0003e80008000408 */
[----:B------:R-:W2:Y:S04]  /*ffa0*/  LDL R6, [R1+0x354] ;  /* 0x0003540001067983 */ /* 0x000ea80000100800 */
[----:B------:R-:W2:Y:S01]  /*ffb0*/  LDL R7, [R1+0x358] ;  /* 0x0003580001077983 */ /* 0x000ea20000100800 */
[----:B0-----:R-:W-:-:S03]  /*ffc0*/  PRMT R181, RZ, 0x7610, R181 ;  /* 0x00007610ffb57816 */ /* 0x001fc600000000b5 */
[----:B----4-:R-:W4:Y:S04]  /*ffd0*/  LDL R205, [R1+0x338] ;  /* 0x0003380001cd7983 */ /* 0x010f280000100800 */
[----:B-1----:R-:W3:Y:S01]  /*ffe0*/  LDL R206, [R1+0x314] ;  /* 0x0003140001ce7983 */ /* 0x002ee20000100800 */
[----:B------:R-:W-:Y:S02]  /*fff0*/  IMAD.MOV.U32 R234, RZ, RZ, R237 ;  /* 0x000000ffffea7224 */ /* 0x000fe400078e00ed */
[----:B------:R-:W-:Y:S01]  /*10000*/  IMAD.MOV.U32 R237, RZ, RZ, R3 ;  /* 0x000000ffffed7224 */ /* 0x000fe200078e0003 */
[----:B------:R-:W-:Y:S01]  /*10010*/  PRMT R180, RZ, 0x7610, R180 ;  /* 0x00007610ffb47816 */ /* 0x000fe200000000b4 */
[----:B------:R-:W-:Y:S01]  /*10020*/  IMAD.MOV.U32 R3, RZ, RZ, R145 ;  /* 0x000000ffff037224 */ /* 0x000fe200078e0091 */
[----:B------:R-:W3:Y:S04]  /*10030*/  LDL R233, [R1+0x2f4] ;  /* 0x0002f40001e97983 */ /* 0x000ee80000100800 */
[----:B------:R-:W3:Y:S04]  /*10040*/  LDL R145, [R1+0x318] ;  /* 0x0003180001917983 */ /* 0x000ee80000100800 */
[----:B------:R-:W3:Y:S01]  /*10050*/  LDL R232, [R1+0x2f8] ;  /* 0x0002f80001e87983 */ /* 0x000ee20000100800 */
[----:B--2---:R-:W-:-:S04]  /*10060*/  @!P0 LOP3.LUT R7, R7, R6, RZ, 0x3c, !PT ;  /* 0x0000000607078212 */ /* 0x004fc800078e3cff */
[----:B------:R-:W-:-:S04]  /*10070*/  @!P0 LOP3.LUT R6, R7, R6, RZ, 0x3c, !PT ;  /* 0x0000000607068212 */ /* 0x000fc800078e3cff */
[----:B------:R-:W-:-:S05]  /*10080*/  @!P0 LOP3.LUT R7, R7, R6, RZ, 0x3c, !PT ;  /* 0x0000000607078212 */ /* 0x000fca00078e3cff */
[----:B------:R4:W2:Y:S04]  /*10090*/  @!P0 LDG.E.U16 R181, desc[UR16][R6.64] ;  /* 0x0000001006b58981 */ /* 0x0008a8000c1e1500 */
[----:B------:R-:W3:Y:S01]  /*100a0*/  LDL R7, [R1+0x334] ;  /* 0x0003340001077983 */ /* 0x000ee20000100800 */
[----:B----4-:R-:W-:-:S03]  /*100b0*/  @!P0 IMAD.MOV.U32 R6, RZ, RZ, R205 ;  /* 0x000000ffff068224 */ /* 0x010fc600078e00cd */
[----:B------:R-:W4:Y:S04]  /*100c0*/  LDL R205, [R1+0x2d8] ;  /* 0x0002d80001cd7983 */ /* 0x000f280000100800 */
[----:B------:R0:W-:Y:S04]  /*100d0*/  STS.U16 [R2+UR8+0x3800], R203 ;  /* 0x003800cb02007988 */ /* 0x0001e80008000408 */
[----:B------:R1:W-:Y:S04]  /*100e0*/  STS.U16 [R2+UR8+0x1000], R179 ;  /* 0x001000b302007988 */ /* 0x0003e80008000408 */
[----:B---3--:R3:W2:Y:S02]  /*100f0*/  @!P0 LDG.E.U16 R180, desc[UR16][R6.64] ;  /* 0x0000001006b48981 */ /* 0x0086a4000c1e1500 */
[----:B---3--:R-:W-:-:S02]  /*10100*/  @!P0 IMAD.MOV.U32 R7, RZ, RZ, R206 ;  /* 0x000000ffff078224 */ /* 0x008fc400078e00ce */
[----:B------:R-:W3:Y:S01]  /*10110*/  LDL R206, [R1+0x2d4] ;  /* 0x0002d40001ce7983 */ /* 0x000ee20000100800 */
[----:B------:R-:W-:-:S03]  /*10120*/  @!P0 IMAD.MOV.U32 R6, RZ, RZ, R145 ;  /* 0x000000ffff068224 */ /* 0x000fc600078e0091 */
[----:B------:R-:W2:Y:S04]  /*10130*/  LDL.LU R145, [R1+0x294] ;  /* 0x0002940001917983 */ /* 0x000ea80000300800 */
[----:B0-----:R-:W2:Y:S01]  /*10140*/  LDL R203, [R1+0x2b8] ;  /* 0x0002b80001cb7983 */ /* 0x001ea20000100800 */
[----:B-1----:R-:W-:-:S03]  /*10150*/  PRMT R179, RZ, 0x7610, R179 ;  /* 0x00007610ffb37816 */ /* 0x002fc600000000b3 */
[----:B------:R0:W-:Y:S04]  /*10160*/  STS.U16 [R2+UR8+0xc00], R178 ;  /* 0x000c00b202007988 */ /* 0x0001e80008000408 */
[----:B------:R1:W2:Y:S01]  /*10170*/  @!P0 LDG.E.U16 R179, desc[UR16][R6.64] ;  /* 0x0000001006b38981 */ /* 0x0002a2000c1e1500 */
[----:B0-----:R-:W-:Y:S01]  /*10180*/  PRMT R178, RZ, 0x7610, R178 ;  /* 0x00007610ffb27816 */ /* 0x001fe200000000b2 */
[----:B-1----:R-:W-:Y:S02]  /*10190*/  @!P0 IMAD.MOV.U32 R6, RZ, RZ, R232 ;  /* 0x000000ffff068224 */ /* 0x002fe400078e00e8 */
[----:B------:R-:W-:Y:S01]  /*101a0*/  @!P0 IMAD.MOV.U32 R7, RZ, RZ, R233 ;  /* 0x000000ffff078224 */ /* 0x000fe200078e00e9 */
[----:B------:R-:W-:Y:S01]  /*101b0*/  PRMT R177, RZ, 0x7610, R177 ;  /* 0x00007610ffb17816 */ /* 0x000fe200000000b1 */
[----:B------:R-:W-:Y:S01]  /*101c0*/  IMAD.MOV.U32 R233, RZ, RZ, R234 ;  /* 0x000000ffffe97224 */ /* 0x000fe200078e00ea */
[----:B------:R0:W-:Y:S01]  /*101d0*/  STS.U16 [R2+UR8+0x3400], R204 ;  /* 0x003400cc02007988 */ /* 0x0001e20008000408 */
[----:B------:R-:W-:-:S03]  /*101e0*/  IMAD.MOV.U32 R234, RZ, RZ, R3 ;  /* 0x000000ffffea7224 */ /* 0x000fc600078e0003 */
[----:B------:R4:W2:Y:S01]  /*101f0*/  @!P0 LDG.E.U16 R178, desc[UR16][R6.64] ;  /* 0x0000001006b28981 */ /* 0x0008a2000c1e1500 */
[----:B------:R-:W-:-:S03]  /*10200*/  IMAD.MOV.U32 R3, RZ, RZ, R149 ;  /* 0x000000ffff037224 */ /* 0x000fc600078e0095 */
[----:B------:R-:W2:Y:S04]  /*10210*/  LDL R232, [R1+0x298] ;  /* 0x0002980001e87983 */ /* 0x000ea80000100800 */
[----:B0-----:R-:W2:Y:S01]  /*10220*/  LDL.LU R204, [R1+0x274] ;  /* 0x0002740001cc7983 */ /* 0x001ea20000300800 */
[----:B----4-:R-:W-:-:S03]  /*10230*/  @!P0 IMAD.MOV.U32 R6, RZ, RZ, R205 ;  /* 0x000000ffff068224 */ /* 0x010fc600078e00cd */
[----:B------:R-:W4:Y:S04]  /*10240*/  LDL.LU R149, [R1+0x278] ;  /* 0x0002780001957983 */ /* 0x000f280000300800 */
[----:B------:R-:W4:Y:S01]  /*10250*/  LDL R205, [R1+0x258] ;  /* 0x0002580001cd7983 */ /* 0x000f220000100800 */
[----:B---3--:R-:W-:-:S03]  /*10260*/  @!P0 IMAD.MOV.U32 R7, RZ, RZ, R206 ;  /* 0x000000ffff078224 */ /* 0x008fc600078e00ce */
[----:B------:R-:W3:Y:S04]  /*10270*/  LDL.LU R206, [R1+0x254] ;  /* 0x0002540001ce7983 */ /* 0x000ee80000300800 */
[----:B------:R2:W3:Y:S04]  /*10280*/  @!P0 LDG.E.U16 R177, desc[UR16][R6.64] ;  /* 0x0000001006b18981 */ /* 0x0004e8000c1e1500 */
[----:B------:R-:W4:Y:S01]  /*10290*/  LDL R7, [R1+0x2b4] ;  /* 0x0002b40001077983 */ /* 0x000f220000100800 */
[----:B--2---:R-:W-:-:S03]  /*102a0*/  @!P0 IMAD.MOV.U32 R6, RZ, RZ, R203 ;  /* 0x000000ffff068224 */ /* 0x004fc600078e00cb */
[----:B------:R-:W2:Y:S04]  /*102b0*/  LDL.LU R203, [R1+0x238] ;  /* 0x0002380001cb7983 */ /* 0x000ea80000300800 */
[----:B------:R0:W-:Y:S01]  /*102c0*/  STS.U16 [R2+UR8+0x800], R176 ;  /* 0x000800b002007988 */ /* 0x0001e20008000408 */
[----:B------:R-:W-:Y:S02]  /*102d0*/  PRMT R175, RZ, 0x7610, R175 ;  /* 0x00007610ffaf7816 */ /* 0x000fe400000000af */
[----:B0-----:R-:W-:Y:S01]  /*102e0*/  PRMT R176, RZ, 0x7610, R176 ;  /* 0x00007610ffb07816 */ /* 0x001fe200000000b0 */
[----:B------:R0:W-:Y:S01]  /*102f0*/  STS.U16 [R2+UR8+0x400], R174 ;  /* 0x000400ae02007988 */ /* 0x0001e20008000408 */
[----:B------:R-:W-:Y:S02]  /*10300*/  PRMT R173, RZ, 0x7610, R173 ;  /* 0x00007610ffad7816 */ /* 0x000fe400000000ad */
[----:B0-----:R-:W-:Y:S01]  /*10310*/  PRMT R174, RZ, 0x7610, R174 ;  /* 0x00007610ffae7816 */ /* 0x001fe200000000ae */
[----:B------:R0:W-:Y:S04]  /*10320*/  STS.U16 [R2+UR8], R172 ;  /* 0x000000ac02007988 */ /* 0x0001e80008000408 */
[----:B------:R1:W-:Y:S01]  /*10330*/  STS.U16 [R2+UR8+0x3c00], R171 ;  /* 0x003c00ab02007988 */ /* 0x0003e20008000408 */
[----:B0-----:R-:W-:-:S02]  /*10340*/  PRMT R172, RZ, 0x7610, R172 ;  /* 0x00007610ffac7816 */ /* 0x001fc400000000ac */
[----:B-1----:R-:W-:Y:S01]  /*10350*/  PRMT R171, RZ, 0x7610, R171 ;  /* 0x00007610ffab7816 */ /* 0x002fe200000000ab */
[----:B------:R0:W-:Y:S02]  /*10360*/  STS.U16 [R2+UR8+0x5c00], R170 ;  /* 0x005c00aa02007988 */ /* 0x0001e40008000408 */
[----:B0-----:R-:W-:Y:S02]  /*10370*/  PRMT R170, RZ, 0x7610, R170 ;  /* 0x00007610ffaa7816 */ /* 0x001fe400000000aa */
[----:B----4-:R0:W4:Y:S02]  /*10380*/  @!P0 LDG.E.U16 R176, desc[UR16][R6.64] ;  /* 0x0000001006b08981 */ /* 0x010124000c1e1500 */
[----:B0-----:R-:W-:Y:S02]  /*10390*/  @!P0 IMAD.MOV.U32 R6, RZ, RZ, R232 ;  /* 0x000000ffff068224 */ /* 0x001fe400078e00e8 */
[----:B------:R-:W-:-:S05]  /*103a0*/  @!P0 IMAD.MOV.U32 R7, RZ, RZ, R145 ;  /* 0x000000ffff078224 */ /* 0x000fca00078e0091 */
[----:B------:R0:W4:Y:S02]  /*103b0*/  @!P0 LDG.E.U16 R175, desc[UR16][R6.64] ;  /* 0x0000001006af8981 */ /* 0x000124000c1e1500 */
[----:B0-----:R-:W-:Y:S02]  /*103c0*/  @!P0 IMAD.MOV.U32 R6, RZ, RZ, R149 ;  /* 0x000000ffff068224 */ /* 0x001fe400078e0095 */
[----:B------:R-:W-:-:S05]  /*103d0*/  @!P0 IMAD.MOV.U32 R7, RZ, RZ, R204 ;  /* 0x000000ffff078224 */ /* 0x000fca00078e00cc */
[----:B------:R0:W4:Y:S02]  /*103e0*/  @!P0 LDG.E.U16 R174, desc[UR16][R6.64] ;  /* 0x0000001006ae8981 */ /* 0x000124000c1e1500 */
[----:B0-----:R-:W-:Y:S02]  /*103f0*/  @!P0 IMAD.MOV.U32 R6, RZ, RZ, R205 ;  /* 0x000000ffff068224 */ /* 0x001fe400078e00cd */
[----:B---3--:R-:W-:Y:S01]  /*10400*/  @!P0 IMAD.MOV.U32 R7, RZ, RZ, R206 ;  /* 0x000000ffff078224 */ /* 0x008fe200078e00ce */
[----:B------:R-:W3:Y:S04]  /*10410*/  LDL R205, [R1+0x590] ;  /* 0x0005900001cd7983 */ /* 0x000ee80000100800 */
[----:B------:R2:W4:Y:S01]  /*10420*/  @!P0 LDG.E.U16 R173, desc[UR16][R6.64] ;  /* 0x0000001006ad8981 */ /* 0x000522000c1e1500 */
[----:B------:R-:W-:-:S02]  /*10430*/  IMAD.MOV.U32 R232, RZ, RZ, R233 ;  /* 0x000000ffffe87224 */ /* 0x000fc400078e00e9 */
[----:B------:R-:W-:Y:S02]  /*10440*/  IMAD.MOV.U32 R233, RZ, RZ, R234 ;  /* 0x000000ffffe97224 */ /* 0x000fe400078e00ea */
[----:B--2---:R-:W-:Y:S02]  /*10450*/  @!P0 IMAD.MOV.U32 R6, RZ, RZ, R203 ;  /* 0x000000ffff068224 */ /* 0x004fe400078e00cb */
[----:B------:R-:W-:Y:S02]  /*10460*/  @!P0 IMAD.MOV.U32 R7, RZ, RZ, R241 ;  /* 0x000000ffff078224 */ /* 0x000fe400078e00f1 */
[----:B------:R-:W-:Y:S02]  /*10470*/  IMAD.MOV.U32 R234, RZ, RZ, R247 ;  /* 0x000000ffffea7224 */ /* 0x000fe400078e00f7 */
[----:B------:R-:W2:Y:S04]  /*10480*/  LDL.LU R247, [R1+0x2ac] ;  /* 0x0002ac0001f77983 */ /* 0x000ea80000300800 */
[----:B------:R0:W4:Y:S04]  /*10490*/  @!P0 LDG.E.U16 R172, desc[UR16][R6.64] ;  /* 0x0000001006ac8981 */ /* 0x000128000c1e1500 */
[----:B------:R1:W-:Y:S01]  /*104a0*/  STL [R1+0x824], R241 ;  /* 0x000824f101007387 */ /* 0x0003e20000100800 */
[----:B0-----:R-:W-:-:S02]  /*104b0*/  @!P0 IMAD.MOV.U32 R6, RZ, RZ, R244 ;  /* 0x000000ffff068224 */ /* 0x001fc400078e00f4 */
[----:B------:R-:W-:Y:S01]  /*104c0*/  @!P0 IMAD.MOV.U32 R7, RZ, RZ, R240 ;  /* 0x000000ffff078224 */ /* 0x000fe200078e00f0 */
[----:B-1----:R-:W2:Y:S04]  /*104d0*/  LDL R241, [R1+0x58c] ;  /* 0x00058c0001f17983 */ /* 0x002ea80000100800 */
[----:B------:R0:W-:Y:S04]  /*104e0*/  STL [R1+0x82c], R244 ;  /* 0x00082cf401007387 */ /* 0x0001e80000100800 */
[----:B------:R1:W4:Y:S04]  /*104f0*/  @!P0 LDG.E.U16 R171, desc[UR16][R6.64] ;  /* 0x0000001006ab8981 */ /* 0x000328000c1e1500 */
[----:B0-----:R-:W4:Y:S04]  /*10500*/  LDL R244, [R1+0x570] ;  /* 0x0005700001f47983 */ /* 0x001f280000100800 */
[----:B------:R0:W-:Y:S01]  /*10510*/  STL [R1+0x828], R240 ;  /* 0x000828f001007387 */ /* 0x0001e20000100800 */
[----:B-1----:R-:W-:-:S02]  /*10520*/  @!P0 IMAD.MOV.U32 R6, RZ, RZ, R251 ;  /* 0x000000ffff068224 */ /* 0x002fc400078e00fb */
[----:B------:R-:W-:-:S05]  /*10530*/  @!P0 IMAD.MOV.U32 R7, RZ, RZ, R250 ;  /* 0x000000ffff078224 */ /* 0x000fca00078e00fa */
[----:B------:R1:W4:Y:S04]  /*10540*/  @!P0 LDG.E.U16 R170, desc[UR16][R6.64] ;  /* 0x0000001006aa8981 */ /* 0x000328000c1e1500 */
[----:B0-----:R-:W4:Y:S04]  /*10550*/  LDL.LU R240, [R1+0x24c] ;  /* 0x00024c0001f07983 */ /* 0x001f280000300800 */
[----:B------:R0:W-:Y:S01]  /*10560*/  STL [R1+0x834], R251 ;  /* 0x000834fb01007387 */ /* 0x0001e20000100800 */
[----:B-1----:R-:W-:Y:S02]  /*10570*/  @!P0 IMAD.MOV.U32 R6, RZ, RZ, R243 ;  /* 0x000000ffff068224 */ /* 0x002fe400078e00f3 */
[----:B------:R-:W-:Y:S01]  /*10580*/  @!P0 IMAD.MOV.U32 R7, RZ, RZ, R242 ;  /* 0x000000ffff078224 */ /* 0x000fe200078e00f2 */
[----:B0-----:R-:W4:Y:S04]  /*10590*/  LDL.LU R251, [R1+0x230] ;  /* 0x0002300001fb7983 */ /* 0x001f280000300800 */
[----:B------:R0:W-:Y:S04]  /*105a0*/  STL [R1+0x830], R250 ;  /* 0x000830fa01007387 */ /* 0x0001e80000100800 */
[----:B0-----:R-:W4:Y:S04]  /*105b0*/  LDL R250, [R1+0x56c] ;  /* 0x00056c0001fa7983 */ /* 0x001f280000100800 */
[----:B------:R0:W-:Y:S04]  /*105c0*/  STL [R1+0x83c], R243 ;  /* 0x00083cf301007387 */ /* 0x0001e80000100800 */
[----:B0-----:R-:W3:Y:S04]  /*105d0*/  LDL R243, [R1+0x7ac] ;  /* 0x0007ac0001f37983 */ /* 0x001ee80000100800 */
[----:B------:R0:W-:Y:S04]  /*105e0*/  STL [R1+0x838], R242 ;  /* 0x000838f201007387 */ /* 0x0001e80000100800 */
[----:B0-----:R-:W2:Y:S01]  /*105f0*/  LDL R242, [R1+0x7a8] ;  /* 0x0007a80001f27983 */ /* 0x001ea20000100800 */
[----:B------:R-:W-:-:S02]  /*10600*/  PRMT R169, RZ, 0x7610, R169 ;  /* 0x00007610ffa97816 */ /* 0x000fc400000000a9 */
[----:B------:R-:W-:-:S04]  /*10610*/  PRMT R168, RZ, 0x7610, R168 ;  /* 0x00007610ffa87816 */ /* 0x000fc800000000a8 */
[----:B------:R3:W4:Y:S01]  /*10620*/  @!P0 LDG.E.U16 R169, desc[UR16][R6.64] ;  /* 0x0000001006a98981 */ /* 0x000722000c1e1500 */
[----:B------:R-:W-:Y:S02]  /*10630*/  PRMT R167, RZ, 0x7610, R167 ;  /* 0x00007610ffa77816 */ /* 0x000fe400000000a7 */
[----:B------:R-:W-:Y:S01]  /*10640*/  PRMT R166, RZ, 0x7610, R166 ;  /* 0x00007610ffa67816 */ /* 0x000fe200000000a6 */
[----:B---3--:R-:W-:Y:S02]  /*10650*/  @!P0 IMAD.MOV.U32 R6, RZ, RZ, R243 ;  /* 0x000000ffff068224 */ /* 0x008fe400078e00f3 */
[----:B------:R-:W3:Y:S01]  /*10660*/  LDL R243, [R1+0x550] ;  /* 0x0005500001f37983 */ /* 0x000ee20000100800 */
[----:B--2---:R-:W-:-:S03]  /*10670*/  @!P0 IMAD.MOV.U32 R7, RZ, RZ, R242 ;  /* 0x000000ffff078224 */ /* 0x004fc600078e00f2 */
[----:B------:R0:W-:Y:S04]  /*10680*/  STS.U16 [R2+UR8+0x4000], R165 ;  /* 0x004000a502007988 */ /* 0x0001e80008000408 */
[----:B------:R1:W2:Y:S04]  /*10690*/  @!P0 LDG.E.U16 R168, desc[UR16][R6.64] ;  /* 0x0000001006a88981 */ /* 0x0002a8000c1e1500 */
[----:B------:R0:W-:Y:S01]  /*106a0*/  STS.U16 [R2+UR8+0x6000], R164 ;  /* 0x006000a402007988 */ /* 0x0001e20008000408 */
[----:B------:R-:W-:-:S03]  /*106b0*/  PRMT R163, RZ, 0x7610, R163 ;  /* 0x00007610ffa37816 */ /* 0x000fc600000000a3 */
[----:B------:R-:W2:Y:S01]  /*106c0*/  LDL R242, [R1+0x7cc] ;  /* 0x0007cc0001f27983 */ /* 0x000ea20000100800 */
[----:B-1----:R-:W-:Y:S02]  /*106d0*/  @!P0 IMAD.MOV.U32 R6, RZ, RZ, R205 ;  /* 0x000000ffff068224 */ /* 0x002fe400078e00cd */
[----:B------:R-:W-:Y:S01]  /*106e0*/  @!P0 IMAD.MOV.U32 R7, RZ, RZ, R241 ;  /* 0x000000ffff078224 */ /* 0x000fe200078e00f1 */
[----:B------:R-:W2:Y:S04]  /*106f0*/  LDL R205, [R1+0x530] ;  /* 0x0005300001cd7983 */ /* 0x000ea80000100800 */
[----:B------:R4:W2:Y:S04]  /*10700*/  @!P0 LDG.E.U16 R167, desc[UR16][R6.64] ;  /* 0x0000001006a78981 */ /* 0x0008a8000c1e1500 */
[----:B------:R-:W2:Y:S01]  /*10710*/  LDL R241, [R1+0x52c] ;  /* 0x00052c0001f17983 */ /* 0x000ea20000100800 */
[----:B----4-:R-:W-:-:S02]  /*10720*/  @!P0 IMAD.MOV.U32 R6, RZ, RZ, R244 ;  /* 0x000000ffff068224 */ /* 0x010fc400078e00f4 */
[----:B------:R-:W-:Y:S01]  /*10730*/  @!P0 IMAD.MOV.U32 R7, RZ, RZ, R250 ;  /* 0x000000ffff078224 */ /* 0x000fe200078e00fa */
[----:B------:R-:W4:Y:S04]  /*10740*/  LDL R244, [R1+0x510] ;  /* 0x0005100001f47983 */ /* 0x000f280000100800 */
[----:B------:R3:W4:Y:S04]  /*10750*/  @!P0 LDG.E.U16 R166, desc[UR16][R6.64] ;  /* 0x0000001006a68981 */ /* 0x000728000c1e1500 */
[----:B------:R-:W4:Y:S04]  /*10760*/  LDL R250, [R1+0x50c] ;  /* 0x00050c0001fa7983 */ /* 0x000f280000100800 */
[----:B------:R-:W2:Y:S01]  /*10770*/  LDL R7, [R1+0x54c] ;  /* 0x00054c0001077983 */ /* 0x000ea20000100800 */
[----:B0-----:R-:W-:-:S02]  /*10780*/  PRMT R165, RZ, 0x7610, R165 ;  /* 0x00007610ffa57816 */ /* 0x001fc400000000a5 */
[----:B------:R-:W-:Y:S01]  /*10790*/  PRMT R164, RZ, 0x7610, R164 ;  /* 0x00007610ffa47816 */ /* 0x000fe200000000a4 */
[----:B------:R-:W-:Y:S04]  /*107a0*/  STS.U16 [R2+UR8+0x4400], R158 ;  /* 0x0044009e02007988 */ /* 0x000fe80008000408 */
        /* <DEDUP_REMOVED lines=11> */
[----:B------:R-:W-:Y:S01]  /*10860*/  STS.U16 [R2+UR8+0x7c00], R15 ;  /* 0x007c000f02007988 */ /* 0x000fe20008000408 */
[----:B---3--:R-:W-:-:S03]  /*10870*/  @!P0 IMAD.MOV.U32 R6, RZ, RZ, R243 ;  /* 0x000000ffff068224 */ /* 0x008fc600078e00f3 */
[----:B------:R-:W3:Y:S04]  /*10880*/  LDL R243, [R1+0x4f0] ;  /* 0x0004f00001f37983 */ /* 0x000ee80000100800 */
[----:B--2---:R0:W2:Y:S02]  /*10890*/  @!P0 LDG.E.U16 R165, desc[UR16][R6.64] ;  /* 0x0000001006a58981 */ /* 0x0040a4000c1e1500 */
[----:B0-----:R-:W-:Y:S02]  /*108a0*/  @!P0 IMAD.MOV.U32 R6, RZ, RZ, R205 ;  /* 0x000000ffff068224 */ /* 0x001fe400078e00cd */
        /* <DEDUP_REMOVED lines=9> */
[----:B------:R-:W2:Y:S04]  /*10940*/  LDL R7, [R1+0x4ec] ;  /* 0x0004ec0001077983 */ /* 0x000ea80000100800 */
[----:B------:R0:W-:Y:S04]  /*10950*/  STL [R1+0x840], R2 ;  /* 0x0008400201007387 */ /* 0x0001e80000100800 */
[----:B0-----:R-:W4:Y:S01]  /*10960*/  LDL R2, [R1+0x490] ;  /* 0x0004900001027983 */ /* 0x001f220000100800 */
[----:B------:R-:W-:-:S02]  /*10970*/  PRMT R162, RZ, 0x7610, R162 ;  /* 0x00007610ffa27816 */ /* 0x000fc400000000a2 */
[----:B------:R-:W-:Y:S01]  /*10980*/  PRMT R161, RZ, 0x7610, R161 ;  /* 0x00007610ffa17816 */ /* 0x000fe200000000a1 */
[----:B------:R0:W-:Y:S01]  /*10990*/  STS.U16 [R242+UR8+0x100], R211 ;  /* 0x000100d3f2007988 */ /* 0x0001e20008000408 */
[----:B------:R-:W-:-:S03]  /*109a0*/  PRMT R160, RZ, 0x7610, R160 ;  /* 0x00007610ffa07816 */ /* 0x000fc600000000a0 */
[----:B------:R1:W-:Y:S04]  /*109b0*/  STS.U16 [R242+UR8+0x500], R210 ;  /* 0x000500d2f2007988 */ /* 0x0003e80008000408 */
[----:B0-----:R-:W4:Y:S04]  /*109c0*/  LDL R211, [R1+0x44c] ;  /* 0x00044c0001d37983 */ /* 0x001f280000100800 */
[----:B-1----:R-:W4:Y:S04]  /*109d0*/  LDL R210, [R1+0x450] ;  /* 0x0004500001d27983 */ /* 0x002f280000100800 */
[----:B------:R0:W-:Y:S04]  /*109e0*/  STS.U16 [R242+UR8+0x900], R209 ;  /* 0x000900d1f2007988 */ /* 0x0001e80008000408 */
[----:B0-----:R-:W4:Y:S01]  /*109f0*/  LDL R209, [R1+0x42c] ;  /* 0x00042c0001d17983 */ /* 0x001f220000100800 */
[----:B---3--:R-:W-:-:S03]  /*10a00*/  @!P0 IMAD.MOV.U32 R6, RZ, RZ, R243 ;  /* 0x000000ffff068224 */ /* 0x008fc600078e00f3 */
[----:B------:R-:W3:Y:S04]  /*10a10*/  LDL R243, [R1+0x48c] ;  /* 0x00048c0001f37983 */ /* 0x000ee80000100800 */
[----:B--2---:R0:W2:Y:S02]  /*10a20*/  @!P0 LDG.E.U16 R162, desc[UR16][R6.64] ;  /* 0x0000001006a28981 */ /* 0x0040a4000c1e1500 */
[----:B0-----:R-:W-:Y:S02]  /*10a30*/  @!P0 IMAD.MOV.U32 R7, RZ, RZ, R241 ;  /* 0x000000ffff078224 */ /* 0x001fe400078e00f1 */
[----:B------:R-:W-:Y:S02]  /*10a40*/  IMAD.MOV.U32 R241, RZ, RZ, R232 ;  /* 0x000000fffff17224 */ /* 0x000fe400078e00e8 */
[----:B------:R-:W-:Y:S01]  /*10a50*/  @!P0 IMAD.MOV.U32 R6, RZ, RZ, R205 ;  /* 0x000000ffff068224 */ /* 0x000fe200078e00cd */
[----:B------:R-:W2:Y:S01]  /*10a60*/  LDL R232, [R1+0x470] ;  /* 0x0004700001e87983 */ /* 0x000ea20000100800 */
[----:B------:R-:W-:-:S03]  /*10a70*/  IMAD.MOV.U32 R205, RZ, RZ, R233 ;  /* 0x000000ffffcd7224 */ /* 0x000fc600078e00e9 */
[----:B------:R-:W2:Y:S04]  /*10a80*/  LDL R233, [R1+0x46c] ;  /* 0x00046c0001e97983 */ /* 0x000ea80000100800 */
[----:B------:R4:W2:Y:S02]  /*10a90*/  @!P0 LDG.E.U16 R161, desc[UR16][R6.64] ;  /* 0x0000001006a18981 */ /* 0x0008a4000c1e1500 */
[----:B----4-:R-:W-:Y:S02]  /*10aa0*/  @!P0 IMAD.MOV.U32 R6, RZ, RZ, R244 ;  /* 0x000000ffff068224 */ /* 0x010fe400078e00f4 */
[----:B------:R-:W-:Y:S01]  /*10ab0*/  @!P0 IMAD.MOV.U32 R7, RZ, RZ, R250 ;  /* 0x000000ffff078224 */ /* 0x000fe200078e00fa */
[----:B------:R-:W-:Y:S01]  /*10ac0*/  PRMT R159, RZ, 0x7610, R159 ;  /* 0x00007610ff9f7816 */ /* 0x000fe2000000009f */
[----:B------:R-:W4:Y:S04]  /*10ad0*/  LDL R244, [R1+0x40c] ;  /* 0x00040c0001f47983 */ /* 0x000f280000100800 */
[----:B------:R0:W4:Y:S02]  /*10ae0*/  @!P0 LDG.E.U16 R160, desc[UR16][R6.64] ;  /* 0x0000001006a08981 */ /* 0x000124000c1e1500 */
[----:B0-----:R-:W-:-:S02]  /*10af0*/  @!P0 IMAD.MOV.U32 R6, RZ, RZ, R2 ;  /* 0x000000ffff068224 */ /* 0x001fc400078e0002 */
[----:B------:R-:W4:Y:S01]  /*10b00*/  LDL R2, [R1+0x430] ;  /* 0x0004300001027983 */ /* 0x000f220000100800 */
[----:B------:R-:W-:Y:S02]  /*10b10*/  PRMT R158, RZ, 0x7610, R158 ;  /* 0x00007610ff9e7816 */ /* 0x000fe4000000009e */
[----:B------:R-:W-:Y:S01]  /*10b20*/  PRMT R157, RZ, 0x7610, R157 ;  /* 0x00007610ff9d7816 */ /* 0x000fe2000000009d */
[----:B---3--:R-:W-:Y:S02]  /*10b30*/  @!P0 IMAD.MOV.U32 R7, RZ, RZ, R243 ;  /* 0x000000ffff078224 */ /* 0x008fe400078e00f3 */
[----:B------:R-:W3:Y:S04]  /*10b40*/  LDL R243, [R1+0x410] ;  /* 0x0004100001f37983 */ /* 0x000ee80000100800 */
[----:B------:R2:W3:Y:S02]  /*10b50*/  @!P0 LDG.E.U16 R159, desc[UR16][R6.64] ;  /* 0x00000010069f8981 */ /* 0x0004e4000c1e1500 */
[----:B--2---:R-:W-:-:S02]  /*10b60*/  @!P0 IMAD.MOV.U32 R6, RZ, RZ, R232 ;  /* 0x000000ffff068224 */ /* 0x004fc400078e00e8 */
[----:B------:R-:W-:Y:S02]  /*10b70*/  IMAD.MOV.U32 R232, RZ, RZ, R234 ;  /* 0x000000ffffe87224 */ /* 0x000fe400078e00ea */
[----:B------:R-:W-:Y:S01]  /*10b80*/  @!P0 IMAD.MOV.U32 R7, RZ, RZ, R233 ;  /* 0x000000ffff078224 */ /* 0x000fe200078e00e9 */
[----:B------:R-:W2:Y:S04]  /*10b90*/  LDL R234, [R1+0x3ec] ;  /* 0x0003ec0001ea7983 */ /* 0x000ea80000100800 */
        /* <DEDUP_REMOVED lines=9> */
[----:B------:R-:W-:-:S03]  /*10c30*/  @!P0 IMAD.MOV.U32 R7, RZ, RZ, R209 ;  /* 0x000000ffff078224 */ /* 0x000fc600078e00d1 */
[----:B------:R-:W4:Y:S04]  /*10c40*/  LDL R209, [R1+0x3ac] ;  /* 0x0003ac0001d17983 */ /* 0x000f280000100800 */
[----:B------:R0:W-:Y:S01]  /*10c50*/  STS.U16 [R242+UR8+0xd00], R156 ;  /* 0x000d009cf2007988 */ /* 0x0001e20008000408 */
[----:B------:R-:W-:Y:S02]  /*10c60*/  PRMT R155, RZ, 0x7610, R155 ;  /* 0x00007610ff9b7816 */ /* 0x000fe4000000009b */
[----:B0-----:R-:W-:-:S06]  /*10c70*/  PRMT R156, RZ, 0x7610, R156 ;  /* 0x00007610ff9c7816 */ /* 0x001fcc000000009c */
[----:B------:R0:W4:Y:S02]  /*10c80*/  @!P0 LDG.E.U16 R156, desc[UR16][R6.64] ;  /* 0x00000010069c8981 */ /* 0x000124000c1e1500 */
[----:B0-----:R-:W-:Y:S02]  /*10c90*/  @!P0 IMAD.MOV.U32 R7, RZ, RZ, R244 ;  /* 0x000000ffff078224 */ /* 0x001fe400078e00f4 */
[----:B------:R0:W-:Y:S04]  /*10ca0*/  STS.U16 [R242+UR8+0x1100], R154 ;  /* 0x0011009af2007988 */ /* 0x0001e80008000408 */
[----:B------:R-:W-:Y:S04]  /*10cb0*/  STS.U16 [R242+UR8+0x1500], R20 ;  /* 0x00150014f2007988 */ /* 0x000fe80008000408 */
[----:B------:R-:W-:Y:S01]  /*10cc0*/  STS.U16 [R242+UR8+0x1900], R19 ;  /* 0x00190013f2007988 */ /* 0x000fe20008000408 */
[----:B0-----:R-:W-:-:S03]  /*10cd0*/  PRMT R154, RZ, 0x7610, R154 ;  /* 0x00007610ff9a7816 */ /* 0x001fc6000000009a */
[----:B------:R-:W-:Y:S04]  /*10ce0*/  STS.U16 [R242+UR8+0x1d00], R21 ;  /* 0x001d0015f2007988 */ /* 0x000fe80008000408 */
[----:B------:R0:W-:Y:S04]  /*10cf0*/  STS.U16 [R242+UR8+0x2100], R213 ;  /* 0x002100d5f2007988 */ /* 0x0001e80008000408 */
[----:B------:R1:W-:Y:S01]  /*10d00*/  STS.U16 [R242+UR8+0x2500], R219 ;  /* 0x002500dbf2007988 */ /* 0x0003e20008000408 */
[----:B------:R-:W-:-:S03]  /*10d10*/  PRMT R152, RZ, 0x7610, R152 ;  /* 0x00007610ff987816 */ /* 0x000fc60000000098 */
[----:B0-----:R-:W4:Y:S04]  /*10d20*/  LDL R213, [R1+0x370] ;  /* 0x0003700001d57983 */ /* 0x001f280000100800 */
[----:B-1----:R-:W4:Y:S01]  /*10d30*/  LDL R219, [R1+0x36c] ;  /* 0x00036c0001db7983 */ /* 0x002f220000100800 */
[----:B---3--:R-:W-:-:S05]  /*10d40*/  @!P0 IMAD.MOV.U32 R6, RZ, RZ, R243 ;  /* 0x000000ffff068224 */ /* 0x008fca00078e00f3 */
[----:B------:R2:W3:Y:S02]  /*10d50*/  @!P0 LDG.E.U16 R155, desc[UR16][R6.64] ;  /* 0x00000010069b8981 */ /* 0x0004e4000c1e1500 */
[----:B--2---:R-:W-:Y:S02]  /*10d60*/  @!P0 IMAD.MOV.U32 R7, RZ, RZ, R234 ;  /* 0x000000ffff078224 */ /* 0x004fe400078e00ea */
[----:B------:R-:W-:Y:S02]  /*10d70*/  IMAD.MOV.U32 R234, RZ, RZ, R236 ;  /* 0x000000ffffea7224 */ /* 0x000fe400078e00ec */
[----:B------:R-:W-:Y:S01]  /*10d80*/  @!P0 IMAD.MOV.U32 R6, RZ, RZ, R233 ;  /* 0x000000ffff068224 */ /* 0x000fe200078e00e9 */
[----:B------:R-:W2:Y:S04]  /*10d90*/  LDL R236, [R1+0x38c] ;  /* 0x00038c0001ec7983 */ /* 0x000ea80000100800 */
[----:B------:R-:W3:Y:S04]  /*10da0*/  LDL R233, [R1+0x390] ;  /* 0x0003900001e97983 */ /* 0x000ee80000100800 */
[----:B------:R0:W3:Y:S02]  /*10db0*/  @!P0 LDG.E.U16 R154, desc[UR16][R6.64] ;  /* 0x00000010069a8981 */ /* 0x0000e4000c1e1500 */
[----:B0-----:R-:W-:-:S02]  /*10dc0*/  @!P0 IMAD.MOV.U32 R6, RZ, RZ, R210 ;  /* 0x000000ffff068224 */ /* 0x001fc400078e00d2 */
[----:B------:R-:W-:Y:S01]  /*10dd0*/  @!P0 IMAD.MOV.U32 R7, RZ, RZ, R211 ;  /* 0x000000ffff078224 */ /* 0x000fe200078e00d3 */
[----:B------:R-:W3:Y:S04]  /*10de0*/  LDL R210, [R1+0x350] ;  /* 0x0003500001d27983 */ /* 0x000ee80000100800 */
[----:B------:R-:W3:Y:S04]  /*10df0*/  LDL R211, [R1+0x34c] ;  /* 0x00034c0001d37983 */ /* 0x000ee80000100800 */
[----:B------:R4:W3:Y:S02]  /*10e00*/  @!P0 LDG.E.U16 R152, desc[UR16][R6.64] ;  /* 0x0000001006988981 */ /* 0x0008e4000c1e1500 */
[----:B----4-:R-:W-:-:S02]  /*10e10*/  @!P0 IMAD.MOV.U32 R6, RZ, RZ, R2 ;  /* 0x000000ffff068224 */ /* 0x010fc400078e0002 */
[----:B------:R-:W4:Y:S01]  /*10e20*/  LDL R2, [R1+0x330] ;  /* 0x0003300001027983 */ /* 0x000f220000100800 */
[----:B------:R-:W-:-:S03]  /*10e30*/  @!P0 IMAD.MOV.U32 R7, RZ, RZ, R209 ;  /* 0x000000ffff078224 */ /* 0x000fc600078e00d1 */
[----:B------:R-:W4:Y:S01]  /*10e40*/  LDL R209, [R1+0x32c] ;  /* 0x00032c0001d17983 */ /* 0x000f220000100800 */
[----:B------:R-:W-:Y:S02]  /*10e50*/  PRMT R23, RZ, 0x7610, R23 ;  /* 0x00007610ff177816 */ /* 0x000fe40000000017 */
[----:B------:R-:W-:-:S04]  /*10e60*/  PRMT R22, RZ, 0x7610, R22 ;  /* 0x00007610ff167816 */ /* 0x000fc80000000016 */
[----:B------:R2:W4:Y:S01]  /*10e70*/  @!P0 LDG.E.U16 R23, desc[UR16][R6.64] ;  /* 0x0000001006178981 */ /* 0x000522000c1e1500 */
[----:B------:R-:W-:Y:S01]  /*10e80*/  PRMT R21, RZ, 0x7610, R21 ;  /* 0x00007610ff157816 */ /* 0x000fe20000000015 */
[----:B------:R-:W-:Y:S01]  /*10e90*/  IMAD.MOV.U32 R244, RZ, RZ, R241 ;  /* 0x000000fffff47224 */ /* 0x000fe200078e00f1 */
[----:B------:R-:W-:Y:S01]  /*10ea0*/  PRMT R20, RZ, 0x7610, R20 ;  /* 0x00007610ff147816 */ /* 0x000fe20000000014 */
[----:B------:R-:W-:Y:S02]  /*10eb0*/  IMAD.MOV.U32 R241, RZ, RZ, R237 ;  /* 0x000000fffff17224 */ /* 0x000fe400078e00ed */
[----:B------:R-:W-:Y:S02]  /*10ec0*/  IMAD.MOV.U32 R237, RZ, RZ, R143 ;  /* 0x000000ffffed7224 */ /* 0x000fe400078e008f */
[----:B------:R-:W4:Y:S01]  /*10ed0*/  LDL R143, [R1+0x310] ;  /* 0x00031000018f7983 */ /* 0x000f220000100800 */
[----:B--2---:R-:W-:Y:S02]  /*10ee0*/  @!P0 IMAD.MOV.U32 R7, RZ, RZ, R236 ;  /* 0x000000ffff078224 */ /* 0x004fe400078e00ec */
[----:B---3--:R-:W-:-:S05]  /*10ef0*/  @!P0 IMAD.MOV.U32 R6, RZ, RZ, R233 ;  /* 0x000000ffff068224 */ /* 0x008fca00078e00e9 */
[----:B------:R0:W2:Y:S01]  /*10f00*/  @!P0 LDG.E.U16 R22, desc[UR16][R6.64] ;  /* 0x0000001006168981 */ /* 0x0000a2000c1e1500 */
[----:B------:R-:W-:-:S03]  /*10f10*/  IMAD.MOV.U32 R236, RZ, RZ, R146 ;  /* 0x000000ffffec7224 */ /* 0x000fc600078e0092 */
[----:B------:R-:W3:Y:S01]  /*10f20*/  LDL R146, [R1+0x30c] ;  /* 0x00030c0001927983 */ /* 0x000ee20000100800 */
[----:B0-----:R-:W-:Y:S02]  /*10f30*/  @!P0 IMAD.MOV.U32 R6, RZ, RZ, R213 ;  /* 0x000000ffff068224 */ /* 0x001fe400078e00d5 */
[----:B------:R-:W-:-:S05]  /*10f40*/  @!P0 IMAD.MOV.U32 R7, RZ, RZ, R219 ;  /* 0x000000ffff078224 */ /* 0x000fca00078e00db */
[----:B------:R0:W2:Y:S01]  /*10f50*/  @!P0 LDG.E.U16 R21, desc[UR16][R6.64] ;  /* 0x0000001006158981 */ /* 0x0000a2000c1e1500 */
[----:B------:R-:W-:-:S03]  /*10f60*/  IMAD.MOV.U32 R233, RZ, RZ, R147 ;  /* 0x000000ffffe97224 */ /* 0x000fc600078e0093 */
[----:B------:R-:W2:Y:S01]  /*10f70*/  LDL R147, [R1+0x2ec] ;  /* 0x0002ec0001937983 */ /* 0x000ea20000100800 */
[----:B0-----:R-:W-:Y:S02]  /*10f80*/  @!P0 IMAD.MOV.U32 R6, RZ, RZ, R210 ;  /* 0x000000ffff068224 */ /* 0x001fe400078e00d2 */
[----:B------:R-:W-:Y:S01]  /*10f90*/  @!P0 IMAD.MOV.U32 R7, RZ, RZ, R211 ;  /* 0x000000ffff078224 */ /* 0x000fe200078e00d3 */
[----:B------:R-:W2:Y:S04]  /*10fa0*/  LDL R210, [R1+0x2d0] ;  /* 0x0002d00001d27983 */ /* 0x000ea80000100800 */
[----:B------:R4:W2:Y:S04]  /*10fb0*/  @!P0 LDG.E.U16 R20, desc[UR16][R6.64] ;  /* 0x0000001006148981 */ /* 0x0008a8000c1e1500 */
[----:B------:R-:W2:Y:S01]  /*10fc0*/  LDL R211, [R1+0x2cc] ;  /* 0x0002cc0001d37983 */ /* 0x000ea20000100800 */
[----:B----4-:R-:W-:-:S03]  /*10fd0*/  @!P0 IMAD.MOV.U32 R6, RZ, RZ, R2 ;  /* 0x000000ffff068224 */ /* 0x010fc600078e0002 */
[----:B------:R-:W4:Y:S01]  /*10fe0*/  LDL R2, [R1+0x2f0] ;  /* 0x0002f00001027983 */ /* 0x000f220000100800 */
[----:B------:R-:W-:-:S03]  /*10ff0*/  @!P0 IMAD.MOV.U32 R7, RZ, RZ, R209 ;  /* 0x000000ffff078224 */ /* 0x000fc600078e00d1 */
[----:B------:R-:W4:Y:S01]  /*11000*/  LDL R209, [R1+0x2b0] ;  /* 0x0002b00001d17983 */ /* 0x000f220000100800 */
[----:B------:R-:W-:Y:S02]  /*11010*/  PRMT R19, RZ, 0x7610, R19 ;  /* 0x00007610ff137816 */ /* 0x000fe40000000013 */
[----:B------:R-:W-:-:S04]  /*11020*/  PRMT R18, RZ, 0x7610, R18 ;  /* 0x00007610ff127816 */ /* 0x000fc80000000012 */
[----:B------:R0:W4:Y:S02]  /*11030*/  @!P0 LDG.E.U16 R19, desc[UR16][R6.64] ;  /* 0x0000001006138981 */ /* 0x000124000c1e1500 */
[----:B0-----:R-:W-:Y:S02]  /*11040*/  @!P0 IMAD.MOV.U32 R6, RZ, RZ, R143 ;  /* 0x000000ffff068224 */ /* 0x001fe400078e008f */
[----:B------:R-:W4:Y:S01]  /*11050*/  LDL.LU R143, [R1+0x28c] ;  /* 0x00028c00018f7983 */ /* 0x000f220000300800 */
[----:B------:R-:W-:Y:S02]  /*11060*/  PRMT R17, RZ, 0x7610, R17 ;  /* 0x00007610ff117816 */ /* 0x000fe40000000011 */
[----:B------:R-:W-:Y:S01]  /*11070*/  PRMT R16, RZ, 0x7610, R16 ;  /* 0x00007610ff107816 */ /* 0x000fe20000000010 */
[----:B------:R-:W-:Y:S02]  /*11080*/  IMAD.MOV.U32 R250, RZ, RZ, R205 ;  /* 0x000000fffffa7224 */ /* 0x000fe400078e00cd */
[----:B---3--:R-:W-:-:S02]  /*11090*/  @!P0 IMAD.MOV.U32 R7, RZ, RZ, R146 ;  /* 0x000000ffff078224 */ /* 0x008fc400078e0092 */
[----:B------:R-:W3:Y:S04]  /*110a0*/  LDL.LU R146, [R1+0x290] ;  /* 0x0002900001927983 */ /* 0x000ee80000300800 */
[----:B------:R2:W3:Y:S02]  /*110b0*/  @!P0 LDG.E.U16 R18, desc[UR16][R6.64] ;  /* 0x0000001006128981 */ /* 0x0004e4000c1e1500 */
[----:B--2---:R-:W-:Y:S02]  /*110c0*/  @!P0 IMAD.MOV.U32 R7, RZ, RZ, R147 ;  /* 0x000000ffff078224 */ /* 0x004fe400078e0093 */
[----:B----4-:R-:W-:Y:S02]  /*110d0*/  @!P0 IMAD.MOV.U32 R6, RZ, RZ, R2 ;  /* 0x000000ffff068224 */ /* 0x010fe400078e0002 */
[----:B------:R-:W2:Y:S04]  /*110e0*/  LDL.LU R2, [R1+0x26c] ;  /* 0x00026c0001027983 */ /* 0x000ea80000300800 */
[----:B------:R-:W4:Y:S04]  /*110f0*/  LDL.LU R147, [R1+0x270] ;  /* 0x0002700001937983 */ /* 0x000f280000300800 */
[----:B------:R0:W2:Y:S02]  /*11100*/  @!P0 LDG.E.U16 R17, desc[UR16][R6.64] ;  /* 0x0000001006118981 */ /* 0x0000a4000c1e1500 */
[----:B0-----:R-:W-:-:S02]  /*11110*/  @!P0 IMAD.MOV.U32 R6, RZ, RZ, R210 ;  /* 0x000000ffff068224 */ /* 0x001fc400078e00d2 */
[----:B------:R-:W-:-:S05]  /*11120*/  @!P0 IMAD.MOV.U32 R7, RZ, RZ, R211 ;  /* 0x000000ffff078224 */ /* 0x000fca00078e00d3 */
[----:B------:R0:W2:Y:S02]  /*11130*/  @!P0 LDG.E.U16 R16, desc[UR16][R6.64] ;  /* 0x0000001006108981 */ /* 0x0000a4000c1e1500 */
[----:B0-----:R-:W-:Y:S02]  /*11140*/  @!P0 IMAD.MOV.U32 R6, RZ, RZ, R209 ;  /* 0x000000ffff068224 */ /* 0x001fe400078e00d1 */
[----:B------:R-:W2:Y:S04]  /*11150*/  LDL R209, [R1+0x7c8] ;  /* 0x0007c80001d17983 */ /* 0x000ea80000100800 */
[----:B------:R-:W2:Y:S04]  /*11160*/  LDL.LU R205, [R1+0x250] ;  /* 0x0002500001cd7983 */ /* 0x000ea80000300800 */
[----:B------:R-:W-:Y:S04]  /*11170*/  STL [R1+0x884], R247 ;  /* 0x000884f701007387 */ /* 0x000fe80000100800 */
[----:B------:R-:W-:Y:S04]  /*11180*/  STL.64 [R1+0xad8], R150 ;  /* 0x000ad89601007387 */ /* 0x000fe80000100a00 */
[----:B------:R-:W-:Y:S01]  /*11190*/  STL.64 [R1+0xad0], R148 ;  /* 0x000ad09401007387 */ /* 0x000fe20000100a00 */
[----:B------:R-:W-:Y:S01]  /*111a0*/  PRMT R15, RZ, 0x7610, R15 ;  /* 0x00007610ff0f7816 */ /* 0x000fe2000000000f */
[----:B------:R-:W-:Y:S01]  /*111b0*/  @!P0 IMAD.MOV.U32 R7, RZ, RZ, R247 ;  /* 0x000000ffff078224 */ /* 0x000fe200078e00f7 */
[----:B------:R-:W-:-:S04]  /*111c0*/  PRMT R14, RZ, 0x7610, R14 ;  /* 0x00007610ff0e7816 */ /* 0x000fc8000000000e */
[----:B------:R0:W2:Y:S01]  /*111d0*/  @!P0 LDG.E.U16 R15, desc[UR16][R6.64] ;  /* 0x00000010060f8981 */ /* 0x0000a2000c1e1500 */
[----:B------:R-:W-:Y:S01]  /*111e0*/  PRMT R11, RZ, 0x7610, R11 ;  /* 0x00007610ff0b7816 */ /* 0x000fe2000000000b */
[----:B0-----:R-:W-:Y:S01]  /*111f0*/  @!P0 IMAD.MOV.U32 R7, RZ, RZ, R143 ;  /* 0x000000ffff078224 */ /* 0x001fe200078e008f */
[----:B------:R-:W-:Y:S02]  /*11200*/  PRMT R10, RZ, 0x7610, R10 ;  /* 0x00007610ff0a7816 */ /* 0x000fe4000000000a */
[----:B------:R-:W-:Y:S02]  /*11210*/  PRMT R9, RZ, 0x7610, R9 ;  /* 0x00007610ff097816 */ /* 0x000fe40000000009 */
[----:B------:R-:W-:Y:S02]  /*11220*/  PRMT R8, RZ, 0x7610, R8 ;  /* 0x00007610ff087816 */ /* 0x000fe40000000008 */
[----:B------:R-:W-:Y:S01]  /*11230*/  PRMT R5, RZ, 0x7610, R5 ;  /* 0x00007610ff057816 */ /* 0x000fe20000000005 */
[----:B---3--:R-:W-:-:S05]  /*11240*/  @!P0 IMAD.MOV.U32 R6, RZ, RZ, R146 ;  /* 0x000000ffff068224 */ /* 0x008fca00078e0092 */
[----:B------:R0:W3:Y:S04]  /*11250*/  @!P0 LDG.E.U16 R14, desc[UR16][R6.64] ;  /* 0x00000010060e8981 */ /* 0x0000e8000c1e1500 */
[----:B----4-:R-:W-:Y:S04]  /*11260*/  STL.64 [R1+0xac8], R146 ;  /* 0x000ac89201007387 */ /* 0x010fe80000100a00 */
[----:B------:R-:W-:Y:S04]  /*11270*/  STL.64 [R1+0xac0], R144 ;  /* 0x000ac09001007387 */ /* 0x000fe80000100a00 */
        /* <DEDUP_REMOVED lines=44> */
[----:B------:R-:W-:Y:S01]  /*11540*/  STL.64 [R1+0x958], R54 ;  /* 0x0009583601007387 */ /* 0x000fe20000100a00 */
[----:B0-----:R-:W-:-:S03]  /*11550*/  @!P0 IMAD.MOV.U32 R6, RZ, RZ, R147 ;  /* 0x000000ffff068224 */ /* 0x001fc600078e0093 */
[----:B------:R-:W-:Y:S01]  /*11560*/  STL.64 [R1+0x950], R52 ;  /* 0x0009503401007387 */ /* 0x000fe20000100a00 */
[----:B--2---:R-:W-:-:S03]  /*11570*/  @!P0 IMAD.MOV.U32 R7, RZ, RZ, R2 ;  /* 0x000000ffff078224 */ /* 0x004fc600078e0002 */
        /* <DEDUP_REMOVED lines=8> */
[----:B------:R0:W2:Y:S04]  /*11600*/  @!P0 LDG.E.U16 R11, desc[UR16][R6.64] ;  /* 0x00000010060b8981 */ /* 0x0000a8000c1e1500 */
[----:B------:R-:W-:Y:S04]  /*11610*/  STL.64 [R1+0x908], R34 ;  /* 0x0009082201007387 */ /* 0x000fe80000100a00 */
[----:B------:R-:W-:Y:S01]  /*11620*/  STL.64 [R1+0x900], R32 ;  /* 0x0009002001007387 */ /* 0x000fe20000100a00 */
[----:B0-----:R-:W-:-:S02]  /*11630*/  @!P0 IMAD.MOV.U32 R6, RZ, RZ, R205 ;  /* 0x000000ffff068224 */ /* 0x001fc400078e00cd */
[----:B------:R-:W-:Y:S01]  /*11640*/  @!P0 IMAD.MOV.U32 R7, RZ, RZ, R240 ;  /* 0x000000ffff078224 */ /* 0x000fe200078e00f0 */
[----:B------:R-:W-:Y:S04]  /*11650*/  STL.64 [R1+0x8f8], R30 ;  /* 0x0008f81e01007387 */ /* 0x000fe80000100a00 */
[----:B------:R-:W-:Y:S04]  /*11660*/  STL.64 [R1+0x8f0], R28 ;  /* 0x0008f01c01007387 */ /* 0x000fe80000100a00 */
[----:B------:R-:W-:Y:S04]  /*11670*/  STL.64 [R1+0x8e8], R26 ;  /* 0x0008e81a01007387 */ /* 0x000fe80000100a00 */
[----:B------:R-:W-:Y:S04]  /*11680*/  STL.64 [R1+0x8e0], R24 ;  /* 0x0008e01801007387 */ /* 0x000fe80000100a00 */
[----:B------:R0:W4:Y:S04]  /*11690*/  @!P0 LDG.E.U16 R10, desc[UR16][R6.64] ;  /* 0x00000010060a8981 */ /* 0x000128000c1e1500 */
[----:B------:R-:W-:Y:S04]  /*116a0*/  STL [R1+0x844], R240 ;  /* 0x000844f001007387 */ /* 0x000fe80000100800 */
[----:B------:R-:W-:Y:S01]  /*116b0*/  STL [R1+0x84c], R251 ;  /* 0x00084cfb01007387 */ /* 0x000fe20000100800 */
[----:B0-----:R-:W-:-:S02]  /*116c0*/  @!P0 IMAD.MOV.U32 R6, RZ, RZ, R251 ;  /* 0x000000ffff068224 */ /* 0x001fc400078e00fb */
[----:B------:R-:W-:Y:S01]  /*116d0*/  @!P0 IMAD.MOV.U32 R7, RZ, RZ, R246 ;  /* 0x000000ffff078224 */ /* 0x000fe200078e00f6 */
[----:B------:R-:W-:Y:S04]  /*116e0*/  STL [R1+0x848], R246 ;  /* 0x000848f601007387 */ /* 0x000fe80000100800 */
[----:B------:R-:W-:Y:S04]  /*116f0*/  STL [R1+0x854], R252 ;  /* 0x000854fc01007387 */ /* 0x000fe80000100800 */
[----:B------:R0:W-:Y:S04]  /*11700*/  STL [R1+0x850], R4 ;  /* 0x0008500401007387 */ /* 0x0001e80000100800 */
[----:B------:R1:W4:Y:S04]  /*11710*/  @!P0 LDG.E.U16 R9, desc[UR16][R6.64] ;  /* 0x0000001006098981 */ /* 0x000328000c1e1500 */
[----:B------:R-:W-:Y:S04]  /*11720*/  STL [R1+0x85c], R249 ;  /* 0x00085cf901007387 */ /* 0x000fe80000100800 */
[----:B------:R-:W-:Y:S01]  /*11730*/  STL [R1+0x858], R248 ;  /* 0x000858f801007387 */ /* 0x000fe20000100800 */
[----:B-1----:R-:W-:-:S03]  /*11740*/  @!P0 IMAD.MOV.U32 R7, RZ, RZ, R4 ;  /* 0x000000ffff078224 */ /* 0x002fc600078e0004 */
[----:B0-----:R-:W3:Y:S01]  /*11750*/  LDL R4, [R1+0x7c4] ;  /* 0x0007c40001047983 */ /* 0x001ee20000100800 */
[----:B------:R-:W-:-:S03]  /*11760*/  @!P0 IMAD.MOV.U32 R6, RZ, RZ, R252 ;  /* 0x000000ffff068224 */ /* 0x000fc600078e00fc */
[----:B------:R-:W4:Y:S04]  /*11770*/  LDL.LU.64 R24, [R1] ;  /* 0x0000000001187983 */ /* 0x000f280000300a00 */
[----:B------:R-:W4:Y:S04]  /*11780*/  LDL.LU.64 R26, [R1+0x8] ;  /* 0x00000800011a7983 */ /* 0x000f280000300a00 */
[----:B------:R-:W4:Y:S04]  /*11790*/  LDL.LU.64 R28, [R1+0x10] ;  /* 0x00001000011c7983 */ /* 0x000f280000300a00 */
[----:B------:R-:W4:Y:S04]  /*117a0*/  LDL.LU.64 R30, [R1+0x18] ;  /* 0x00001800011e7983 */ /* 0x000f280000300a00 */
[----:B------:R-:W4:Y:S04]  /*117b0*/  LDL.LU.64 R32, [R1+0x20] ;  /* 0x0000200001207983 */ /* 0x000f280000300a00 */
[----:B------:R-:W4:Y:S04]  /*117c0*/  LDL.LU.64 R34, [R1+0x28] ;  /* 0x0000280001227983 */ /* 0x000f280000300a00 */
[----:B------:R-:W4:Y:S04]  /*117d0*/  LDL.LU.64 R36, [R1+0x30] ;  /* 0x0000300001247983 */ /* 0x000f280000300a00 */
[----:B------:R-:W4:Y:S04]  /*117e0*/  LDL.LU.64 R38, [R1+0x38] ;  /* 0x0000380001267983 */ /* 0x000f280000300a00 */
[----:B------:R0:W4:Y:S04]  /*117f0*/  @!P0 LDG.E.U16 R8, desc[UR16][R6.64] ;  /* 0x0000001006088981 */ /* 0x000128000c1e1500 */
[----:B------:R-:W4:Y:S04]  /*11800*/  LDL.LU.64 R40, [R1+0x40] ;  /* 0x0000400001287983 */ /* 0x000f280000300a00 */
[----:B------:R-:W4:Y:S01]  /*11810*/  LDL.LU.64 R42, [R1+0x48] ;  /* 0x00004800012a7983 */ /* 0x000f220000300a00 */
[----:B0-----:R-:W-:-:S02]  /*11820*/  @!P0 IMAD.MOV.U32 R6, RZ, RZ, R249 ;  /* 0x000000ffff068224 */ /* 0x001fc400078e00f9 */
[----:B------:R-:W-:Y:S01]  /*11830*/  @!P0 IMAD.MOV.U32 R7, RZ, RZ, R248 ;  /* 0x000000ffff078224 */ /* 0x000fe200078e00f8 */
[----:B------:R-:W4:Y:S04]  /*11840*/  LDL.LU.64 R44, [R1+0x50] ;  /* 0x00005000012c7983 */ /* 0x000f280000300a00 */
[----:B------:R-:W4:Y:S04]  /*11850*/  LDL.LU.64 R46, [R1+0x58] ;  /* 0x00005800012e7983 */ /* 0x000f280000300a00 */
[----:B------:R-:W4:Y:S04]  /*11860*/  LDL.LU.64 R48, [R1+0x60] ;  /* 0x0000600001307983 */ /* 0x000f280000300a00 */
[----:B------:R-:W4:Y:S04]  /*11870*/  LDL.LU.64 R50, [R1+0x68] ;  /* 0x0000680001327983 */ /* 0x000f280000300a00 */
[----:B------:R-:W4:Y:S04]  /*11880*/  @!P0 LDG.E.U16 R5, desc[UR16][R6.64] ;  /* 0x0000001006058981 */ /* 0x000f28000c1e1500 */
[----:B------:R-:W4:Y:S04]  /*11890*/  LDL.LU.64 R52, [R1+0x70] ;  /* 0x0000700001347983 */ /* 0x000f280000300a00 */
        /* <DEDUP_REMOVED lines=103> */
[----:B---3--:R-:W-:Y:S04]  /*11f10*/  STS.U16 [R4+UR8+0x7f00], R239 ;  /* 0x007f00ef04007988 */ /* 0x008fe80008000408 */
        /* <DEDUP_REMOVED lines=26> */
[----:B--2---:R-:W-:Y:S04]  /*120c0*/  STS.U16 [R4+UR8+0x6b00], R11 ;  /* 0x006b000b04007988 */ /* 0x004fe80008000408 */
[----:B----4-:R-:W-:Y:S04]  /*120d0*/  STS.U16 [R4+UR8+0x6f00], R10 ;  /* 0x006f000a04007988 */ /* 0x010fe80008000408 */
[----:B------:R-:W-:Y:S04]  /*120e0*/  STS.U16 [R4+UR8+0x7300], R9 ;  /* 0x0073000904007988 */ /* 0x000fe80008000408 */
[----:B------:R-:W-:Y:S04]  /*120f0*/  STS.U16 [R4+UR8+0x7700], R8 ;  /* 0x0077000804007988 */ /* 0x000fe80008000408 */
[----:B------:R-:W-:Y:S01]  /*12100*/  STS.U16 [R4+UR8+0x7b00], R5 ;  /* 0x007b000504007988 */ /* 0x000fe20008000408 */
[----:B------:R0:W-:Y:S06]  /*12110*/  MEMBAR.ALL.CTA ;  /* 0x0000000000007992 */ /* 0x0001ec0000008000 */
[----:B0-----:R-:W0:Y:S02]  /*12120*/  FENCE.VIEW.ASYNC.S ;  /* 0x00000000000073c6 */ /* 0x001e240000000000 */
[----:B0-----:R-:W-:Y:S06]  /*12130*/  BAR.SYNC.DEFER_BLOCKING 0x0 ;  /* 0x0000000000007b1d */ /* 0x001fec0000010000 */
[----:B------:R-:W-:Y:S01]  /*12140*/  UMOV UR13, 0x40000040 ;  /* 0x40000040000d7882 */ /* 0x000fe20000000000 */
[----:B------:R-:W-:-:S06]  /*12150*/  WARPGROUP.ARRIVE ;  /* 0x00000000000079c5 */ /* 0x000fcc0000000000 */
[----:B------:R-:W-:Y:S03]  /*12160*/  HGMMA.64x256x16.F32.BF16 R24, gdesc[UR12].tnspA, R24, gsb0 ;  /* 0x23e000000c1879f0 */ /* 0x000fe60008001818 */
[----:B------:R-:W-:Y:S02]  /*12170*/  WARPGROUP.DEPBAR.LE gsb0, 0x0 ;  /* 0x00008000000079c5 */ /* 0x000fe40000010000 */
[----:B------:R-:W-:-:S15]  /*12180*/  WARPGROUP.ARRIVE ;  /* 0x00000000000079c5 */ /* 0x000fde0000000000 */
[----:B------:R-:W-:-:S08]  /*12190*/  NOP ;  /* 0x0000000000007918 */ /* 0x000fd00000000000 */
        /* <DEDUP_REMOVED lines=10> */
[----:B------:R-:W-:Y:S04]  /*12240*/  STL.64 [R1], R24 ;  /* 0x0000001801007387 */ /* 0x000fe80000100a00 */
        /* <DEDUP_REMOVED lines=62> */
[----:B------:R0:W-:Y:S04]  /*12630*/  STL.64 [R1+0x1f8], R150 ;  /* 0x0001f89601007387 */ /* 0x0001e80000100a00 */
[----:B0-----:R-:W2:Y:S04]  /*12640*/  LDL.LU.64 R150, [R1+0xad8] ;  /* 0x000ad80001967983 */ /* 0x001ea80000300a00 */
[----:B------:R-:W3:Y:S04]  /*12650*/  LDL.LU.64 R148, [R1+0xad0] ;  /* 0x000ad00001947983 */ /* 0x000ee80000300a00 */
[----:B------:R-:W4:Y:S04]  /*12660*/  LDL.LU.64 R146, [R1+0xac8] ;  /* 0x000ac80001927983 */ /* 0x000f280000300a00 */
[----:B------:R-:W2:Y:S04]  /*12670*/  LDL.LU.64 R144, [R1+0xac0] ;  /* 0x000ac00001907983 */ /* 0x000ea80000300a00 */
[----:B------:R-:W3:Y:S04]  /*12680*/  LDL.LU.64 R142, [R1+0xab8] ;  /* 0x000ab800018e7983 */ /* 0x000ee80000300a00 */
[----:B------:R-:W2:Y:S04]  /*12690*/  LDL.LU.64 R140, [R1+0xab0] ;  /* 0x000ab000018c7983 */ /* 0x000ea80000300a00 */
[----:B------:R-:W2:Y:S01]  /*126a0*/  LDL.LU.64 R138, [R1+0xaa8] ;  /* 0x000aa800018a7983 */ /* 0x000ea20000300a00 */
[----:B------:R-:W-:-:S03]  /*126b0*/  IMAD.MOV.U32 R246, RZ, RZ, R2 ;  /* 0x000000fffff67224 */ /* 0x000fc600078e0002 */
[----:B------:R-:W2:Y:S01]  /*126c0*/  LDL.LU.64 R136, [R1+0xaa0] ;  /* 0x000aa00001887983 */ /* 0x000ea20000300a00 */
[----:B------:R-:W-:-:S03]  /*126d0*/  IMAD.MOV.U32 R240, RZ, RZ, R237 ;  /* 0x000000fffff07224 */ /* 0x000fc600078e00ed */
[----:B------:R-:W2:Y:S01]  /*126e0*/  LDL.LU.64 R134, [R1+0xa98] ;  /* 0x000a980001867983 */ /* 0x000ea20000300a00 */
[----:B------:R-:W-:-:S03]  /*126f0*/  IMAD.MOV.U32 R2, RZ, RZ, R238 ;  /* 0x000000ffff027224 */ /* 0x000fc600078e00ee */
[----:B------:R-:W2:Y:S01]  /*12700*/  LDL.LU.64 R132, [R1+0xa90] ;  /* 0x000a900001847983 */ /* 0x000ea20000300a00 */
[----:B------:R-:W-:-:S03]  /*12710*/  IMAD.MOV.U32 R239, RZ, RZ, R126 ;  /* 0x000000ffffef7224 */ /* 0x000fc600078e007e */
[----:B------:R-:W2:Y:S01]  /*12720*/  LDL.LU.64 R130, [R1+0xa88] ;  /* 0x000a880001827983 */ /* 0x000ea20000300a00 */
[----:B------:R-:W-:Y:S02]  /*12730*/  IMAD.MOV.U32 R242, RZ, RZ, R244 ;  /* 0x000000fffff27224 */ /* 0x000fe400078e00f4 */
[----:B------:R-:W-:Y:S01]  /*12740*/  IMAD.MOV.U32 R248, RZ, RZ, R234 ;  /* 0x000000fffff87224 */ /* 0x000fe200078e00ea */
[----:B------:R-:W2:Y:S01]  /*12750*/  LDL.LU.64 R128, [R1+0xa80] ;  /* 0x000a800001807983 */ /* 0x000ea20000300a00 */
[----:B------:R-:W-:Y:S02]  /*12760*/  IMAD.MOV.U32 R251, RZ, RZ, R236 ;  /* 0x000000fffffb7224 */ /* 0x000fe400078e00ec */
[----:B------:R-:W-:Y:S01]  /*12770*/  IMAD.MOV.U32 R238, RZ, RZ, R125 ;  /* 0x000000ffffee7224 */ /* 0x000fe200078e007d */
[----:B------:R-:W2:Y:S01]  /*12780*/  LDL.LU.64 R126, [R1+0xa78] ;  /* 0x000a7800017e7983 */ /* 0x000ea20000300a00 */
[----:B------:R-:W-:Y:S02]  /*12790*/  IMAD.MOV.U32 R237, RZ, RZ, R124 ;  /* 0x000000ffffed7224 */ /* 0x000fe400078e007c */
[----:B------:R-:W-:Y:S01]  /*127a0*/  IMAD.MOV.U32 R244, RZ, RZ, R232 ;  /* 0x000000fffff47224 */ /* 0x000fe200078e00e8 */
[----:B------:R-:W2:Y:S01]  /*127b0*/  LDL.LU.64 R124, [R1+0xa70] ;  /* 0x000a7000017c7983 */ /* 0x000ea20000300a00 */
[----:B------:R-:W-:-:S02]  /*127c0*/  IMAD.MOV.U32 R249, RZ, RZ, R233 ;  /* 0x000000fffff97224 */ /* 0x000fc400078e00e9 */
[----:B------:R-:W-:Y:S02]  /*127d0*/  IMAD.MOV.U32 R236, RZ, RZ, R123 ;  /* 0x000000ffffec7224 */ /* 0x000fe400078e007b */
[----:B------:R-:W-:Y:S02]  /*127e0*/  IMAD.MOV.U32 R234, RZ, RZ, R122 ;  /* 0x000000ffffea7224 */ /* 0x000fe400078e007a */
[----:B------:R-:W-:Y:S01]  /*127f0*/  IMAD.MOV.U32 R233, RZ, RZ, R121 ;  /* 0x000000ffffe97224 */ /* 0x000fe200078e0079 */
[----:B------:R-:W2:Y:S01]  /*12800*/  LDL.LU.64 R122, [R1+0xa68] ;  /* 0x000a6800017a7983 */ /* 0x000ea20000300a00 */
[----:B------:R-:W-:Y:S02]  /*12810*/  IMAD.MOV.U32 R232, RZ, RZ, R120 ;  /* 0x000000ffffe87224 */ /* 0x000fe400078e0078 */
[----:B------:R-:W-:Y:S01]  /*12820*/  IMAD.MOV.U32 R231, RZ, RZ, R119 ;  /* 0x000000ffffe77224 */ /* 0x000fe200078e0077 */
[----:B------:R-:W2:Y:S01]  /*12830*/  LDL.LU.64 R120, [R1+0xa60] ;  /* 0x000a600001787983 */ /* 0x000ea20000300a00 */
[----:B------:R-:W-:-:S02]  /*12840*/  IMAD.MOV.U32 R230, RZ, RZ, R118 ;  /* 0x000000ffffe67224 */ /* 0x000fc400078e0076 */
        /* <DEDUP_REMOVED lines=30> */
[----:B------:R-:W-:Y:S02]  /*12a30*/  IMAD.MOV.U32 R210, RZ, RZ, R98 ;  /* 0x000000ffffd27224 */ /* 0x000fe400078e0062 */
[----:B------:R-:W-:Y:S01]  /*12a40*/  IMAD.MOV.U32 R250, RZ, RZ, R206 ;  /* 0x000000fffffa7224 */ /* 0x000fe200078e00ce */
[----:B------:R-:W2:Y:S01]  /*12a50*/  LDL.LU.64 R98, [R1+0xa08] ;  /* 0x000a080001627983 */ /* 0x000ea20000300a00 */
[----:B------:R-:W-:Y:S02]  /*12a60*/  IMAD.MOV.U32 R209, RZ, RZ, R97 ;  /* 0x000000ffffd17224 */ /* 0x000fe400078e0061 */
[----:B------:R-:W-:-:S02]  /*12a70*/  IMAD.MOV.U32 R208, RZ, RZ, R96 ;  /* 0x000000ffffd07224 */ /* 0x000fc400078e0060 */
[----:B------:R-:W-:Y:S01]  /*12a80*/  IMAD.MOV.U32 R252, RZ, RZ, R205 ;  /* 0x000000fffffc7224 */ /* 0x000fe200078e00cd */
[----:B------:R-:W2:Y:S01]  /*12a90*/  LDL.LU.64 R96, [R1+0xa00] ;  /* 0x000a000001607983 */ /* 0x000ea20000300a00 */
[----:B------:R-:W-:Y:S02]  /*12aa0*/  IMAD.MOV.U32 R4, RZ, RZ, R204 ;  /* 0x000000ffff047224 */ /* 0x000fe400078e00cc */
[----:B------:R-:W-:Y:S02]  /*12ab0*/  IMAD.MOV.U32 R207, RZ, RZ, R95 ;  /* 0x000000ffffcf7224 */ /* 0x000fe400078e005f */
[----:B------:R-:W-:Y:S02]  /*12ac0*/  IMAD.MOV.U32 R206, RZ, RZ, R94 ;  /* 0x000000ffffce7224 */ /* 0x000fe400078e005e */
[----:B------:R-:W-:Y:S01]  /*12ad0*/  IMAD.MOV.U32 R243, RZ, RZ, R203 ;  /* 0x000000fffff37224 */ /* 0x000fe200078e00cb */
[----:B------:R-:W2:Y:S01]  /*12ae0*/  LDL.LU.64 R94, [R1+0x9f8] ;  /* 0x0009f800015e7983 */ /* 0x000ea20000300a00 */
[----:B------:R-:W-:-:S02]  /*12af0*/  IMAD.MOV.U32 R205, RZ, RZ, R93 ;  /* 0x000000ffffcd7224 */ /* 0x000fc400078e005d */
        /* <DEDUP_REMOVED lines=102> */
[----:B------:R-:W-:-:S03]  /*13160*/  IMAD.MOV.U32 R5, RZ, RZ, R24 ;  /* 0x000000ffff057224 */ /* 0x000fc600078e0018 */
[----:B------:R-:W2:Y:S04]  /*13170*/  LDL.LU.64 R24, [R1+0x8e0] ;  /* 0x0008e00001187983 */ /* 0x000ea80000300a00 */
[----:B------:R-:W-:Y:S04]  /*13180*/  STL [R1+0x8a0], R224 ;  /* 0x0008a0e001007387 */ /* 0x000fe80000100800 */
[----:B------:R4:W-:Y:S04]  /*13190*/  STL [R1+0x89c], R225 ;  /* 0x00089ce101007387 */ /* 0x0009e80000100800 */
[----:B------:R0:W-:Y:S04]  /*131a0*/  STL [R1+0x898], R226 ;  /* 0x000898e201007387 */ /* 0x0001e80000100800 */
[----:B------:R2:W-:Y:S01]  /*131b0*/  STL [R1+0x894], R227 ;  /* 0x000894e301007387 */ /* 0x0005e20000100800 */
[----:B----4-:R-:W-:-:S02]  /*131c0*/  IMAD.MOV.U32 R225, RZ, RZ, R146 ;  /* 0x000000ffffe17224 */ /* 0x010fc400078e0092 */
[----:B---3--:R-:W-:Y:S02]  /*131d0*/  IMAD.MOV.U32 R224, RZ, RZ, R142 ;  /* 0x000000ffffe07224 */ /* 0x008fe400078e008e */
[----:B0-----:R-:W-:Y:S02]  /*131e0*/  IMAD.MOV.U32 R226, RZ, RZ, R143 ;  /* 0x000000ffffe27224 */ /* 0x001fe400078e008f */
[----:B--2---:R-:W-:Y:S02]  /*131f0*/  IMAD.MOV.U32 R227, RZ, RZ, R141 ;  /* 0x000000ffffe37224 */ /* 0x004fe400078e008d */
[----:B------:R-:W2:Y:S04]  /*13200*/  LDL.LU R141, [R1+0x8d8] ;  /* 0x0008d800018d7983 */ /* 0x000ea80000300800 */
[----:B------:R-:W2:Y:S04]  /*13210*/  LDL.LU R142, [R1+0x8d4] ;  /* 0x0008d400018e7983 */ /* 0x000ea80000300800 */
[----:B------:R-:W2:Y:S04]  /*13220*/  LDL.LU R143, [R1+0x8d0] ;  /* 0x0008d000018f7983 */ /* 0x000ea80000300800 */
[----:B------:R0:W-:Y:S02]  /*13230*/  STL [R1+0x890], R228 ;  /* 0x000890e401007387 */ /* 0x0001e40000100800 */
[----:B0-----:R-:W-:-:S02]  /*13240*/  IMAD.MOV.U32 R228, RZ, RZ, R144 ;  /* 0x000000ffffe47224 */ /* 0x001fc400078e0090 */
[----:B------:R-:W2:Y:S04]  /*13250*/  LDL.LU R144, [R1+0x8cc] ;  /* 0x0008cc0001907983 */ /* 0x000ea80000300800 */
[----:B------:R0:W-:Y:S02]  /*13260*/  STL [R1+0x88c], R229 ;  /* 0x00088ce501007387 */ /* 0x0001e40000100800 */
[----:B0-----:R-:W-:Y:S02]  /*13270*/  IMAD.MOV.U32 R229, RZ, RZ, R145 ;  /* 0x000000ffffe57224 */ /* 0x001fe400078e0091 */
        /* <DEDUP_REMOVED lines=19> */
[----:B------:R-:W3:Y:S04]  /*133b0*/  LDL.LU R235, [R1+0x8ac] ;  /* 0x0008ac0001eb7983 */ /* 0x000ee80000300800 */
[----:B------:R-:W-:Y:S04]  /*133c0*/  STL [R1+0x868], R237 ;  /* 0x000868ed01007387 */ /* 0x000fe80000100800 */
[----:B------:R0:W-:Y:S04]  /*133d0*/  STL [R1+0x864], R238 ;  /* 0x000864ee01007387 */ /* 0x0001e80000100800 */
[----:B0-----:R-:W4:Y:S04]  /*133e0*/  LDL R238, [R1+0x7d0] ;  /* 0x0007d00001ee7983 */ /* 0x001f280000100800 */
[----:B------:R0:W-:Y:S01]  /*133f0*/  STL [R1+0x860], R239 ;  /* 0x000860ef01007387 */ /* 0x0001e20000100800 */
[----:B------:R-:W-:-:S02]  /*13400*/  IMAD.MOV.U32 R237, RZ, RZ, R153 ;  /* 0x000000ffffed7224 */ /* 0x000fc400078e0099 */
[----:B------:R-:W1:Y:S01]  /*13410*/  LDC R153, c[0x0][0x238] ;  /* 0x00008e00ff997b82 */ /* 0x000e620000000800 */
[----:B---3--:R-:W-:-:S05]  /*13420*/  VIADD R235, R235, 0x1 ;  /* 0x00000001ebeb7836 */ /* 0x008fca0000000000 */
[----:B----4-:R-:W-:Y:S02]  /*13430*/  ISETP.NE.U32.AND P0, PT, R235, R238, PT ;  /* 0x000000eeeb00720c */ /* 0x010fe40003f05070 */
[----:B------:R-:W3:Y:S01]  /*13440*/  LDL.LU R238, [R1+0x7a0] ;  /* 0x0007a00001ee7983 */ /* 0x000ee20000300800 */
[----:B-1----:R-:W-:-:S03]  /*13450*/  IMAD.SHL.U32 R153, R153, 0x40, RZ ;  /* 0x0000004099997824 */ /* 0x002fc600078e00ff */
[----:B0-----:R-:W4:Y:S01]  /*13460*/  LDL.LU R239, [R1+0x798] ;  /* 0x0007980001ef7983 */ /* 0x001f220000300800 */
[----:B------:R-:W-:-:S05]  /*13470*/  IMAD.SHL.U32 R153, R153, 0x2, RZ ;  /* 0x0000000299997824 */ /* 0x000fca00078e00ff */
[----:B---3--:R-:W-:-:S05]  /*13480*/  IADD3 R238, P5, R238, R153, RZ ;  /* 0x00000099eeee7210 */ /* 0x008fca0007fbe0ff */
[----:B------:R0:W-:Y:S04]  /*13490*/  STL [R1+0x7a0], R238 ;  /* 0x0007a0ee01007387 */ /* 0x0001e80000100800 */
[----:B0-----:R-:W3:Y:S01]  /*134a0*/  LDL.LU R238, [R1+0x790] ;  /* 0x0007900001ee7983 */ /* 0x001ee20000300800 */
[-C--:B----4-:R-:W-:Y:S02]  /*134b0*/  IADD3 R239, P6, R239, R153.reuse, RZ ;  /* 0x00000099efef7210 */ /* 0x090fe40007fde0ff */
[-C--:B------:R-:W-:Y:S02]  /*134c0*/  IADD3 R12, P2, R12, R153.reuse, RZ ;  /* 0x000000990c0c7210 */ /* 0x080fe40007f5e0ff */
[-C--:B------:R-:W-:Y:S01]  /*134d0*/  IADD3 R0, P3, R0, R153.reuse, RZ ;  /* 0x0000009900007210 */ /* 0x080fe20007f7e0ff */
[----:B------:R-:W-:Y:S04]  /*134e0*/  STL [R1+0x798], R239 ;  /* 0x000798ef01007387 */ /* 0x000fe80000100800 */
[----:B------:R0:W-:Y:S04]  /*134f0*/  STL [R1+0x788], R12 ;  /* 0x0007880c01007387 */ /* 0x0001e80000100800 */
[----:B0-----:R-:W4:Y:S01]  /*13500*/  LDL.LU R12, [R1+0x8a8] ;  /* 0x0008a800010c7983 */ /* 0x001f220000300800 */
[----:B---3--:R-:W-:-:S05]  /*13510*/  IADD3 R238, P1, R238, R153, RZ ;  /* 0x00000099eeee7210 */ /* 0x008fca0007f3e0ff */
[----:B------:R-:W-:Y:S04]  /*13520*/  STL [R1+0x790], R238 ;  /* 0x000790ee01007387 */ /* 0x000fe80000100800 */
[----:B------:R0:W-:Y:S04]  /*13530*/  STL [R1+0x780], R0 ;  /* 0x0007800001007387 */ /* 0x0001e80000100800 */
[----:B0-----:R-:W4:Y:S04]  /*13540*/  LDL.LU R0, [R1+0x8a4] ;  /* 0x0008a40001007983 */ /* 0x001f280000300800 */
[----:B------:R-:W3:Y:S01]  /*13550*/  LDL.LU R238, [R1+0x778] ;  /* 0x0007780001ee7983 */ /* 0x000ee20000300800 */
[----:B------:R-:W-:-:S03]  /*13560*/  IADD3 R13, P4, R13, R153, RZ ;  /* 0x000000990d0d7210 */ /* 0x000fc60007f9e0ff */
[----:B------:R-:W2:Y:S02]  /*13570*/  LDL.LU R239, [R1+0x79c] ;  /* 0x00079c0001ef7983 */ /* 0x000ea40000300800 */
[----:B----4-:R-:W-:Y:S01]  /*13580*/  IMAD.X R12, R12, 0x1, R0, P4 ;  /* 0x000000010c0c7824 */ /* 0x010fe200020e0600 */
[----:B---3--:R-:W-:-:S05]  /*13590*/  IADD3 R238, P4, R238, R153, RZ ;  /* 0x00000099eeee7210 */ /* 0x008fca0007f9e0ff */
[----:B------:R0:W-:Y:S04]  /*135a0*/  STL [R1+0x778], R238 ;  /* 0x000778ee01007387 */ /* 0x0001e80000100800 */
[----:B0-----:R-:W3:Y:S01]  /*135b0*/  LDL.LU R238, [R1+0x770] ;  /* 0x0007700001ee7983 */ /* 0x001ee20000300800 */
[----:B--2---:R-:W-:-:S05]  /*135c0*/  IMAD.X R239, R239, 0x1, R0, P5 ;  /* 0x00000001efef7824 */ /* 0x004fca00028e0600 */
[----:B------:R0:W-:Y:S04]  /*135d0*/  STL [R1+0x79c], R239 ;  /* 0x00079cef01007387 */ /* 0x0001e80000100800 */
[----:B0-----:R-:W2:Y:S01]  /*135e0*/  LDL.LU R239, [R1+0x794] ;  /* 0x0007940001ef7983 */ /* 0x001ea20000300800 */
        /* <DEDUP_REMOVED lines=112> */
[----:B------:R-:W-:Y:S01]  /*13cf0*/  STL [R1+0x704], R239 ;  /* 0x000704ef01007387 */ /* 0x000fe20000100800 */
[----:B---3--:R-:W-:-:S05]  /*13d00*/  IADD3 R238, P6, R238, R153, RZ ;  /* 0x00000099eeee7210 */ /* 0x008fca0007fde0ff */
[----:B------:R0:W-:Y:S04]  /*13d10*/  STL [R1+0x6d8], R238 ;  /* 0x0006d8ee01007387 */ /* 0x0001e80000100800 */
[----:B0-----:R-:W2:Y:S02]  /*13d20*/  LDL.LU R238, [R1+0x6fc] ;  /* 0x0006fc0001ee7983 */ /* 0x001ea40000300800 */
[----:B--2---:R-:W-:-:S05]  /*13d30*/  IMAD.X R238, R238, 0x1, R0, P1 ;  /* 0x00000001eeee7824 */ /* 0x004fca00008e0600 */
[----:B------:R0:W-:Y:S04]  /*13d40*/  STL [R1+0x6fc], R238 ;  /* 0x0006fcee01007387 */ /* 0x0001e80000100800 */
[----:B------:R-:W2:Y:S04]  /*13d50*/  LDL.LU R239, [R1+0x6d0] ;  /* 0x0006d00001ef7983 */ /* 0x000ea80000300800 */
[----:B0-----:R-:W3:Y:S01]  /*13d60*/  LDL.LU R238, [R1+0x6f4] ;  /* 0x0006f40001ee7983 */ /* 0x001ee20000300800 */
[----:B--2---:R-:W-:Y:S01]  /*13d70*/  IADD3 R239, P1, R239, R153, RZ ;  /* 0x00000099efef7210 */ /* 0x004fe20007f3e0ff */
[----:B---3--:R-:W-:-:S04]  /*13d80*/  IMAD.X R238, R238, 0x1, R0, P2 ;  /* 0x00000001eeee7824 */ /* 0x008fc800010e0600 */
[----:B------:R0:W-:Y:S04]  /*13d90*/  STL [R1+0x6d0], R239 ;  /* 0x0006d0ef01007387 */ /* 0x0001e80000100800 */
[----:B------:R1:W-:Y:S04]  /*13da0*/  STL [R1+0x6f4], R238 ;  /* 0x0006f4ee01007387 */ /* 0x0003e80000100800 */
[----:B0-----:R-:W2:Y:S04]  /*13db0*/  LDL.LU R239, [R1+0x6c8] ;  /* 0x0006c80001ef7983 */ /* 0x001ea80000300800 */
[----:B-1----:R-:W3:Y:S01]  /*13dc0*/  LDL.LU R238, [R1+0x6ec] ;  /* 0x0006ec0001ee7983 */ /* 0x002ee20000300800 */
        /* <DEDUP_REMOVED lines=206> */
[----:B------:R-:W-:Y:S04]  /*14ab0*/  STL [R1+0x5b8], R239 ;  /* 0x0005b8ef01007387 */ /* 0x000fe80000100800 */
[----:B------:R0:W-:Y:S02]  /*14ac0*/  STL [R1+0x5dc], R238 ;  /* 0x0005dcee01007387 */ /* 0x0001e40000100800 */
[----:B0-----:R-:W-:Y:S02]  /*14ad0*/  IMAD.MOV.U32 R238, RZ, RZ, R237 ;  /* 0x000000ffffee7224 */ /* 0x001fe400078e00ed */
[----:B------:R-:W-:Y:S02]  /*14ae0*/  IMAD.MOV.U32 R237, RZ, RZ, R236 ;  /* 0x000000ffffed7224 */ /* 0x000fe400078e00ec */
[----:B------:R-:W-:-:S02]  /*14af0*/  IMAD.MOV.U32 R236, RZ, RZ, R234 ;  /* 0x000000ffffec7224 */ /* 0x000fc400078e00ea */
[----:B------:R-:W-:Y:S02]  /*14b00*/  IMAD.MOV.U32 R234, RZ, RZ, R230 ;  /* 0x000000ffffea7224 */ /* 0x000fe400078e00e6 */
[----:B------:R-:W-:Y:S02]  /*14b10*/  IMAD.MOV.U32 R230, RZ, RZ, R229 ;  /* 0x000000ffffe67224 */ /* 0x000fe400078e00e5 */
[----:B------:R-:W-:Y:S02]  /*14b20*/  IMAD.MOV.U32 R229, RZ, RZ, R228 ;  /* 0x000000ffffe57224 */ /* 0x000fe400078e00e4 */
[----:B------:R-:W-:Y:S02]  /*14b30*/  IMAD.MOV.U32 R228, RZ, RZ, R226 ;  /* 0x000000ffffe47224 */ /* 0x000fe400078e00e2 */
[----:B------:R-:W-:Y:S02]  /*14b40*/  IMAD.MOV.U32 R226, RZ, RZ, R224 ;  /* 0x000000ffffe27224 */ /* 0x000fe400078e00e0 */
[----:B------:R-:W2:Y:S04]  /*14b50*/  LDL.LU R224, [R1+0x5b0] ;  /* 0x0005b00001e07983 */ /* 0x000ea80000300800 */
[----:B------:R-:W3:Y:S01]  /*14b60*/  LDL.LU R239, [R1+0x5d4] ;  /* 0x0005d40001ef7983 */ /* 0x000ee20000300800 */
[----:B--2---:R-:W-:Y:S01]  /*14b70*/  IADD3 R224, P1, R224, R153, RZ ;  /* 0x00000099e0e07210 */ /* 0x004fe20007f3e0ff */
[----:B---3--:R-:W-:-:S04]  /*14b80*/  IMAD.X R239, R239, 0x1, R0, P2 ;  /* 0x00000001efef7824 */ /* 0x008fc800010e0600 */
[----:B------:R0:W-:Y:S04]  /*14b90*/  STL [R1+0x5b0], R224 ;  /* 0x0005b0e001007387 */ /* 0x0001e80000100800 */
[----:B0-----:R1:W5:Y:S04]  /*14ba0*/  LDL.LU R224, [R1+0x8a0] ;  /* 0x0008a00001e07983 */ /* 0x0013680000300800 */
[----:B------:R0:W-:Y:S04]  /*14bb0*/  STL [R1+0x5d4], R239 ;  /* 0x0005d4ef01007387 */ /* 0x0001e80000100800 */
[----:B------:R-:W2:Y:S04]  /*14bc0*/  LDL.LU R153, [R1+0x7c0] ;  /* 0x0007c00001997983 */ /* 0x000ea80000300800 */
[----:B0-----:R-:W3:Y:S01]  /*14bd0*/  LDL.LU R239, [R1+0x5cc] ;  /* 0x0005cc0001ef7983 */ /* 0x001ee20000300800 */
[----:B--2---:R-:W-:Y:S01]  /*14be0*/  IADD3 R153, P2, R153, UR18, RZ ;  /* 0x0000001299997c10 */ /* 0x004fe2000ff5e0ff */
[----:B---3--:R-:W-:-:S04]  /*14bf0*/  IMAD.X R239, R239, 0x1, R0, P3 ;  /* 0x00000001efef7824 */ /* 0x008fc800018e0600 */
[----:B------:R0:W-:Y:S04]  /*14c00*/  STL [R1+0x7c0], R153 ;  /* 0x0007c09901007387 */ /* 0x0001e80000100800 */
[----:B------:R2:W-:Y:S04]  /*14c10*/  STL [R1+0x5cc], R239 ;  /* 0x0005ccef01007387 */ /* 0x0005e80000100800 */
[----:B0-----:R-:W3:Y:S04]  /*14c20*/  LDL.LU R153, [R1+0x7b8] ;  /* 0x0007b80001997983 */ /* 0x001ee80000300800 */
[----:B--2---:R-:W2:Y:S01]  /*14c30*/  LDL.LU R239, [R1+0x5c4] ;  /* 0x0005c40001ef7983 */ /* 0x004ea20000300800 */
[----:B---3--:R-:W-:Y:S01]  /*14c40*/  IADD3 R153, P3, R153, UR18, RZ ;  /* 0x0000001299997c10 */ /* 0x008fe2000ff7e0ff */
[----:B--2---:R-:W-:-:S04]  /*14c50*/  IMAD.X R239, R239, 0x1, R0, P4 ;  /* 0x00000001efef7824 */ /* 0x004fc800020e0600 */
        /* <DEDUP_REMOVED lines=22> */
[----:B---3--:R-:W-:-:S02]  /*14dc0*/  IADD3 R153, P1, R153, UR18, RZ ;  /* 0x0000001299997c10 */ /* 0x008fc4000ff3e0ff */
[----:B--2---:R-:W-:-:S03]  /*14dd0*/  IADD3.X R239, R239, UR9, RZ, P2, !PT ;  /* 0x00000009efef7c10 */ /* 0x004fc600097fe4ff */
        /* <DEDUP_REMOVED lines=232> */
[----:B---3--:R-:W-:-:S05]  /*15c60*/  IADD3 R153, P4, R153, UR18, RZ ;  /* 0x0000001299997c10 */ /* 0x008fca000ff9e0ff */
[----:B------:R0:W-:Y:S01]  /*15c70*/  STL [R1+0x468], R153 ;  /* 0x0004689901007387 */ /* 0x0001e20000100800 */
[----:B--2---:R-:W-:Y:S01]  /*15c80*/  IADD3.X R239, R239, UR9, RZ, P5, !PT ;  /* 0x00000009efef7c10 */ /* 0x004fe2000affe4ff */
[----:B0-----:R-:W-:Y:S02]  /*15c90*/  IMAD.MOV.U32 R153, RZ, RZ, R238 ;  /* 0x000000ffff997224 */ /* 0x001fe400078e00ee */
[----:B------:R-:W-:Y:S02]  /*15ca0*/  IMAD.MOV.U32 R238, RZ, RZ, R237 ;  /* 0x000000ffffee7224 */ /* 0x000fe400078e00ed */
[----:B------:R-:W-:Y:S02]  /*15cb0*/  IMAD.MOV.U32 R237, RZ, RZ, R236 ;  /* 0x000000ffffed7224 */ /* 0x000fe400078e00ec */
[----:B------:R-:W-:Y:S02]  /*15cc0*/  IMAD.MOV.U32 R236, RZ, RZ, R230 ;  /* 0x000000ffffec7224 */ /* 0x000fe400078e00e6 */
[----:B------:R-:W-:Y:S01]  /*15cd0*/  IMAD.MOV.U32 R230, RZ, RZ, R229 ;  /* 0x000000ffffe67224 */ /* 0x000fe200078e00e5 */
[----:B------:R0:W-:Y:S01]  /*15ce0*/  STL [R1+0x48c], R239 ;  /* 0x00048cef01007387 */ /* 0x0001e20000100800 */
[----:B------:R-:W-:-:S02]  /*15cf0*/  IMAD.MOV.U32 R229, RZ, RZ, R228 ;  /* 0x000000ffffe57224 */ /* 0x000fc400078e00e4 */
[----:B------:R-:W-:Y:S02]  /*15d00*/  IMAD.MOV.U32 R228, RZ, RZ, R227 ;  /* 0x000000ffffe47224 */ /* 0x000fe400078e00e3 */
[----:B------:R-:W-:Y:S01]  /*15d10*/  IMAD.MOV.U32 R227, RZ, RZ, R225 ;  /* 0x000000ffffe37224 */ /* 0x000fe200078e00e1 */
[----:B0-----:R-:W2:Y:S04]  /*15d20*/  LDL.LU R239, [R1+0x484] ;  /* 0x0004840001ef7983 */ /* 0x001ea80000300800 */
[----:B------:R-:W3:Y:S01]  /*15d30*/  LDL.LU R225, [R1+0x458] ;  /* 0x0004580001e17983 */ /* 0x000ee20000300800 */
[----:B------:R-:W-:-:S05]  /*15d40*/  IADD3 R153, P5, R153, UR18, RZ ;  /* 0x0000001299997c10 */ /* 0x000fca000ffbe0ff */
[----:B------:R-:W-:Y:S01]  /*15d50*/  STL [R1+0x460], R153 ;  /* 0x0004609901007387 */ /* 0x000fe20000100800 */
[----:B--2---:R-:W-:Y:S02]  /*15d60*/  IADD3.X R239, R239, UR9, RZ, P6, !PT ;  /* 0x00000009efef7c10 */ /* 0x004fe4000b7fe4ff */
[----:B---3--:R-:W-:-:S03]  /*15d70*/  IADD3 R225, P6, R225, UR18, RZ ;  /* 0x00000012e1e17c10 */ /* 0x008fc6000ffde0ff */
[----:B------:R-:W-:Y:S04]  /*15d80*/  STL [R1+0x484], R239 ;  /* 0x000484ef01007387 */ /* 0x000fe80000100800 */
[----:B------:R0:W-:Y:S04]  /*15d90*/  STL [R1+0x458], R225 ;  /* 0x000458e101007387 */ /* 0x0001e80000100800 */
[----:B0-----:R-:W2:Y:S04]  /*15da0*/  LDL.LU R225, [R1+0x47c] ;  /* 0x00047c0001e17983 */ /* 0x001ea80000300800 */
[----:B------:R-:W3:Y:S04]  /*15db0*/  LDL.LU R153, [R1+0x450] ;  /* 0x0004500001997983 */ /* 0x000ee80000300800 */
[----:B------:R-:W4:Y:S01]  /*15dc0*/  LDL.LU R239, [R1+0x474] ;  /* 0x0004740001ef7983 */ /* 0x000f220000300800 */
[----:B--2---:R-:W-:-:S02]  /*15dd0*/  IADD3.X R225, R225, UR9, RZ, P1, !PT ;  /* 0x00000009e1e17c10 */ /* 0x004fc40008ffe4ff */
[----:B---3--:R-:W-:-:S03]  /*15de0*/  IADD3 R153, P1, R153, UR18, RZ ;  /* 0x0000001299997c10 */ /* 0x008fc6000ff3e0ff */
[----:B------:R0:W-:Y:S01]  /*15df0*/  STL [R1+0x47c], R225 ;  /* 0x00047ce101007387 */ /* 0x0001e20000100800 */
[----:B----4-:R-:W-:-:S03]  /*15e00*/  IADD3.X R239, R239, UR9, RZ, P2, !PT ;  /* 0x00000009efef7c10 */ /* 0x010fc600097fe4ff */
[----:B0-----:R1:W5:Y:S04]  /*15e10*/  LDL.LU R225, [R1+0x89c] ;  /* 0x00089c0001e17983 */ /* 0x0013680000300800 */
[----:B------:R-:W-:Y:S04]  /*15e20*/  STL [R1+0x450], R153 ;  /* 0x0004509901007387 */ /* 0x000fe80000100800 */
[----:B------:R0:W-:Y:S04]  /*15e30*/  STL [R1+0x474], R239 ;  /* 0x000474ef01007387 */ /* 0x0001e80000100800 */
[----:B0-----:R-:W2:Y:S04]  /*15e40*/  LDL.LU R239, [R1+0x448] ;  /* 0x0004480001ef7983 */ /* 0x001ea80000300800 */
[----:B------:R-:W3:Y:S01]  /*15e50*/  LDL.LU R153, [R1+0x46c] ;  /* 0x00046c0001997983 */ /* 0x000ee20000300800 */
[----:B--2---:R-:W-:-:S05]  /*15e60*/  IADD3 R239, P2, R239, UR18, RZ ;  /* 0x00000012efef7c10 */ /* 0x004fca000ff5e0ff */
[----:B------:R0:W-:Y:S01]  /*15e70*/  STL [R1+0x448], R239 ;  /* 0x000448ef01007387 */ /* 0x0001e20000100800 */
[----:B---3--:R-:W-:-:S03]  /*15e80*/  IADD3.X R153, R153, UR9, RZ, P3, !PT ;  /* 0x0000000999997c10 */ /* 0x008fc60009ffe4ff */
[----:B0-----:R-:W2:Y:S04]  /*15e90*/  LDL.LU R239, [R1+0x440] ;  /* 0x0004400001ef7983 */ /* 0x001ea80000300800 */
[----:B------:R0:W-:Y:S04]  /*15ea0*/  STL [R1+0x46c], R153 ;  /* 0x00046c9901007387 */ /* 0x0001e80000100800 */
[----:B0-----:R-:W3:Y:S01]  /*15eb0*/  LDL.LU R153, [R1+0x464] ;  /* 0x0004640001997983 */ /* 0x001ee20000300800 */
[----:B--2---:R-:W-:-:S05]  /*15ec0*/  IADD3 R239, P3, R239, UR18, RZ ;  /* 0x00000012efef7c10 */ /* 0x004fca000ff7e0ff */
[----:B------:R0:W-:Y:S04]  /*15ed0*/  STL [R1+0x440], R239 ;  /* 0x000440ef01007387 */ /* 0x0001e80000100800 */
[----:B0-----:R-:W2:Y:S01]  /*15ee0*/  LDL.LU R239, [R1+0x438] ;  /* 0x0004380001ef7983 */ /* 0x001ea20000300800 */
[----:B---3--:R-:W-:-:S05]  /*15ef0*/  IADD3.X R153, R153, UR9, RZ, P4, !PT ;  /* 0x0000000999997c10 */ /* 0x008fca000a7fe4ff */
        /* <DEDUP_REMOVED lines=279> */
[----:B------:R0:W-:Y:S02]  /*17070*/  STL [R1+0x2c8], R239 ;  /* 0x0002c8ef01007387 */ /* 0x0001e40000100800 */
[----:B0-----:R-:W-:Y:S02]  /*17080*/  IMAD.MOV.U32 R239, RZ, RZ, R238 ;  /* 0x000000ffffef7224 */ /* 0x001fe400078e00ee */
[----:B------:R-:W-:Y:S02]  /*17090*/  IMAD.MOV.U32 R238, RZ, RZ, R237 ;  /* 0x000000ffffee7224 */ /* 0x000fe400078e00ed */
[----:B------:R-:W2:Y:S01]  /*170a0*/  LDL.LU R237, [R1+0x2c0] ;  /* 0x0002c00001ed7983 */ /* 0x000ea20000300800 */
        /* <DEDUP_REMOVED lines=9> */
[----:B------:R0:W-:Y:S02]  /*17140*/  STL [R1+0x2e4], R153 ;  /* 0x0002e49901007387 */ /* 0x0001e40000100800 */
[----:B0-----:R-:W-:Y:S02]  /*17150*/  IMAD.MOV.U32 R153, RZ, RZ, R239 ;  /* 0x000000ffff997224 */ /* 0x001fe400078e00ef */
[----:B------:R-:W-:Y:S02]  /*17160*/  IMAD.MOV.U32 R239, RZ, RZ, R238 ;  /* 0x000000ffffef7224 */ /* 0x000fe400078e00ee */
[----:B------:R-:W3:Y:S01]  /*17170*/  LDL.LU R238, [R1+0x2b0] ;  /* 0x0002b00001ee7983 */ /* 0x000ee20000300800 */
[----:B------:R-:W-:Y:S02]  /*17180*/  IADD3.X R153, R153, UR9, RZ, P5, !PT ;  /* 0x0000000999997c10 */ /* 0x000fe4000affe4ff */
[----:B--2---:R-:W-:-:S05]  /*17190*/  IADD3 R229, P4, R229, UR18, RZ ;  /* 0x00000012e5e57c10 */ /* 0x004fca000ff9e0ff */
[----:B------:R0:W-:Y:S02]  /*171a0*/  STL [R1+0x2b8], R229 ;  /* 0x0002b8e501007387 */ /* 0x0001e40000100800 */
[----:B0-----:R-:W-:Y:S02]  /*171b0*/  IMAD.MOV.U32 R229, RZ, RZ, R227 ;  /* 0x000000ffffe57224 */ /* 0x001fe400078e00e3 */
[----:B------:R-:W2:Y:S01]  /*171c0*/  LDL.LU R227, [R1+0x2d4] ;  /* 0x0002d40001e37983 */ /* 0x000ea20000300800 */
[----:B---3--:R-:W-:-:S03]  /*171d0*/  IADD3 R238, P5, R238, UR18, RZ ;  /* 0x00000012eeee7c10 */ /* 0x008fc6000ffbe0ff */
[----:B------:R-:W-:Y:S04]  /*171e0*/  STL [R1+0x2dc], R153 ;  /* 0x0002dc9901007387 */ /* 0x000fe80000100800 */
[----:B------:R0:W-:Y:S02]  /*171f0*/  STL [R1+0x2b0], R238 ;  /* 0x0002b0ee01007387 */ /* 0x0001e40000100800 */
[----:B0-----:R-:W-:Y:S02]  /*17200*/  IMAD.MOV.U32 R238, RZ, RZ, R230 ;  /* 0x000000ffffee7224 */ /* 0x001fe400078e00e6 */
[----:B------:R-:W3:Y:S01]  /*17210*/  LDL.LU R230, [R1+0x2cc] ;  /* 0x0002cc0001e67983 */ /* 0x000ee20000300800 */
[----:B------:R-:W-:Y:S01]  /*17220*/  IMAD.MOV.U32 R153, RZ, RZ, R239 ;  /* 0x000000ffff997224 */ /* 0x000fe200078e00ef */
[----:B--2---:R-:W-:-:S02]  /*17230*/  IADD3.X R227, R227, UR9, RZ, P6, !PT ;  /* 0x00000009e3e37c10 */ /* 0x004fc4000b7fe4ff */
[----:B------:R-:W-:-:S03]  /*17240*/  IADD3 R226, P6, R226, UR18, RZ ;  /* 0x00000012e2e27c10 */ /* 0x000fc6000ffde0ff */
[----:B------:R0:W-:Y:S04]  /*17250*/  STL [R1+0x2d4], R227 ;  /* 0x0002d4e301007387 */ /* 0x0001e80000100800 */
[----:B0-----:R-:W2:Y:S04]  /*17260*/  LDL.LU R227, [R1+0x2a0] ;  /* 0x0002a00001e37983 */ /* 0x001ea80000300800 */
[----:B------:R-:W4:Y:S01]  /*17270*/  LDL.LU R239, [R1+0x298] ;  /* 0x0002980001ef7983 */ /* 0x000f220000300800 */
[----:B---3--:R-:W-:-:S03]  /*17280*/  IADD3.X R230, R230, UR9, RZ, P1, !PT ;  /* 0x00000009e6e67c10 */ /* 0x008fc60008ffe4ff */
[----:B------:R0:W-:Y:S04]  /*17290*/  STL [R1+0x2a8], R226 ;  /* 0x0002a8e201007387 */ /* 0x0001e80000100800 */
[----:B0-----:R1:W5:Y:S04]  /*172a0*/  LDL.LU R226, [R1+0x898] ;  /* 0x0008980001e27983 */ /* 0x0013680000300800 */
[----:B------:R0:W-:Y:S04]  /*172b0*/  STL [R1+0x2cc], R230 ;  /* 0x0002cce601007387 */ /* 0x0001e80000100800 */
[----:B0-----:R-:W3:Y:S01]  /*172c0*/  LDL.LU R230, [R1+0x2b4] ;  /* 0x0002b40001e67983 */ /* 0x001ee20000300800 */
[----:B------:R-:W-:-:S02]  /*172d0*/  IADD3.X R153, R153, UR9, RZ, P2, !PT ;  /* 0x0000000999997c10 */ /* 0x000fc400097fe4ff */
[----:B------:R-:W-:Y:S02]  /*172e0*/  IADD3.X R228, R228, UR9, RZ, P3, !PT ;  /* 0x00000009e4e47c10 */ /* 0x000fe40009ffe4ff */
[----:B------:R-:W-:Y:S02]  /*172f0*/  IADD3 R229, P3, R229, UR18, RZ ;  /* 0x00000012e5e57c10 */ /* 0x000fe4000ff7e0ff */
[----:B--2---:R-:W-:Y:S02]  /*17300*/  IADD3 R227, P1, R227, UR18, RZ ;  /* 0x00000012e3e37c10 */ /* 0x004fe4000ff3e0ff */
[----:B----4-:R-:W-:-:S03]  /*17310*/  IADD3 R239, P2, R239, UR18, RZ ;  /* 0x00000012efef7c10 */ /* 0x010fc6000ff5e0ff */
[----:B------:R0:W-:Y:S04]  /*17320*/  STL [R1+0x2a0], R227 ;  /* 0x0002a0e301007387 */ /* 0x0001e80000100800 */
[----:B0-----:R1:W5:Y:S04]  /*17330*/  LDL.LU R227, [R1+0x894] ;  /* 0x0008940001e37983 */ /* 0x0013680000300800 */
[----:B------:R-:W-:Y:S04]  /*17340*/  STL [R1+0x2c4], R153 ;  /* 0x0002c49901007387 */ /* 0x000fe80000100800 */
[----:B------:R0:W-:Y:S01]  /*17350*/  STL [R1+0x298], R239 ;  /* 0x000298ef01007387 */ /* 0x0001e20000100800 */
[----:B---3--:R-:W-:-:S03]  /*17360*/  IADD3.X R230, R230, UR9, RZ, P4, !PT ;  /* 0x00000009e6e67c10 */ /* 0x008fc6000a7fe4ff */
[----:B0-----:R-:W2:Y:S01]  /*17370*/  LDL.LU R239, [R1+0x260] ;  /* 0x0002600001ef7983 */ /* 0x001ea20000300800 */
[----:B------:R-:W-:-:S03]  /*17380*/  IADD3 R247, P4, R247, UR18, RZ ;  /* 0x00000012f7f77c10 */ /* 0x000fc6000ff9e0ff */
[----:B------:R-:W3:Y:S04]  /*17390*/  LDL.LU R153, [R1+0x258] ;  /* 0x0002580001997983 */ /* 0x000ee80000300800 */
[----:B------:R0:W-:Y:S04]  /*173a0*/  STL [R1+0x2bc], R228 ;  /* 0x0002bce401007387 */ /* 0x0001e80000100800 */
[----:B0-----:R1:W5:Y:S04]  /*173b0*/  LDL.LU R228, [R1+0x890] ;  /* 0x0008900001e47983 */ /* 0x0013680000300800 */
[----:B------:R0:W-:Y:S04]  /*173c0*/  STL [R1+0x290], R229 ;  /* 0x000290e501007387 */ /* 0x0001e80000100800 */
[----:B0-----:R1:W5:Y:S04]  /*173d0*/  LDL.LU R229, [R1+0x88c] ;  /* 0x00088c0001e57983 */ /* 0x0013680000300800 */
[----:B------:R0:W-:Y:S04]  /*173e0*/  STL [R1+0x2b4], R230 ;  /* 0x0002b4e601007387 */ /* 0x0001e80000100800 */
[----:B0-----:R1:W5:Y:S04]  /*173f0*/  LDL.LU R230, [R1+0x888] ;  /* 0x0008880001e67983 */ /* 0x0013680000300800 */
[----:B------:R0:W-:Y:S04]  /*17400*/  STL [R1+0x288], R247 ;  /* 0x000288f701007387 */ /* 0x0001e80000100800 */
[----:B0-----:R-:W4:Y:S02]  /*17410*/  LDL.LU R247, [R1+0x884] ;  /* 0x0008840001f77983 */ /* 0x001f240000300800 */
[----:B----4-:R-:W-:-:S05]  /*17420*/  IADD3.X R247, R247, UR9, RZ, P5, !PT ;  /* 0x00000009f7f77c10 */ /* 0x010fca000affe4ff */
[----:B------:R0:W-:Y:S04]  /*17430*/  STL [R1+0x2ac], R247 ;  /* 0x0002acf701007387 */ /* 0x0001e80000100800 */
[----:B0-----:R-:W4:Y:S01]  /*17440*/  LDL.LU R247, [R1+0x880] ;  /* 0x0008800001f77983 */ /* 0x001f220000300800 */
[----:B------:R-:W-:Y:S02]  /*17450*/  IADD3.X R231, R231, UR9, RZ, P6, !PT ;  /* 0x00000009e7e77c10 */ /* 0x000fe4000b7fe4ff */
[----:B------:R-:W-:Y:S02]  /*17460*/  IADD3 R232, P6, R232, UR18, RZ ;  /* 0x00000012e8e87c10 */ /* 0x000fe4000ffde0ff */
[----:B------:R-:W-:Y:S02]  /*17470*/  IADD3.X R233, R233, UR9, RZ, P1, !PT ;  /* 0x00000009e9e97c10 */ /* 0x000fe40008ffe4ff */
[----:B------:R-:W-:-:S02]  /*17480*/  IADD3 R234, P1, R234, UR18, RZ ;  /* 0x00000012eaea7c10 */ /* 0x000fc4000ff3e0ff */
[----:B------:R-:W-:Y:S02]  /*17490*/  IADD3.X R236, R236, UR9, RZ, P2, !PT ;  /* 0x00000009ecec7c10 */ /* 0x000fe400097fe4ff */
[----:B------:R-:W-:Y:S02]  /*174a0*/  IADD3 R237, P2, R237, UR18, RZ ;  /* 0x00000012eded7c10 */ /* 0x000fe4000ff5e0ff */
[----:B------:R-:W-:Y:S02]  /*174b0*/  IADD3.X R238, R238, UR9, RZ, P3, !PT ;  /* 0x00000009eeee7c10 */ /* 0x000fe40009ffe4ff */
[----:B--2---:R-:W-:Y:S02]  /*174c0*/  IADD3 R239, P3, R239, UR18, RZ ;  /* 0x00000012efef7c10 */ /* 0x004fe4000ff7e0ff */
[----:B------:R-:W-:Y:S02]  /*174d0*/  IADD3.X R249, R249, UR9, RZ, P4, !PT ;  /* 0x00000009f9f97c10 */ /* 0x000fe4000a7fe4ff */
[----:B---3--:R-:W-:-:S02]  /*174e0*/  IADD3 R153, P4, R153, UR18, RZ ;  /* 0x0000001299997c10 */ /* 0x008fc4000ff9e0ff */
[----:B------:R-:W-:Y:S02]  /*174f0*/  IADD3.X R4, R4, UR9, RZ, P6, !PT ;  /* 0x0000000904047c10 */ /* 0x000fe4000b7fe4ff */
[----:B------:R-:W-:Y:S02]  /*17500*/  IADD3 R251, P6, R251, UR18, RZ ;  /* 0x00000012fbfb7c10 */ /* 0x000fe4000ffde0ff */
[----:B----4-:R-:W-:-:S05]  /*17510*/  IADD3 R247, P5, R247, UR18, RZ ;  /* 0x00000012f7f77c10 */ /* 0x010fca000ffbe0ff */
[----:B------:R0:W-:Y:S04]  /*17520*/  STL [R1+0x280], R247 ;  /* 0x000280f701007387 */ /* 0x0001e80000100800 */
[----:B0-----:R-:W2:Y:S04]  /*17530*/  LDL.LU R247, [R1+0x208] ;  /* 0x0002080001f77983 */ /* 0x001ea80000300800 */
[----:B------:R0:W-:Y:S04]  /*17540*/  STL [R1+0x2a4], R231 ;  /* 0x0002a4e701007387 */ /* 0x0001e80000100800 */
[----:B0-----:R1:W5:Y:S04]  /*17550*/  LDL.LU R231, [R1+0x87c] ;  /* 0x00087c0001e77983 */ /* 0x0013680000300800 */
[----:B------:R0:W-:Y:S04]  /*17560*/  STL [R1+0x278], R232 ;  /* 0x000278e801007387 */ /* 0x0001e80000100800 */
[----:B0-----:R1:W5:Y:S04]  /*17570*/  LDL.LU R232, [R1+0x878] ;  /* 0x0008780001e87983 */ /* 0x0013680000300800 */
[----:B------:R0:W-:Y:S04]  /*17580*/  STL [R1+0x29c], R233 ;  /* 0x00029ce901007387 */ /* 0x0001e80000100800 */
[----:B0-----:R1:W5:Y:S04]  /*17590*/  LDL.LU R233, [R1+0x874] ;  /* 0x0008740001e97983 */ /* 0x0013680000300800 */
[----:B------:R0:W-:Y:S01]  /*175a0*/  STL [R1+0x270], R234 ;  /* 0x000270ea01007387 */ /* 0x0001e20000100800 */
[----:B------:R-:W-:-:S03]  /*175b0*/  IADD3.X R248, R248, UR9, RZ, P5, !PT ;  /* 0x00000009f8f87c10 */ /* 0x000fc6000affe4ff */
[----:B0-----:R1:W5:Y:S04]  /*175c0*/  LDL.LU R234, [R1+0x870] ;  /* 0x0008700001ea7983 */ /* 0x0013680000300800 */
[----:B------:R0:W-:Y:S01]  /*175d0*/  STL [R1+0x294], R236 ;  /* 0x000294ec01007387 */ /* 0x0001e20000100800 */
[----:B------:R-:W-:-:S03]  /*175e0*/  IADD3 R252, P5, R252, UR18, RZ ;  /* 0x00000012fcfc7c10 */ /* 0x000fc6000ffbe0ff */
[----:B0-----:R1:W5:Y:S04]  /*175f0*/  LDL.LU R236, [R1+0x86c] ;  /* 0x00086c0001ec7983 */ /* 0x0013680000300800 */
[----:B------:R0:W-:Y:S04]  /*17600*/  STL [R1+0x268], R237 ;  /* 0x000268ed01007387 */ /* 0x0001e80000100800 */
[----:B0-----:R1:W5:Y:S04]  /*17610*/  LDL.LU R237, [R1+0x868] ;  /* 0x0008680001ed7983 */ /* 0x0013680000300800 */
[----:B------:R0:W-:Y:S04]  /*17620*/  STL [R1+0x28c], R238 ;  /* 0x00028cee01007387 */ /* 0x0001e80000100800 */
[----:B0-----:R1:W5:Y:S04]  /*17630*/  LDL.LU R238, [R1+0x864] ;  /* 0x0008640001ee7983 */ /* 0x0013680000300800 */
[----:B------:R0:W-:Y:S04]  /*17640*/  STL [R1+0x260], R239 ;  /* 0x000260ef01007387 */ /* 0x0001e80000100800 */
[----:B0-----:R1:W5:Y:S04]  /*17650*/  LDL.LU R239, [R1+0x860] ;  /* 0x0008600001ef7983 */ /* 0x0013680000300800 */
[----:B------:R0:W-:Y:S04]  /*17660*/  STL [R1+0x284], R249 ;  /* 0x000284f901007387 */ /* 0x0001e80000100800 */
[----:B0-----:R-:W3:Y:S04]  /*17670*/  LDL.LU R249, [R1+0x85c] ;  /* 0x00085c0001f97983 */ /* 0x001ee80000300800 */
[----:B------:R0:W-:Y:S04]  /*17680*/  STL [R1+0x258], R153 ;  /* 0x0002589901007387 */ /* 0x0001e80000100800 */
[----:B0-----:R-:W4:Y:S04]  /*17690*/  LDL.LU R153, [R1+0x204] ;  /* 0x0002040001997983 */ /* 0x001f280000300800 */
[----:B------:R0:W-:Y:S04]  /*176a0*/  STL [R1+0x27c], R248 ;  /* 0x00027cf801007387 */ /* 0x0001e80000100800 */
[----:B0-----:R-:W3:Y:S04]  /*176b0*/  LDL.LU R248, [R1+0x858] ;  /* 0x0008580001f87983 */ /* 0x001ee80000300800 */
[----:B------:R0:W-:Y:S04]  /*176c0*/  STL [R1+0x250], R252 ;  /* 0x000250fc01007387 */ /* 0x0001e80000100800 */
[----:B0-----:R-:W2:Y:S04]  /*176d0*/  LDL.LU R252, [R1+0x854] ;  /* 0x0008540001fc7983 */ /* 0x001ea80000300800 */
[----:B------:R0:W-:Y:S04]  /*176e0*/  STL [R1+0x274], R4 ;  /* 0x0002740401007387 */ /* 0x0001e80000100800 */
[----:B0-----:R-:W4:Y:S04]  /*176f0*/  LDL.LU R4, [R1+0x850] ;  /* 0x0008500001047983 */ /* 0x001f280000300800 */
[----:B------:R0:W-:Y:S04]  /*17700*/  STL [R1+0x248], R251 ;  /* 0x000248fb01007387 */ /* 0x0001e80000100800 */
[----:B0-----:R-:W3:Y:S01]  /*17710*/  LDL.LU R251, [R1+0x84c] ;  /* 0x00084c0001fb7983 */ /* 0x001ee20000300800 */
[----:B------:R-:W-:-:S02]  /*17720*/  IADD3.X R246, R246, UR9, RZ, P1, !PT ;  /* 0x00000009f6f67c10 */ /* 0x000fc40008ffe4ff */
[----:B------:R-:W-:Y:S02]  /*17730*/  IADD3 R240, P1, R240, UR18, RZ ;  /* 0x00000012f0f07c10 */ /* 0x000fe4000ff3e0ff */
[----:B------:R-:W-:Y:S01]  /*17740*/  IADD3.X R2, R2, UR9, RZ, P2, !PT ;  /* 0x0000000902027c10 */ /* 0x000fe200097fe4ff */
[----:B------:R0:W-:Y:S01]  /*17750*/  STL [R1+0x26c], R246 ;  /* 0x00026cf601007387 */ /* 0x0001e20000100800 */
[----:B------:R-:W-:Y:S02]  /*17760*/  IADD3 R243, P2, R243, UR18, RZ ;  /* 0x00000012f3f37c10 */ /* 0x000fe4000ff5e0ff */
[----:B------:R-:W-:Y:S01]  /*17770*/  IADD3.X R242, R242, UR9, RZ, P3, !PT ;  /* 0x00000009f2f27c10 */ /* 0x000fe20009ffe4ff */
[----:B0-----:R-:W4:Y:S04]  /*17780*/  LDL.LU R246, [R1+0x848] ;  /* 0x0008480001f67983 */ /* 0x001f280000300800 */
[----:B------:R0:W-:Y:S01]  /*17790*/  STL [R1+0x240], R240 ;  /* 0x000240f001007387 */ /* 0x0001e20000100800 */
[----:B------:R-:W-:-:S02]  /*177a0*/  IADD3.X R250, R250, UR9, RZ, P4, !PT ;  /* 0x00000009fafa7c10 */ /* 0x000fc4000a7fe4ff */
[----:B------:R-:W-:Y:S01]  /*177b0*/  IADD3 R244, P4, R244, UR18, RZ ;  /* 0x00000012f4f47c10 */ /* 0x000fe2000ff9e0ff */
[----:B0-----:R-:W2:Y:S04]  /*177c0*/  LDL.LU R240, [R1+0x844] ;  /* 0x0008440001f07983 */ /* 0x001ea80000300800 */
[----:B------:R0:W-:Y:S04]  /*177d0*/  STL [R1+0x264], R2 ;  /* 0x0002640201007387 */ /* 0x0001e80000100800 */
[----:B0-----:R1:W5:Y:S04]  /*177e0*/  LDL.LU R2, [R1+0x840] ;  /* 0x0008400001027983 */ /* 0x0013680000300800 */
[----:B------:R0:W-:Y:S04]  /*177f0*/  STL [R1+0x238], R243 ;  /* 0x000238f301007387 */ /* 0x0001e80000100800 */
[----:B0-----:R-:W4:Y:S04]  /*17800*/  LDL.LU R243, [R1+0x83c] ;  /* 0x00083c0001f37983 */ /* 0x001f280000300800 */
[----:B------:R0:W-:Y:S04]  /*17810*/  STL [R1+0x25c], R242 ;  /* 0x00025cf201007387 */ /* 0x0001e80000100800 */
[----:B0-----:R-:W4:Y:S01]  /*17820*/  LDL.LU R242, [R1+0x838] ;  /* 0x0008380001f27983 */ /* 0x001f220000300800 */
[----:B---3--:R-:W-:-:S05]  /*17830*/  IADD3 R251, P3, R251, UR18, RZ ;  /* 0x00000012fbfb7c10 */ /* 0x008fca000ff7e0ff */
[----:B------:R0:W-:Y:S04]  /*17840*/  STL [R1+0x230], R251 ;  /* 0x000230fb01007387 */ /* 0x0001e80000100800 */
[----:B0-----:R-:W3:Y:S04]  /*17850*/  LDL.LU R251, [R1+0x834] ;  /* 0x0008340001fb7983 */ /* 0x001ee80000300800 */
[----:B------:R0:W-:Y:S04]  /*17860*/  STL [R1+0x254], R250 ;  /* 0x000254fa01007387 */ /* 0x0001e80000100800 */
[----:B0-----:R-:W3:Y:S04]  /*17870*/  LDL.LU R250, [R1+0x830] ;  /* 0x0008300001fa7983 */ /* 0x001ee80000300800 */
[----:B------:R0:W-:Y:S04]  /*17880*/  STL [R1+0x228], R244 ;  /* 0x000228f401007387 */ /* 0x0001e80000100800 */
[----:B0-----:R-:W4:Y:S01]  /*17890*/  LDL.LU R244, [R1+0x82c] ;  /* 0x00082c0001f47983 */ /* 0x001f220000300800 */
[----:B--2---:R-:W-:-:S02]  /*178a0*/  IADD3.X R240, R240, UR9, RZ, P5, !PT ;  /* 0x00000009f0f07c10 */ /* 0x004fc4000affe4ff */
[----:B------:R-:W-:Y:S02]  /*178b0*/  IADD3 R241, P5, R241, UR18, RZ ;  /* 0x00000012f1f17c10 */ /* 0x000fe4000ffbe0ff */
[----:B------:R-:W-:Y:S01]  /*178c0*/  IADD3.X R245, R245, UR9, RZ, P6, !PT ;  /* 0x00000009f5f57c10 */ /* 0x000fe2000b7fe4ff */
[----:B------:R0:W-:Y:S01]  /*178d0*/  STL [R1+0x24c], R240 ;  /* 0x00024cf001007387 */ /* 0x0001e20000100800 */
[----:B------:R-:W-:-:S03]  /*178e0*/  IADD3.X R3, R3, UR9, RZ, P1, !PT ;  /* 0x0000000903037c10 */ /* 0x000fc60008ffe4ff */
[----:B0-----:R-:W2:Y:S04]  /*178f0*/  LDL.LU R240, [R1+0x828] ;  /* 0x0008280001f07983 */ /* 0x001ea80000300800 */
[----:B------:R0:W-:Y:S04]  /*17900*/  STL [R1+0x220], R241 ;  /* 0x000220f101007387 */ /* 0x0001e80000100800 */
[----:B0-----:R-:W3:Y:S04]  /*17910*/  LDL.LU R241, [R1+0x824] ;  /* 0x0008240001f17983 */ /* 0x001ee80000300800 */
[----:B------:R0:W-:Y:S04]  /*17920*/  STL [R1+0x244], R245 ;  /* 0x000244f501007387 */ /* 0x0001e80000100800 */
[----:B0-----:R-:W2:Y:S01]  /*17930*/  LDL.LU R245, [R1+0x820] ;  /* 0x0008200001f57983 */ /* 0x001ea20000300800 */
[----:B------:R-:W-:Y:S01]  /*17940*/  WARPGROUP.ARRIVE ;  /* 0x00000000000079c5 */ /* 0x000fe20000000000 */
[----:B------:R-:W-:Y:S01]  /*17950*/  UMOV UR30, UR14 ;  /* 0x0000000e001e7c82 */ /* 0x000fe20008000000 */
[----:B------:R-:W-:-:S04]  /*17960*/  UMOV UR31, UR15 ;  /* 0x0000000f001f7c82 */ /* 0x000fc80008000000 */
[----:B------:R-:W-:Y:S01]  /*17970*/  HGMMA.64x256x16.F32.BF16 R24, gdesc[UR28].tnspA, R24, gsb0 ;  /* 0x23e000001c1879f0 */ /* 0x000fe20008001818 */
[----:B----4-:R-:W-:-:S05]  /*17980*/  IADD3 R244, P6, R244, UR18, RZ ;  /* 0x00000012f4f47c10 */ /* 0x010fca000ffde0ff */
[----:B------:R0:W-:Y:S04]  /*17990*/  STL [R1+0x218], R244 ;  /* 0x000218f401007387 */ /* 0x0001e80000100800 */
[----:B0-----:R-:W4:Y:S04]  /*179a0*/  LDL.LU R244, [R1+0x81c] ;  /* 0x00081c0001f47983 */ /* 0x001f280000300800 */
[----:B------:R0:W-:Y:S04]  /*179b0*/  STL [R1+0x23c], R3 ;  /* 0x00023c0301007387 */ /* 0x0001e80000100800 */
[----:B0-----:R-:W2:Y:S01]  /*179c0*/  LDL.LU R3, [R1+0x818] ;  /* 0x0008180001037983 */ /* 0x001ea20000300800 */
[----:B------:R-:W-:-:S02]  /*179d0*/  IADD3 R252, P1, R252, UR18, RZ ;  /* 0x00000012fcfc7c10 */ /* 0x000fc4000ff3e0ff */
[----:B---3--:R-:W-:Y:S02]  /*179e0*/  IADD3.X R241, R241, UR9, RZ, P2, !PT ;  /* 0x00000009f1f17c10 */ /* 0x008fe400097fe4ff */
[----:B------:R-:W-:Y:S01]  /*179f0*/  IADD3 R247, P2, R247, UR18, RZ ;  /* 0x00000012f7f77c10 */ /* 0x000fe2000ff5e0ff */
[----:B------:R0:W-:Y:S01]  /*17a00*/  STL [R1+0x210], R252 ;  /* 0x000210fc01007387 */ /* 0x0001e20000100800 */
[----:B------:R-:W-:-:S03]  /*17a10*/  IADD3.X R246, R246, UR9, RZ, P3, !PT ;  /* 0x00000009f6f67c10 */ /* 0x000fc60009ffe4ff */
[----:B0-----:R-:W3:Y:S04]  /*17a20*/  LDL.LU R252, [R1+0x814] ;  /* 0x0008140001fc7983 */ /* 0x001ee80000300800 */
[----:B------:R0:W-:Y:S04]  /*17a30*/  STL [R1+0x234], R241 ;  /* 0x000234f101007387 */ /* 0x0001e80000100800 */
[----:B0-----:R-:W4:Y:S04]  /*17a40*/  LDL.LU R241, [R1+0x810] ;  /* 0x0008100001f17983 */ /* 0x001f280000300800 */
[----:B------:R0:W-:Y:S04]  /*17a50*/  STL [R1+0x208], R247 ;  /* 0x000208f701007387 */ /* 0x0001e80000100800 */
[----:B0-----:R-:W3:Y:S04]  /*17a60*/  LDL.LU R247, [R1+0x80c] ;  /* 0x00080c0001f77983 */ /* 0x001ee80000300800 */
[----:B------:R0:W-:Y:S04]  /*17a70*/  STL [R1+0x22c], R246 ;  /* 0x00022cf601007387 */ /* 0x0001e80000100800 */
[----:B0-----:R-:W3:Y:S01]  /*17a80*/  LDL.LU R246, [R1+0x808] ;  /* 0x0008080001f67983 */ /* 0x001ee20000300800 */
[----:B------:R-:W-:-:S02]  /*17a90*/  WARPGROUP.DEPBAR.LE gsb0, 0x0 ;  /* 0x00008000000079c5 */ /* 0x000fc40000010000 */
[----:B------:R-:W-:Y:S01]  /*17aa0*/  WARPGROUP.ARRIVE ;  /* 0x00000000000079c5 */ /* 0x000fe20000000000 */
[----:B------:R-:W-:Y:S01]  /*17ab0*/  UMOV UR34, UR6 ;  /* 0x0000000600227c82 */ /* 0x000fe20008000000 */
[----:B------:R-:W-:-:S04]  /*17ac0*/  UMOV UR35, UR7 ;  /* 0x0000000700237c82 */ /* 0x000fc80008000000 */
[----:B------:R-:W-:Y:S01]  /*17ad0*/  HGMMA.64x256x16.F32.BF16 R24, gdesc[UR32].tnspA, R24, gsb0 ;  /* 0x23e00000201879f0 */ /* 0x000fe20008001818 */
[----:B--2---:R-:W-:-:S05]  /*17ae0*/  IADD3 R3, P3, R3, UR18, RZ ;  /* 0x0000001203037c10 */ /* 0x004fca000ff7e0ff */
[----:B------:R0:W-:Y:S04]  /*17af0*/  STL [R1+0x200], R3 ;  /* 0x0002000301007387 */ /* 0x0001e80000100800 */
[----:B0-----:R-:W2:Y:S01]  /*17b00*/  LDL.LU R3, [R1+0x804] ;  /* 0x0008040001037983 */ /* 0x001ea20000300800 */
[----:B------:R-:W-:Y:S01]  /*17b10*/  UMOV UR38, UR26 ;  /* 0x0000001a00267c82 */ /* 0x000fe20008000000 */
[----:B------:R-:W-:Y:S01]  /*17b20*/  UMOV UR39, UR27 ;  /* 0x0000001b00277c82 */ /* 0x000fe20008000000 */
[----:B------:R-:W-:Y:S02]  /*17b30*/  WARPGROUP.DEPBAR.LE gsb0, 0x0 ;  /* 0x00008000000079c5 */ /* 0x000fe40000010000 */
[----:B------:R-:W-:-:S13]  /*17b40*/  WARPGROUP.ARRIVE ;  /* 0x00000000000079c5 */ /* 0x000fda0000000000 */
[----:B------:R-:W-:Y:S01]  /*17b50*/  HGMMA.64x256x16.F32.BF16 R24, gdesc[UR36].tnspA, R24, gsb0 ;  /* 0x23e00000241879f0 */ /* 0x000fe20008001818 */
[----:B----4-:R-:W-:Y:S02]  /*17b60*/  IADD3.X R241, R241, UR9, RZ, P5, !PT ;  /* 0x00000009f1f17c10 */ /* 0x010fe4000affe4ff */
[----:B------:R-:W-:Y:S01]  /*17b70*/  IADD3.X R240, R240, UR9, RZ, P6, !PT ;  /* 0x00000009f0f07c10 */ /* 0x000fe2000b7fe4ff */
[----:B------:R-:W-:Y:S01]  /*17b80*/  UMOV UR42, UR22 ;  /* 0x00000016002a7c82 */ /* 0x000fe20008000000 */
[----:B------:R-:W-:Y:S01]  /*17b90*/  UMOV UR43, UR23 ;  /* 0x00000017002b7c82 */ /* 0x000fe20008000000 */
[----:B--2---:R-:W-:-:S05]  /*17ba0*/  IADD3.X R3, R3, UR9, RZ, P4, !PT ;  /* 0x0000000903037c10 */ /* 0x004fca000a7fe4ff */
[----:B------:R0:W-:Y:S04]  /*17bb0*/  STL [R1+0x224], R3 ;  /* 0x0002240301007387 */ /* 0x0001e80000100800 */
[----:B0-----:R1:W5:Y:S04]  /*17bc0*/  LDL.LU R3, [R1+0x800] ;  /* 0x0008000001037983 */ /* 0x0013680000300800 */
[----:B------:R0:W-:Y:S04]  /*17bd0*/  STL [R1+0x21c], R241 ;  /* 0x00021cf101007387 */ /* 0x0001e80000100800 */
[----:B0-----:R-:W2:Y:S04]  /*17be0*/  LDL.LU R241, [R1+0x7fc] ;  /* 0x0007fc0001f17983 */ /* 0x001ea80000300800 */
[----:B------:R0:W-:Y:S04]  /*17bf0*/  STL [R1+0x214], R240 ;  /* 0x000214f001007387 */ /* 0x0001e80000100800 */
[----:B0-----:R-:W4:Y:S01]  /*17c00*/  LDL.LU R240, [R1+0x7f8] ;  /* 0x0007f80001f07983 */ /* 0x001f220000300800 */
[----:B------:R-:W-:-:S02]  /*17c10*/  WARPGROUP.DEPBAR.LE gsb0, 0x0 ;  /* 0x00008000000079c5 */ /* 0x000fc40000010000 */
[----:B------:R-:W-:-:S06]  /*17c20*/  WARPGROUP.ARRIVE ;  /* 0x00000000000079c5 */ /* 0x000fcc0000000000 */
[----:B------:R-:W-:Y:S01]  /*17c30*/  HGMMA.64x256x16.F32.BF16 R24, gdesc[UR40].tnspA, R24, gsb0 ;  /* 0x23e00000281879f0 */ /* 0x000fe20008001818 */
[----:B------:R-:W-:Y:S02]  /*17c40*/  IADD3.X R4, R4, UR9, RZ, P1, !PT ;  /* 0x0000000904047c10 */ /* 0x000fe40008ffe4ff */
[----:B------:R-:W-:-:S03]  /*17c50*/  IADD3.X R153, R153, UR9, RZ, P2, !PT ;  /* 0x0000000999997c10 */ /* 0x000fc600097fe4ff */
[----:B------:R0:W-:Y:S04]  /*17c60*/  STL [R1+0x20c], R4 ;  /* 0x00020c0401007387 */ /* 0x0001e80000100800 */
[----:B0-----:R1:W5:Y:S04]  /*17c70*/  LDL.LU R4, [R1+0x7f4] ;  /* 0x0007f40001047983 */ /* 0x0013680000300800 */
[----:B------:R0:W-:Y:S02]  /*17c80*/  STL [R1+0x204], R153 ;  /* 0x0002049901007387 */ /* 0x0001e40000100800 */
[----:B0-----:R-:W0:Y:S01]  /*17c90*/  LDC R153, c[0x0][0x238] ;  /* 0x00008e00ff997b82 */ /* 0x001e220000000800 */
[----:B---3--:R-:W-:-:S02]  /*17ca0*/  IADD3.X R252, R252, UR9, RZ, P3, !PT ;  /* 0x00000009fcfc7c10 */ /* 0x008fc40009ffe4ff */
[----:B------:R-:W-:Y:S02]  /*17cb0*/  IADD3 R251, P4, R251, UR18, RZ ;  /* 0x00000012fbfb7c10 */ /* 0x000fe4000ff9e0ff */
[----:B------:R-:W-:Y:S02]  /*17cc0*/  IADD3 R249, P5, R249, UR18, RZ ;  /* 0x00000012f9f97c10 */ /* 0x000fe4000ffbe0ff */
[----:B------:R-:W-:Y:S02]  /*17cd0*/  IADD3 R247, P6, R247, UR18, RZ ;  /* 0x00000012f7f77c10 */ /* 0x000fe4000ffde0ff */
[----:B------:R-:W-:Y:S02]  /*17ce0*/  IADD3 R245, P1, R245, UR18, RZ ;  /* 0x00000012f5f57c10 */ /* 0x000fe4000ff3e0ff */
[----:B------:R-:W-:Y:S02]  /*17cf0*/  IADD3 R243, P2, R243, UR18, RZ ;  /* 0x00000012f3f37c10 */ /* 0x000fe4000ff5e0ff */
[----:B------:R-:W-:-:S02]  /*17d00*/  IADD3.X R250, R250, UR9, RZ, P4, !PT ;  /* 0x00000009fafa7c10 */ /* 0x000fc4000a7fe4ff */
[----:B------:R-:W-:Y:S02]  /*17d10*/  IADD3.X R248, R248, UR9, RZ, P5, !PT ;  /* 0x00000009f8f87c10 */ /* 0x000fe4000affe4ff */
[----:B------:R-:W-:Y:S02]  /*17d20*/  IADD3.X R246, R246, UR9, RZ, P6, !PT ;  /* 0x00000009f6f67c10 */ /* 0x000fe4000b7fe4ff */
[----:B------:R-:W-:Y:S02]  /*17d30*/  IADD3.X R244, R244, UR9, RZ, P1, !PT ;  /* 0x00000009f4f47c10 */ /* 0x000fe40008ffe4ff */
[----:B------:R-:W-:Y:S01]  /*17d40*/  IADD3.X R242, R242, UR9, RZ, P2, !PT ;  /* 0x00000009f2f27c10 */ /* 0x000fe200097fe4ff */
[----:B0-----:R-:W-:-:S04]  /*17d50*/  IMAD.SHL.U32 R153, R153, 0x40, RZ ;  /* 0x0000004099997824 */ /* 0x001fc800078e00ff */
[----:B------:R-:W-:Y:S01]  /*17d60*/  IMAD.SHL.U32 R153, R153, 0x2, RZ ;  /* 0x0000000299997824 */ /* 0x000fe200078e00ff */
[----:B------:R-:W-:Y:S02]  /*17d70*/  WARPGROUP.DEPBAR.LE gsb0, 0x0 ;  /* 0x00008000000079c5 */ /* 0x000fe40000010000 */
[----:B--2---:R-:W-:-:S04]  /*17d80*/  IADD3 R241, P3, R241, UR18, RZ ;  /* 0x00000012f1f17c10 */ /* 0x004fc8000ff7e0ff */
[----:B----4-:R-:W-:Y:S01]  /*17d90*/  IADD3.X R240, R240, UR9, RZ, P3, !PT ;  /* 0x00000009f0f07c10 */ /* 0x010fe20009ffe4ff */
[----:B-1----:R-:W-:Y:S08]  /*17da0*/  @P0 BRA `(.L_x_1) ;  /* 0xffffff3c00040947 */ /* 0x002ff0000383ffff */
[----:B------:R0:W-:Y:S04]  /*17db0*/  STL [R1+0x7f8], R6 ;  /* 0x0007f80601007387 */ /* 0x0001e80000100800 */
[----:B0-----:R-:W2:Y:S04]  /*17dc0*/  LDL.LU R6, [R1+0x1fc] ;  /* 0x0001fc0001067983 */ /* 0x001ea80000300800 */
[----:B-----5:R0:W-:Y:S04]  /*17dd0*/  STL [R1+0x7f4], R4 ;  /* 0x0007f40401007387 */ /* 0x0201e80000100800 */
[----:B0-----:R-:W3:Y:S04]  /*17de0*/  LDL.LU R4, [R1+0x1f4] ;  /* 0x0001f40001047983 */ /* 0x001ee80000300800 */
[----:B------:R-:W4:Y:S04]  /*17df0*/  LDL.LU R3, [R1+0x1e8] ;  /* 0x0001e80001037983 */ /* 0x000f280000300800 */
        /* <DEDUP_REMOVED lines=13> */
[----:B------:R-:W4:Y:S01]  /*17ed0*/  LDL.LU R252, [R1+0x1b0] ;  /* 0x0001b00001fc7983 */ /* 0x000f220000300800 */
[----:B------:R-:W-:-:S03]  /*17ee0*/  F2FP.BF16.F32.PACK_AB R151, R151, R150 ;  /* 0x000000969797723e */ /* 0x000fc600000010ff */
[----:B------:R-:W4:Y:S01]  /*17ef0*/  LDL.LU R13, [R1+0x1ac] ;  /* 0x0001ac00010d7983 */ /* 0x000f220000300800 */
[----:B------:R-:W-:-:S03]  /*17f00*/  F2FP.BF16.F32.PACK_AB R150, R149, R148 ;  /* 0x000000949596723e */ /* 0x000fc600000010ff */
[----:B------:R-:W4:Y:S04]  /*17f10*/  LDL.LU R12, [R1+0x1a8] ;  /* 0x0001a800010c7983 */ /* 0x000f280000300800 */
[----:B------:R-:W4:Y:S04]  /*17f20*/  LDL.LU R235, [R1+0x1a4] ;  /* 0x0001a40001eb7983 */ /* 0x000f280000300800 */
[----:B------:R-:W4:Y:S04]  /*17f30*/  LDL.LU R0, [R1+0x1a0] ;  /* 0x0001a00001007983 */ /* 0x000f280000300800 */
[----:B------:R-:W4:Y:S04]  /*17f40*/  LDL.LU R153, [R1+0x19c] ;  /* 0x00019c0001997983 */ /* 0x000f280000300800 */
[----:B------:R-:W2:Y:S04]  /*17f50*/  LDL.LU R149, [R1+0x1f8] ;  /* 0x0001f80001957983 */ /* 0x000ea80000300800 */
[----:B------:R-:W3:Y:S01]  /*17f60*/  LDL.LU R148, [R1+0x1f0] ;  /* 0x0001f00001947983 */ /* 0x000ee20000300800 */
[----:B------:R-:W-:-:S02]  /*17f70*/  F2FP.BF16.F32.PACK_AB R147, R147, R146 ;  /* 0x000000929393723e */ /* 0x000fc400000010ff */
[----:B------:R-:W-:Y:S02]  /*17f80*/  F2FP.BF16.F32.PACK_AB R146, R145, R144 ;  /* 0x000000909192723e */ /* 0x000fe400000010ff */
[----:B--2---:R-:W-:Y:S02]  /*17f90*/  F2FP.BF16.F32.PACK_AB R149, R6, R149 ;  /* 0x000000950695723e */ /* 0x004fe400000010ff */
[----:B------:R-:W2:Y:S01]  /*17fa0*/  LDL.LU R6, [R1+0x7f8] ;  /* 0x0007f80001067983 */ /* 0x000ea20000300800 */
[----:B---3--:R-:W-:-:S03]  /*17fb0*/  F2FP.BF16.F32.PACK_AB R148, R4, R148 ;  /* 0x000000940494723e */ /* 0x008fc600000010ff */
[----:B------:R0:W5:Y:S04]  /*17fc0*/  LDL.LU R4, [R1+0x7f4] ;  /* 0x0007f40001047983 */ /* 0x0001680000300800 */
[----:B------:R-:W3:Y:S01]  /*17fd0*/  LDL.LU R145, [R1+0x1ec] ;  /* 0x0001ec0001917983 */ /* 0x000ee20000300800 */
[----:B------:R-:W-:Y:S02]  /*17fe0*/  F2FP.BF16.F32.PACK_AB R143, R143, R142 ;  /* 0x0000008e8f8f723e */ /* 0x000fe400000010ff */
[----:B------:R-:W-:Y:S02]  /*17ff0*/  F2FP.BF16.F32.PACK_AB R139, R139, R138 ;  /* 0x0000008a8b8b723e */ /* 0x000fe400000010ff */
[----:B------:R-:W-:Y:S02]  /*18000*/  F2FP.BF16.F32.PACK_AB R135, R135, R134 ;  /* 0x000000868787723e */ /* 0x000fe400000010ff */
[----:B------:R-:W-:-:S02]  /*18010*/  F2FP.BF16.F32.PACK_AB R131, R131, R130 ;  /* 0x000000828383723e */ /* 0x000fc400000010ff */
[----:B------:R-:W-:Y:S02]  /*18020*/  F2FP.BF16.F32.PACK_AB R127, R127, R126 ;  /* 0x0000007e7f7f723e */ /* 0x000fe400000010ff */
[----:B------:R-:W-:Y:S02]  /*18030*/  F2FP.BF16.F32.PACK_AB R123, R123, R122 ;  /* 0x0000007a7b7b723e */ /* 0x000fe400000010ff */
        /* <DEDUP_REMOVED lines=54> */
[----:B----4-:R-:W-:Y:S02]  /*183a0*/  F2FP.BF16.F32.PACK_AB R144, R2, R241 ;  /* 0x000000f10290723e */ /* 0x010fe400000010ff */
        /* <DEDUP_REMOVED lines=59> */
[----:B--2---:R-:W-:Y:S02]  /*18760*/  F2FP.BF16.F32.PACK_AB R24, R6, R5 ;  /* 0x000000050618723e */ /* 0x004fe400000010ff */
[----:B0--3--:R-:W-:-:S07]  /*18770*/  F2FP.BF16.F32.PACK_AB R145, R145, R3 ;  /* 0x000000039191723e */ /* 0x009fce00000010ff */
.L_x_0:
[----:B------:R-:W2:Y:S01]  /*18780*/  LDL.LU R7, [R1+0x7f0] ;  /* 0x0007f00001077983 */ /* 0x000ea20000300800 */
[----:B------:R-:W-:Y:S01]  /*18790*/  ULDC.64 UR6, c[0x0][0x228] ;  /* 0x00008a0000067ab9 */ /* 0x000fe20000000a00 */
[C---:B-----5:R-:W-:Y:S01]  /*187a0*/  VIADD R3, R4.reuse, 0x1 ;  /* 0x0000000104037836 */ /* 0x060fe20000000000 */
[----:B------:R-:W-:Y:S01]  /*187b0*/  ULDC UR4, c[0x0][0x22c] ;  /* 0x00008b0000047ab9 */ /* 0x000fe20000000800 */
[----:B------:R-:W0:Y:S01]  /*187c0*/  S2R R5, SR_TID.X ;  /* 0x0000000000057919 */ /* 0x000e220000002100 */
[----:B------:R-:W-:Y:S02]  /*187d0*/  VIADD R6, R4, 0x2 ;  /* 0x0000000204067836 */ /* 0x000fe40000000000 */
[C---:B0-----:R-:W-:Y:S02]  /*187e0*/  IMAD.SHL.U32 R2, R5.reuse, 0x40, RZ ;  /* 0x0000004005027824 */ /* 0x041fe400078e00ff */
[----:B------:R-:W-:-:S05]  /*187f0*/  IMAD.SHL.U32 R0, R5, 0x10, RZ ;  /* 0x0000001005007824 */ /* 0x000fca00078e00ff */
[----:B------:R-:W-:Y:S01]  /*18800*/  LOP3.LUT R0, R0, 0xf0, RZ, 0xc0, !PT ;  /* 0x000000f000007812 */ /* 0x000fe200078ec0ff */
[----:B------:R-:W-:Y:S01]  /*18810*/  BAR.SYNC.DEFER_BLOCKING 0x0 ;  /* 0x0000000000007b1d */ /* 0x000fe20000010000 */
[----:B--2---:R-:W-:-:S05]  /*18820*/  ISETP.GE.AND P0, PT, R7, UR6, PT ;  /* 0x0000000607007c0c */ /* 0x004fca000bf06270 */
[----:B------:R-:W-:Y:S01]  /*18830*/  ULDC UR6, c[0x0][0x248] ;  /* 0x0000920000067ab9 */ /* 0x000fe20000000800 */
[----:B------:R-:W-:Y:S01]  /*18840*/  ISETP.LT.AND P5, PT, R3, UR4, !P0 ;  /* 0x0000000403007c0c */ /* 0x000fe2000c7a1270 */
[----:B------:R-:W-:Y:S01]  /*18850*/  ULDC UR4, c[0x0][0x22c] ;  /* 0x00008b0000047ab9 */ /* 0x000fe20000000800 */
[----:B------:R-:W-:Y:S01]  /*18860*/  LOP3.LUT R3, R2, 0x400, RZ, 0xc0, !PT ;  /* 0x0000040002037812 */ /* 0x000fe200078ec0ff */
[----:B------:R-:W-:Y:S01]  /*18870*/  IMAD.SHL.U32 R2, R5, 0x8, RZ ;  /* 0x0000000805027824 */ /* 0x000fe200078e00ff */
[----:B------:R-:W-:Y:S01]  /*18880*/  ISETP.LT.AND P2, PT, R6, UR4, !P0 ;  /* 0x0000000406007c0c */ /* 0x000fe2000c741270 */
[----:B------:R-:W-:Y:S01]  /*18890*/  VIADD R6, R4, 0x3 ;  /* 0x0000000304067836 */ /* 0x000fe20000000000 */
[----:B------:R-:W-:Y:S01]  /*188a0*/  IADD3 R3, R3, UR8, R0 ;  /* 0x0000000803037c10 */ /* 0x000fe2000fffe000 */
[----:B------:R-:W-:Y:S01]  /*188b0*/  ULDC UR4, c[0x0][0x22c] ;  /* 0x00008b0000047ab9 */ /* 0x000fe20000000800 */
[----:B------:R-:W-:Y:S02]  /*188c0*/  LOP3.LUT R2, R2, 0x300, RZ, 0xc0, !PT ;  /* 0x0000030002027812 */ /* 0x000fe400078ec0ff */
[----:B------:R-:W-:-:S02]  /*188d0*/  LOP3.LUT R0, R5, 0x7f, RZ, 0xc0, !PT ;  /* 0x0000007f05007812 */ /* 0x000fc400078ec0ff */
[----:B------:R-:W-:Y:S01]  /*188e0*/  ISETP.LT.AND P1, PT, R6, UR4, !P0 ;  /* 0x0000000406007c0c */ /* 0x000fe2000c721270 */
[----:B------:R-:W-:Y:S01]  /*188f0*/  IMAD.IADD R5, R2, 0x1, R3 ;  /* 0x0000000102057824 */ /* 0x000fe200078e0203 */
[----:B------:R-:W-:Y:S01]  /*18900*/  LEA R0, R0, UR8, 0x4 ;  /* 0x0000000800007c11 */ /* 0x000fe2000f8e20ff */
[C---:B------:R-:W-:Y:S01]  /*18910*/  VIADD R6, R4.reuse, 0x4 ;  /* 0x0000000404067836 */ /* 0x040fe20000000000 */
[----:B------:R-:W-:Y:S01]  /*18920*/  ULDC UR4, c[0x0][0x22c] ;  /* 0x00008b0000047ab9 */ /* 0x000fe20000000800 */
[----:B------:R-:W-:Y:S01]  /*18930*/  ISETP.LT.AND P4, PT, R4, UR7, !P0 ;  /* 0x0000000704007c0c */ /* 0x000fe2000c781270 */
[----:B------:R-:W-:Y:S01]  /*18940*/  STSM.16.M88.4 [R5], R24 ;  /* 0x0000001805007844 */ /* 0x000fe20000000200 */
[----:B------:R-:W-:Y:S01]  /*18950*/  ULDC UR7, c[0x0][0x22c] ;  /* 0x00008b0000077ab9 */ /* 0x000fe20000000800 */
[----:B------:R-:W-:Y:S01]  /*18960*/  BAR.SYNC.DEFER_BLOCKING 0x0 ;  /* 0x0000000000007b1d */ /* 0x000fe20000010000 */
[----:B------:R-:W-:-:S05]  /*18970*/  ISETP.LT.AND P3, PT, R6, UR4, !P0 ;  /* 0x0000000406007c0c */ /* 0x000fca000c761270 */
[----:B------:R-:W-:Y:S02]  /*18980*/  ULDC UR4, c[0x0][0x244] ;  /* 0x0000910000047ab9 */ /* 0x000fe40000000800 */
[----:B------:R-:W-:Y:S01]  /*18990*/  IMAD R3, R7, UR4, RZ ;  /* 0x0000000407037c24 */ /* 0x000fe2000f8e02ff */
[----:B------:R-:W-:Y:S01]  /*189a0*/  ULDC.64 UR4, c[0x0][0x220] ;  /* 0x0000880000047ab9 */ /* 0x000fe20000000a00 */
[----:B------:R-:W-:Y:S01]  /*189b0*/  IMAD R7, R4, UR6, RZ ;  /* 0x0000000604077c24 */ /* 0x000fe2000f8e02ff */
[----:B------:R-:W-:Y:S02]  /*189c0*/  ULDC UR6, c[0x0][0x248] ;  /* 0x0000920000067ab9 */ /* 0x000fe40000000800 */
[----:B------:R-:W-:Y:S01]  /*189d0*/  LEA R2, P6, R3, UR4, 0x1 ;  /* 0x0000000403027c11 */ /* 0x000fe2000f8c08ff */
[----:B------:R-:W-:-:S03]  /*189e0*/  ULDC UR4, c[0x0][0x248] ;  /* 0x0000920000047ab9 */ /* 0x000fc60000000800 */
[----:B------:R-:W-:Y:S01]  /*189f0*/  LEA.HI.X.SX32 R3, R3, UR5, 0x1, P6 ;  /* 0x0000000503037c11 */ /* 0x000fe2000b0f0eff */
[----:B------:R-:W-:Y:S01]  /*18a00*/  ULDC UR5, c[0x0][0x22c] ;  /* 0x00008b0000057ab9 */ /* 0x000fe20000000800 */
[C---:B------:R-:W-:Y:S01]  /*18a10*/  LEA R6, P6, R7.reuse, R2, 0x1 ;  /* 0x0000000207067211 */ /* 0x040fe200078c08ff */
[----:B------:R-:W0:Y:S01]  /*18a20*/  LDS.128 R8, [R0] ;  /* 0x0000000000087984 */ /* 0x000e220000000c00 */
[----:B------:R-:W-:Y:S06]  /*18a30*/  BAR.SYNC.DEFER_BLOCKING 0x0 ;  /* 0x0000000000007b1d */ /* 0x000fec0000010000 */
[----:B------:R-:W-:Y:S02]  /*18a40*/  STSM.16.M88.4 [R5], R28 ;  /* 0x0000001c05007844 */ /* 0x000fe40000000200 */
[----:B------:R-:W-:Y:S06]  /*18a50*/  BAR.SYNC.DEFER_BLOCKING 0x0 ;  /* 0x0000000000007b1d */ /* 0x000fec0000010000 */
[----:B------:R-:W1:Y:S02]  /*18a60*/  LDS.128 R12, [R0] ;  /* 0x00000000000c7984 */ /* 0x000e640000000c00 */
[----:B------:R-:W-:Y:S06]  /*18a70*/  BAR.SYNC.DEFER_BLOCKING 0x0 ;  /* 0x0000000000007b1d */ /* 0x000fec0000010000 */
[----:B------:R-:W-:Y:S02]  /*18a80*/  STSM.16.M88.4 [R5], R32 ;  /* 0x0000002005007844 */ /* 0x000fe40000000200 */
[----:B------:R-:W-:Y:S06]  /*18a90*/  BAR.SYNC.DEFER_BLOCKING 0x0 ;  /* 0x0000000000007b1d */ /* 0x000fec0000010000 */
[----:B------:R-:W2:Y:S02]  /*18aa0*/  LDS.128 R16, [R0] ;  /* 0x0000000000107984 */ /* 0x000ea40000000c00 */
[----:B------:R-:W-:Y:S06]  /*18ab0*/  BAR.SYNC.DEFER_BLOCKING 0x0 ;  /* 0x0000000000007b1d */ /* 0x000fec0000010000 */
[----:B------:R-:W-:Y:S02]  /*18ac0*/  STSM.16.M88.4 [R5], R36 ;  /* 0x0000002405007844 */ /* 0x000fe40000000200 */
[----:B------:R-:W-:Y:S06]  /*18ad0*/  BAR.SYNC.DEFER_BLOCKING 0x0 ;  /* 0x0000000000007b1d */ /* 0x000fec0000010000 */
[----:B------:R-:W3:Y:S02]  /*18ae0*/  LDS.128 R20, [R0] ;  /* 0x0000000000147984 */ /* 0x000ee40000000c00 */
[----:B------:R-:W-:Y:S06]  /*18af0*/  BAR.SYNC.DEFER_BLOCKING 0x0 ;  /* 0x0000000000007b1d */ /* 0x000fec0000010000 */
[----:B------:R-:W-:Y:S02]  /*18b00*/  STSM.16.M88.4 [R5], R40 ;  /* 0x0000002805007844 */ /* 0x000fe40000000200 */
[----:B------:R-:W-:Y:S06]  /*18b10*/  BAR.SYNC.DEFER_BLOCKING 0x0 ;  /* 0x0000000000007b1d */ /* 0x000fec0000010000 */
[----:B------:R-:W4:Y:S02]  /*18b20*/  LDS.128 R24, [R0] ;  /* 0x0000000000187984 */ /* 0x000f240000000c00 */
        /* <DEDUP_REMOVED lines=89> */
[----:B------:R0:W-:Y:S02]  /*190c0*/  STSM.16.M88.4 [R5], R132 ;  /* 0x0000008405007844 */ /* 0x0001e40000000200 */
[----:B------:R-:W-:Y:S01]  /*190d0*/  BAR.SYNC.DEFER_BLOCKING 0x0 ;  /* 0x0000000000007b1d */ /* 0x000fe20000010000 */
[----:B0-----:R-:W-:-:S05]  /*190e0*/  VIADD R133, R7, UR4 ;  /* 0x0000000407857c36 */ /* 0x001fca0008000000 */
[----:B------:R-:W-:Y:S01]  /*190f0*/  ULDC UR4, c[0x0][0x248] ;  /* 0x0000920000047ab9 */ /* 0x000fe20000000800 */
[-C--:B------:R-:W-:Y:S01]  /*19100*/  LEA.HI.X.SX32 R7, R7, R3.reuse, 0x1, P6 ;  /* 0x0000000307077211 */ /* 0x080fe200030f0eff */
[----:B------:R-:W-:Y:S01]  /*19110*/  VIADD R134, R4, 0x5 ;  /* 0x0000000504867836 */ /* 0x000fe20000000000 */
[----:B------:R-:W-:Y:S02]  /*19120*/  PRMT R135, R8, 0x7632, R135 ;  /* 0x0000763208877816 */ /* 0x000fe40000000087 */
[C---:B------:R-:W-:Y:S01]  /*19130*/  LEA R132, P6, R133.reuse, R2, 0x1 ;  /* 0x0000000285847211 */ /* 0x040fe200078c08ff */
[----:B------:R-:W0:Y:S01]  /*19140*/  LDS.128 R116, [R0] ;  /* 0x0000000000747984 */ /* 0x000e220000000c00 */
[----:B------:R-:W-:Y:S06]  /*19150*/  BAR.SYNC.DEFER_BLOCKING 0x0 ;  /* 0x0000000000007b1d */ /* 0x000fec0000010000 */
[----:B------:R1:W-:Y:S02]  /*19160*/  STSM.16.M88.4 [R5], R136 ;  /* 0x0000008805007844 */ /* 0x0003e40000000200 */
[----:B------:R-:W-:Y:S01]  /*19170*/  BAR.SYNC.DEFER_BLOCKING 0x0 ;  /* 0x0000000000007b1d */ /* 0x000fe20000010000 */
[C---:B-1----:R-:W-:Y:S01]  /*19180*/  VIADD R136, R133.reuse, UR4 ;  /* 0x0000000485887c36 */ /* 0x042fe20008000000 */
[----:B------:R-:W-:-:S04]  /*19190*/  LEA.HI.X.SX32 R133, R133, R3, 0x1, P6 ;  /* 0x0000000385857211 */ /* 0x000fc800030f0eff */
[----:B------:R-:W-:Y:S01]  /*191a0*/  ULDC UR4, c[0x0][0x248] ;  /* 0x0000920000047ab9 */ /* 0x000fe20000000800 */
[----:B------:R-:W1:Y:S01]  /*191b0*/  LDS.128 R120, [R0] ;  /* 0x0000000000787984 */ /* 0x000e620000000c00 */
[----:B------:R-:W-:Y:S06]  /*191c0*/  BAR.SYNC.DEFER_BLOCKING 0x0 ;  /* 0x0000000000007b1d */ /* 0x000fec0000010000 */
[----:B------:R-:W-:Y:S02]  /*191d0*/  STSM.16.M88.4 [R5], R140 ;  /* 0x0000008c05007844 */ /* 0x000fe40000000200 */
[----:B------:R-:W-:Y:S06]  /*191e0*/  BAR.SYNC.DEFER_BLOCKING 0x0 ;  /* 0x0000000000007b1d */ /* 0x000fec0000010000 */
[----:B------:R-:W1:Y:S02]  /*191f0*/  LDS.128 R124, [R0] ;  /* 0x00000000007c7984 */ /* 0x000e640000000c00 */
[----:B------:R-:W-:Y:S06]  /*19200*/  BAR.SYNC.DEFER_BLOCKING 0x0 ;  /* 0x0000000000007b1d */ /* 0x000fec0000010000 */
[----:B------:R-:W-:Y:S02]  /*19210*/  STSM.16.M88.4 [R5], R144 ;  /* 0x0000009005007844 */ /* 0x000fe40000000200 */
[----:B------:R-:W-:Y:S06]  /*19220*/  BAR.SYNC.DEFER_BLOCKING 0x0 ;  /* 0x0000000000007b1d */ /* 0x000fec0000010000 */
[----:B------:R-:W1:Y:S02]  /*19230*/  LDS.128 R128, [R0] ;  /* 0x0000000000807984 */ /* 0x000e640000000c00 */
[----:B------:R-:W-:Y:S06]  /*19240*/  BAR.SYNC.DEFER_BLOCKING 0x0 ;  /* 0x0000000000007b1d */ /* 0x000fec0000010000 */
[----:B------:R2:W-:Y:S02]  /*19250*/  STSM.16.M88.4 [R5], R148 ;  /* 0x0000009405007844 */ /* 0x0005e40000000200 */
[----:B------:R-:W-:Y:S01]  /*19260*/  BAR.SYNC.DEFER_BLOCKING 0x0 ;  /* 0x0000000000007b1d */ /* 0x000fe20000010000 */
[----:B--2---:R-:W-:-:S05]  /*19270*/  VIADD R5, R4, 0x6 ;  /* 0x0000000604057836 */ /* 0x004fca0000000000 */
[----:B------:R-:W-:Y:S01]  /*19280*/  @P4 STG.E.U16 desc[UR16][R6.64], R8 ;  /* 0x0000000806004986 */ /* 0x000fe2000c101510 */
[----:B------:R-:W-:Y:S01]  /*19290*/  ISETP.LT.AND P4, PT, R134, UR5, !P0 ;  /* 0x0000000586007c0c */ /* 0x000fe2000c781270 */
[----:B------:R-:W-:Y:S01]  /*192a0*/  ULDC UR5, c[0x0][0x22c] ;  /* 0x00008b0000057ab9 */ /* 0x000fe20000000800 */
[----:B------:R-:W-:Y:S01]  /*192b0*/  LEA R134, P6, R136, R2, 0x1 ;  /* 0x0000000288867211 */ /* 0x000fe200078c08ff */
[----:B------:R2:W-:Y:S01]  /*192c0*/  @P5 STG.E.U16 desc[UR16][R132.64], R135 ;  /* 0x0000008784005986 */ /* 0x0005e2000c101510 */
[----:B------:R-:W-:Y:S01]  /*192d0*/  ISETP.LT.AND P5, PT, R5, UR5, !P0 ;  /* 0x0000000505007c0c */ /* 0x000fe2000c7a1270 */
[----:B------:R-:W-:Y:S01]  /*192e0*/  VIADD R5, R4, 0x7 ;  /* 0x0000000704057836 */ /* 0x000fe20000000000 */
[----:B------:R-:W-:Y:S01]  /*192f0*/  ULDC UR5, c[0x0][0x22c] ;  /* 0x00008b0000057ab9 */ /* 0x000fe20000000800 */
[C---:B--2---:R-:W-:Y:S01]  /*19300*/  LEA.HI.X.SX32 R135, R136.reuse, R3, 0x1, P6 ;  /* 0x0000000388877211 */ /* 0x044fe200030f0eff */
[----:B------:R-:W-:Y:S01]  /*19310*/  VIADD R136, R136, UR4 ;  /* 0x0000000488887c36 */ /* 0x000fe20008000000 */
[----:B------:R-:W-:Y:S01]  /*19320*/  ULDC UR4, c[0x0][0x248] ;  /* 0x0000920000047ab9 */ /* 0x000fe20000000800 */
[----:B------:R-:W-:-:S02]  /*19330*/  PRMT R133, R9, 0x7632, R133 ;  /* 0x0000763209857816 */ /* 0x000fc40000000085 */
[----:B------:R2:W-:Y:S01]  /*19340*/  @P2 STG.E.U16 desc[UR16][R134.64], R9 ;  /* 0x0000000986002986 */ /* 0x0005e2000c101510 */
[CC--:B------:R-:W-:Y:S01]  /*19350*/  LEA R6, P2, R136.reuse, R2.reuse, 0x1 ;  /* 0x0000000288067211 */ /* 0x0c0fe200078408ff */
[C---:B------:R-:W-:Y:S01]  /*19360*/  VIADD R8, R136.reuse, UR4 ;  /* 0x0000000488087c36 */ /* 0x040fe20008000000 */
[----:B------:R-:W-:Y:S02]  /*19370*/  ULDC UR4, c[0x0][0x22c] ;  /* 0x00008b0000047ab9 */ /* 0x000fe40000000800 */
[----:B------:R-:W-:Y:S02]  /*19380*/  LEA.HI.X.SX32 R7, R136, R3, 0x1, P2 ;  /* 0x0000000388077211 */ /* 0x000fe400010f0eff */
[----:B------:R-:W-:Y:S01]  /*19390*/  ISETP.LT.AND P2, PT, R5, UR5, !P0 ;  /* 0x0000000505007c0c */ /* 0x000fe2000c741270 */
[----:B------:R-:W-:Y:S01]  /*193a0*/  VIADD R5, R4, 0x8 ;  /* 0x0000000804057836 */ /* 0x000fe20000000000 */
[----:B------:R-:W-:Y:S01]  /*193b0*/  LEA R132, P6, R8, R2, 0x1 ;  /* 0x0000000208847211 */ /* 0x000fe200078c08ff */
[----:B------:R3:W-:Y:S01]  /*193c0*/  @P1 STG.E.U16 desc[UR16][R6.64], R133 ;  /* 0x0000008506001986 */ /* 0x0007e2000c101510 */
[----:B------:R-:W-:-:S02]  /*193d0*/  ULDC UR5, c[0x0][0x22c] ;  /* 0x00008b0000057ab9 */ /* 0x000fc40000000800 */
[----:B------:R-:W-:Y:S01]  /*193e0*/  ISETP.LT.AND P1, PT, R5, UR4, !P0 ;  /* 0x0000000405007c0c */ /* 0x000fe2000c721270 */
[----:B------:R-:W-:Y:S01]  /*193f0*/  ULDC UR4, c[0x0][0x248] ;  /* 0x0000920000047ab9 */ /* 0x000fe20000000800 */
[----:B------:R-:W-:Y:S02]  /*19400*/  VIADD R5, R4, 0x9 ;  /* 0x0000000904057836 */ /* 0x000fe40000000000 */
[C---:B--2---:R-:W-:Y:S01]  /*19410*/  VIADD R134, R8.reuse, UR4 ;  /* 0x0000000408867c36 */ /* 0x044fe20008000000 */
[----:B------:R-:W-:Y:S01]  /*19420*/  ULDC UR4, c[0x0][0x22c] ;  /* 0x00008b0000047ab9 */ /* 0x000fe20000000800 */
[----:B---3--:R-:W-:-:S03]  /*19430*/  LEA.HI.X.SX32 R133, R8, R3, 0x1, P6 ;  /* 0x0000000308857211 */ /* 0x008fc600030f0eff */
[-C--:B------:R-:W-:Y:S02]  /*19440*/  LEA R8, P6, R134, R2.reuse, 0x1 ;  /* 0x0000000286087211 */ /* 0x080fe400078c08ff */
[----:B------:R-:W-:Y:S01]  /*19450*/  PRMT R7, R10, 0x7632, R7 ;  /* 0x000076320a077816 */ /* 0x000fe20000000007 */
[----:B------:R2:W-:Y:S01]  /*19460*/  @P3 STG.E.U16 desc[UR16][R132.64], R10 ;  /* 0x0000000a84003986 */ /* 0x0005e2000c101510 */
[----:B------:R-:W-:Y:S01]  /*19470*/  ISETP.LT.AND P3, PT, R5, UR4, !P0 ;  /* 0x0000000405007c0c */ /* 0x000fe2000c761270 */
[----:B------:R-:W-:Y:S01]  /*19480*/  ULDC UR4, c[0x0][0x248] ;  /* 0x0000920000047ab9 */ /* 0x000fe20000000800 */
[C---:B------:R-:W-:Y:S01]  /*19490*/  LEA.HI.X.SX32 R9, R134.reuse, R3, 0x1, P6 ;  /* 0x0000000386097211 */ /* 0x040fe200030f0eff */
[----:B------:R-:W-:Y:S01]  /*194a0*/  VIADD R134, R134, UR4 ;  /* 0x0000000486867c36 */ /* 0x000fe20008000000 */
[----:B------:R-:W-:Y:S01]  /*194b0*/  ULDC UR4, c[0x0][0x248] ;  /* 0x0000920000047ab9 */ /* 0x000fe20000000800 */
[----:B------:R-:W-:Y:S02]  /*194c0*/  VIADD R5, R4, 0xa ;  /* 0x0000000a04057836 */ /* 0x000fe40000000000 */
[----:B------:R3:W-:Y:S01]  /*194d0*/  @P4 STG.E.U16 desc[UR16][R8.64], R7 ;  /* 0x0000000708004986 */ /* 0x0007e2000c101510 */
[----:B------:R-:W-:-:S02]  /*194e0*/  LEA R6, P4, R134, R2, 0x1 ;  /* 0x0000000286067211 */ /* 0x000fc400078808ff */
[----:B------:R-:W-:Y:S01]  /*194f0*/  ISETP.LT.AND P6, PT, R5, UR5, !P0 ;  /* 0x0000000505007c0c */ /* 0x000fe2000c7c1270 */
[----:B--2---:R-:W-:Y:S01]  /*19500*/  VIADD R10, R134, UR4 ;  /* 0x00000004860a7c36 */ /* 0x004fe20008000000 */
[----:B------:R-:W-:Y:S01]  /*19510*/  ULDC UR5, c[0x0][0x248] ;  /* 0x0000920000057ab9 */ /* 0x000fe20000000800 */
[----:B------:R-:W-:Y:S01]  /*19520*/  VIADD R5, R4, 0xb ;  /* 0x0000000b04057836 */ /* 0x000fe20000000000 */
[----:B------:R-:W-:Y:S01]  /*19530*/  ULDC UR4, c[0x0][0x22c] ;  /* 0x00008b0000047ab9 */ /* 0x000fe20000000800 */
[-C--:B---3--:R-:W-:Y:S01]  /*19540*/  LEA.HI.X.SX32 R7, R134, R3.reuse, 0x1, P4 ;  /* 0x0000000386077211 */ /* 0x088fe200020f0eff */
[C---:B------:R-:W-:Y:S01]  /*19550*/  VIADD R134, R10.reuse, UR5 ;  /* 0x000000050a867c36 */ /* 0x040fe20008000000 */
[C---:B------:R-:W-:Y:S01]  /*19560*/  LEA R132, P4, R10.reuse, R2, 0x1 ;  /* 0x000000020a847211 */ /* 0x040fe200078808ff */
[----:B------:R-:W-:Y:S01]  /*19570*/  ULDC UR5, c[0x0][0x22c] ;  /* 0x00008b0000057ab9 */ /* 0x000fe20000000800 */
[----:B------:R-:W-:Y:S01]  /*19580*/  PRMT R9, R11, 0x7632, R9 ;  /* 0x000076320b097816 */ /* 0x000fe20000000009 */
[----:B------:R-:W-:Y:S01]  /*19590*/  @P5 STG.E.U16 desc[UR16][R6.64], R11 ;  /* 0x0000000b06005986 */ /* 0x000fe2000c101510 */
[----:B------:R-:W-:-:S02]  /*195a0*/  LEA.HI.X.SX32 R133, R10, R3, 0x1, P4 ;  /* 0x000000030a857211 */ /* 0x000fc400020f0eff */
[----:B------:R-:W-:Y:S01]  /*195b0*/  ISETP.LT.AND P5, PT, R5, UR4, !P0 ;  /* 0x0000000405007c0c */ /* 0x000fe2000c7a1270 */
[----:B------:R-:W-:Y:S01]  /*195c0*/  VIADD R5, R4, 0xc ;  /* 0x0000000c04057836 */ /* 0x000fe20000000000 */
[C---:B------:R-:W-:Y:S01]  /*195d0*/  LEA R8, P4, R134.reuse, R2, 0x1 ;  /* 0x0000000286087211 */ /* 0x040fe200078808ff */
[----:B------:R2:W-:Y:S01]  /*195e0*/  @P2 STG.E.U16 desc[UR16][R132.64], R9 ;  /* 0x0000000984002986 */ /* 0x0005e2000c101510 */
[----:B------:R-:W-:Y:S02]  /*195f0*/  ULDC UR4, c[0x0][0x22c] ;  /* 0x00008b0000047ab9 */ /* 0x000fe40000000800 */
[----:B--2---:R-:W-:Y:S02]  /*19600*/  LEA.HI.X.SX32 R9, R134, R3, 0x1, P4 ;  /* 0x0000000386097211 */ /* 0x004fe400020f0eff */
[----:B------:R-:W-:Y:S01]  /*19610*/  ISETP.LT.AND P4, PT, R5, UR4, !P0 ;  /* 0x0000000405007c0c */ /* 0x000fe2000c781270 */
[----:B------:R-:W-:Y:S01]  /*19620*/  ULDC UR4, c[0x0][0x248] ;  /* 0x0000920000047ab9 */ /* 0x000fe20000000800 */
[----:B------:R-:W-:Y:S01]  /*19630*/  VIADD R5, R4, 0xd ;  /* 0x0000000d04057836 */ /* 0x000fe20000000000 */
[----:B------:R2:W-:Y:S01]  /*19640*/  @P1 STG.E.U16 desc[UR16][R8.64], R12 ;  /* 0x0000000c08001986 */ /* 0x0005e2000c101510 */
[----:B------:R-:W-:Y:S01]  /*19650*/  VIADD R134, R134, UR4 ;  /* 0x0000000486867c36 */ /* 0x000fe20008000000 */
[----:B------:R-:W-:-:S02]  /*19660*/  ULDC UR4, c[0x0][0x22c] ;  /* 0x00008b0000047ab9 */ /* 0x000fc40000000800 */
[----:B------:R-:W-:Y:S01]  /*19670*/  ISETP.LT.AND P2, PT, R5, UR4, !P0 ;  /* 0x0000000405007c0c */ /* 0x000fe2000c741270 */
[----:B------:R-:W-:Y:S01]  /*19680*/  ULDC UR4, c[0x0][0x248] ;  /* 0x0000920000047ab9 */ /* 0x000fe20000000800 */
[----:B------:R-:W-:Y:S01]  /*19690*/  LEA R6, P1, R134, R2, 0x1 ;  /* 0x0000000286067211 */ /* 0x000fe200078208ff */
[----:B------:R-:W-:-:S03]  /*196a0*/  VIADD R5, R4, 0xe ;  /* 0x0000000e04057836 */ /* 0x000fc60000000000 */
[CC--:B------:R-:W-:Y:S01]  /*196b0*/  LEA.HI.X.SX32 R7, R134.reuse, R3.reuse, 0x1, P1 ;  /* 0x0000000386077211 */ /* 0x0c0fe200008f0eff */
[----:B------:R-:W-:Y:S01]  /*196c0*/  VIADD R134, R134, UR4 ;  /* 0x0000000486867c36 */ /* 0x000fe20008000000 */
[----:B--2---:R-:W-:Y:S01]  /*196d0*/  PRMT R9, R12, 0x7632, R9 ;  /* 0x000076320c097816 */ /* 0x004fe20000000009 */
[----:B------:R-:W-:Y:S01]  /*196e0*/  ULDC UR4, c[0x0][0x248] ;  /* 0x0000920000047ab9 */ /* 0x000fe20000000800 */
[----:B------:R-:W-:Y:S01]  /*196f0*/  ISETP.LT.AND P1, PT, R5, UR5, !P0 ;  /* 0x0000000505007c0c */ /* 0x000fe2000c721270 */
[C---:B------:R-:W-:Y:S01]  /*19700*/  VIADD R11, R134.reuse, UR4 ;  /* 0x00000004860b7c36 */ /* 0x040fe20008000000 */
[----:B------:R-:W-:Y:S01]  /*19710*/  ULDC UR4, c[0x0][0x248] ;  /* 0x0000920000047ab9 */ /* 0x000fe20000000800 */
[----:B------:R2:W-:Y:S01]  /*19720*/  @P3 STG.E.U16 desc[UR16][R6.64], R9 ;  /* 0x0000000906003986 */ /* 0x0005e2000c101510 */
[----:B------:R-:W-:Y:S01]  /*19730*/  LEA R8, P3, R134, R2, 0x1 ;  /* 0x0000000286087211 */ /* 0x000fe200078608ff */
[----:B------:R-:W-:Y:S01]  /*19740*/  VIADD R12, R11, UR4 ;  /* 0x000000040b0c7c36 */ /* 0x000fe20008000000 */
[----:B------:R-:W-:Y:S01]  /*19750*/  ULDC UR5, c[0x0][0x22c] ;  /* 0x00008b0000057ab9 */ /* 0x000fe20000000800 */
[----:B------:R-:W-:Y:S01]  /*19760*/  VIADD R5, R4, 0xf ;  /* 0x0000000f04057836 */ /* 0x000fe20000000000 */
[----:B------:R-:W-:Y:S01]  /*19770*/  ULDC UR4, c[0x0][0x248] ;  /* 0x0000920000047ab9 */ /* 0x000fe20000000800 */
[----:B--2---:R-:W-:-:S02]  /*19780*/  LEA.HI.X.SX32 R9, R134, R3, 0x1, P3 ;  /* 0x0000000386097211 */ /* 0x004fc400018f0eff */
[-C--:B------:R-:W-:Y:S02]  /*19790*/  LEA R10, P3, R11, R2.reuse, 0x1 ;  /* 0x000000020b0a7211 */ /* 0x080fe400078608ff */
[----:B------:R-:W-:Y:S01]  /*197a0*/  PRMT R7, R13, 0x7632, R7 ;  /* 0x000076320d077816 */ /* 0x000fe20000000007 */
[----:B------:R-:W-:Y:S01]  /*197b0*/  @P6 STG.E.U16 desc[UR16][R8.64], R13 ;  /* 0x0000000d08006986 */ /* 0x000fe2000c101510 */
[-C--:B------:R-:W-:Y:S02]  /*197c0*/  LEA.HI.X.SX32 R11, R11, R3.reuse, 0x1, P3 ;  /* 0x000000030b0b7211 */ /* 0x080fe400018f0eff */
[----:B------:R-:W-:Y:S02]  /*197d0*/  LEA R6, P6, R12, R2, 0x1 ;  /* 0x000000020c067211 */ /* 0x000fe400078c08ff */
[----:B------:R-:W-:Y:S01]  /*197e0*/  ISETP.LT.AND P3, PT, R5, UR5, !P0 ;  /* 0x0000000505007c0c */ /* 0x000fe2000c761270 */
[----:B------:R2:W-:Y:S01]  /*197f0*/  @P5 STG.E.U16 desc[UR16][R10.64], R7 ;  /* 0x000000070a005986 */ /* 0x0005e2000c101510 */
[----:B------:R-:W-:Y:S01]  /*19800*/  VIADD R5, R4, 0x10 ;  /* 0x0000001004057836 */ /* 0x000fe20000000000 */
[----:B------:R-:W-:Y:S01]  /*19810*/  ULDC UR5, c[0x0][0x22c] ;  /* 0x00008b0000057ab9 */ /* 0x000fe20000000800 */
[C---:B--2---:R-:W-:Y:S01]  /*19820*/  LEA.HI.X.SX32 R7, R12.reuse, R3, 0x1, P6 ;  /* 0x000000030c077211 */ /* 0x044fe200030f0eff */
[----:B------:R-:W-:-:S02]  /*19830*/  VIADD R12, R12, UR4 ;  /* 0x000000040c0c7c36 */ /* 0x000fc40008000000 */
[----:B------:R-:W-:Y:S01]  /*19840*/  ISETP.LT.AND P6, PT, R5, UR5, !P0 ;  /* 0x0000000505007c0c */ /* 0x000fe2000c7c1270 */
[----:B------:R-:W-:Y:S01]  /*19850*/  VIADD R5, R4, 0x11 ;  /* 0x0000001104057836 */ /* 0x000fe20000000000 */
[----:B------:R-:W-:Y:S01]  /*19860*/  ULDC UR4, c[0x0][0x248] ;  /* 0x0000920000047ab9 */ /* 0x000fe20000000800 */
[----:B------:R2:W-:Y:S01]  /*19870*/  @P4 STG.E.U16 desc[UR16][R6.64], R14 ;  /* 0x0000000e06004986 */ /* 0x0005e2000c101510 */
[CC--:B------:R-:W-:Y:S01]  /*19880*/  LEA R8, P4, R12.reuse, R2.reuse, 0x1 ;  /* 0x000000020c087211 */ /* 0x0c0fe200078808ff */
[----:B------:R-:W-:Y:S01]  /*19890*/  ULDC UR5, c[0x0][0x22c] ;  /* 0x00008b0000057ab9 */ /* 0x000fe20000000800 */
[----:B------:R-:W-:Y:S01]  /*198a0*/  VIADD R13, R12, UR4 ;  /* 0x000000040c0d7c36 */ /* 0x000fe20008000000 */
[----:B------:R-:W-:Y:S01]  /*198b0*/  ISETP.LT.AND P5, PT, R5, UR5, !P0 ;  /* 0x0000000505007c0c */ /* 0x000fe2000c7a1270 */
[----:B------:R-:W-:Y:S01]  /*198c0*/  VIADD R5, R4, 0x12 ;  /* 0x0000001204057836 */ /* 0x000fe20000000000 */
[-C--:B------:R-:W-:Y:S01]  /*198d0*/  LEA.HI.X.SX32 R9, R12, R3.reuse, 0x1, P4 ;  /* 0x000000030c097211 */ /* 0x080fe200020f0eff */
[----:B------:R-:W-:Y:S01]  /*198e0*/  ULDC UR4, c[0x0][0x22c] ;  /* 0x00008b0000047ab9 */ /* 0x000fe20000000800 */
[C---:B------:R-:W-:Y:S01]  /*198f0*/  LEA R10, P4, R13.reuse, R2, 0x1 ;  /* 0x000000020d0a7211 */ /* 0x040fe200078808ff */
[----:B------:R-:W-:Y:S01]  /*19900*/  ULDC UR5, c[0x0][0x22c] ;  /* 0x00008b0000057ab9 */ /* 0x000fe20000000800 */
[----:B--2---:R-:W-:Y:S01]  /*19910*/  PRMT R7, R14, 0x7632, R7 ;  /* 0x000076320e077816 */ /* 0x004fe20000000007 */
[----:B------:R-:W-:Y:S01]  /*19920*/  VIADD R14, R4, 0xfe ;  /* 0x000000fe040e7836 */ /* 0x000fe20000000000 */
[----:B------:R-:W-:-:S03]  /*19930*/  LEA.HI.X.SX32 R11, R13, R3, 0x1, P4 ;  /* 0x000000030d0b7211 */ /* 0x000fc600020f0eff */
[----:B------:R2:W-:Y:S01]  /*19940*/  @P2 STG.E.U16 desc[UR16][R8.64], R7 ;  /* 0x0000000708002986 */ /* 0x0005e2000c101510 */
[----:B------:R-:W-:Y:S01]  /*19950*/  ISETP.LT.AND P2, PT, R5, UR4, !P0 ;  /* 0x0000000405007c0c */ /* 0x000fe2000c741270 */
[----:B------:R-:W-:Y:S01]  /*19960*/  ULDC UR4, c[0x0][0x248] ;  /* 0x0000920000047ab9 */ /* 0x000fe20000000800 */
[C---:B------:R-:W-:Y:S01]  /*19970*/  VIADD R5, R4.reuse, 0x13 ;  /* 0x0000001304057836 */ /* 0x040fe20000000000 */
[----:B------:R3:W-:Y:S01]  /*19980*/  @P1 STG.E.U16 desc[UR16][R10.64], R15 ;  /* 0x0000000f0a001986 */ /* 0x0007e2000c101510 */
[----:B------:R-:W-:Y:S01]  /*19990*/  VIADD R13, R13, UR4 ;  /* 0x000000040d0d7c36 */ /* 0x000fe20008000000 */
[----:B------:R-:W-:Y:S02]  /*199a0*/  ULDC UR4, c[0x0][0x22c] ;  /* 0x00008b0000047ab9 */ /* 0x000fe40000000800 */
[----:B------:R-:W-:Y:S01]  /*199b0*/  ISETP.LT.AND P1, PT, R5, UR4, !P0 ;  /* 0x0000000405007c0c */ /* 0x000fe2000c721270 */
[----:B------:R-:W-:Y:S01]  /*199c0*/  ULDC UR4, c[0x0][0x248] ;  /* 0x0000920000047ab9 */ /* 0x000fe20000000800 */
[----:B------:R-:W-:Y:S01]  /*199d0*/  LEA R6, P4, R13, R2, 0x1 ;  /* 0x000000020d067211 */ /* 0x000fe200078808ff */
[----:B------:R-:W-:Y:S01]  /*199e0*/  VIADD R5, R4, 0x14 ;  /* 0x0000001404057836 */ /* 0x000fe20000000000 */
[----:B--2---:R-:W-:-:S02]  /*199f0*/  PRMT R9, R15, 0x7632, R9 ;  /* 0x000076320f097816 */ /* 0x004fc40000000009 */
[CC--:B------:R-:W-:Y:S01]  /*19a00*/  LEA.HI.X.SX32 R7, R13.reuse, R3.reuse, 0x1, P4 ;  /* 0x000000030d077211 */ /* 0x0c0fe200020f0eff */
[----:B------:R-:W-:Y:S01]  /*19a10*/  VIADD R13, R13, UR4 ;  /* 0x000000040d0d7c36 */ /* 0x000fe20008000000 */
[----:B------:R-:W-:Y:S01]  /*19a20*/  ULDC UR4, c[0x0][0x248] ;  /* 0x0000920000047ab9 */ /* 0x000fe20000000800 */
[----:B------:R-:W-:Y:S01]  /*19a30*/  ISETP.LT.AND P4, PT, R5, UR5, !P0 ;  /* 0x0000000505007c0c */ /* 0x000fe2000c781270 */
[----:B------:R-:W-:Y:S01]  /*19a40*/  VIADD R5, R4, 0x15 ;  /* 0x0000001504057836 */ /* 0x000fe20000000000 */
[----:B------:R2:W-:Y:S01]  /*19a50*/  @P3 STG.E.U16 desc[UR16][R6.64], R9 ;  /* 0x0000000906003986 */ /* 0x0005e2000c101510 */
[C---:B------:R-:W-:Y:S01]  /*19a60*/  LEA R8, P3, R13.reuse, R2, 0x1 ;  /* 0x000000020d087211 */ /* 0x040fe200078608ff */
[----:B---3--:R-:W-:Y:S01]  /*19a70*/  VIADD R11, R13, UR4 ;  /* 0x000000040d0b7c36 */ /* 0x008fe20008000000 */
[----:B------:R-:W-:Y:S01]  /*19a80*/  ULDC UR4, c[0x0][0x248] ;  /* 0x0000920000047ab9 */ /* 0x000fe20000000800 */
[----:B------:R-:W-:Y:S02]  /*19a90*/  ULDC UR5, c[0x0][0x22c] ;  /* 0x00008b0000057ab9 */ /* 0x000fe40000000800 */
[----:B------:R-:W-:Y:S01]  /*19aa0*/  VIADD R12, R11, UR4 ;  /* 0x000000040b0c7c36 */ /* 0x000fe20008000000 */
[----:B------:R-:W-:Y:S01]  /*19ab0*/  ULDC UR4, c[0x0][0x248] ;  /* 0x0000920000047ab9 */ /* 0x000fe20000000800 */
[----:B--2---:R-:W-:-:S02]  /*19ac0*/  LEA.HI.X.SX32 R9, R13, R3, 0x1, P3 ;  /* 0x000000030d097211 */ /* 0x004fc400018f0eff */
[CC--:B------:R-:W-:Y:S02]  /*19ad0*/  LEA R10, P3, R11.reuse, R2.reuse, 0x1 ;  /* 0x000000020b0a7211 */ /* 0x0c0fe400078608ff */
[----:B------:R-:W-:Y:S01]  /*19ae0*/  PRMT R7, R16, 0x7632, R7 ;  /* 0x0000763210077816 */ /* 0x000fe20000000007 */
[----:B------:R-:W-:Y:S01]  /*19af0*/  @P6 STG.E.U16 desc[UR16][R8.64], R16 ;  /* 0x0000001008006986 */ /* 0x000fe2000c101510 */
[----:B------:R-:W-:Y:S02]  /*19b00*/  LEA.HI.X.SX32 R11, R11, R3, 0x1, P3 ;  /* 0x000000030b0b7211 */ /* 0x000fe400018f0eff */
[----:B------:R-:W-:Y:S02]  /*19b10*/  LEA R6, P6, R12, R2, 0x1 ;  /* 0x000000020c067211 */ /* 0x000fe400078c08ff */
[----:B------:R-:W-:Y:S01]  /*19b20*/  ISETP.LT.AND P3, PT, R5, UR5, !P0 ;  /* 0x0000000505007c0c */ /* 0x000fe2000c761270 */
[----:B------:R2:W-:Y:S01]  /*19b30*/  @P5 STG.E.U16 desc[UR16][R10.64], R7 ;  /* 0x000000070a005986 */ /* 0x0005e2000c101510 */
[----:B------:R-:W-:Y:S01]  /*19b40*/  VIADD R5, R4, 0x16 ;  /* 0x0000001604057836 */ /* 0x000fe20000000000 */
[----:B------:R-:W-:-:S04]  /*19b50*/  ULDC UR5, c[0x0][0x22c] ;  /* 0x00008b0000057ab9 */ /* 0x000fc80000000800 */
[----:B------:R-:W-:Y:S01]  /*19b60*/  ISETP.LT.AND P5, PT, R5, UR5, !P0 ;  /* 0x0000000505007c0c */ /* 0x000fe2000c7a1270 */
[----:B------:R-:W-:Y:S01]  /*19b70*/  VIADD R5, R4, 0x17 ;  /* 0x0000001704057836 */ /* 0x000fe20000000000 */
[----:B------:R-:W-:Y:S01]  /*19b80*/  ULDC UR5, c[0x0][0x22c] ;  /* 0x00008b0000057ab9 */ /* 0x000fe20000000800 */
[C---:B--2---:R-:W-:Y:S01]  /*19b90*/  LEA.HI.X.SX32 R7, R12.reuse, R3, 0x1, P6 ;  /* 0x000000030c077211 */ /* 0x044fe200030f0eff */
[----:B------:R-:W-:Y:S01]  /*19ba0*/  VIADD R12, R12, UR4 ;  /* 0x000000040c0c7c36 */ /* 0x000fe20008000000 */
[----:B------:R-:W-:-:S03]  /*19bb0*/  ULDC UR4, c[0x0][0x248] ;  /* 0x0000920000047ab9 */ /* 0x000fc60000000800 */
        /* <DEDUP_REMOVED lines=8> */
[----:B------:R-:W-:Y:S01]  /*19c40*/  ULDC UR5, c[0x0][0x22c] ;  /* 0x00008b0000057ab9 */ /* 0x000fe20000000800 */
[----:B--2---:R-:W-:-:S02]  /*19c50*/  PRMT R7, R17, 0x7632, R7 ;  /* 0x0000763211077816 */ /* 0x004fc40000000007 */
        /* <DEDUP_REMOVED lines=17> */
[----:B------:R-:W-:Y:S01]  /*19d70*/  ULDC UR5, c[0x0][0x248] ;  /* 0x0000920000057ab9 */ /* 0x000fe20000000800 */
[----:B------:R2:W-:Y:S01]  /*19d80*/  @P3 STG.E.U16 desc[UR16][R6.64], R9 ;  /* 0x0000000906003986 */ /* 0x0005e2000c101510 */
[C---:B------:R-:W-:Y:S01]  /*19d90*/  LEA R8, P3, R13.reuse, R2, 0x1 ;  /* 0x000000020d087211 */ /* 0x040fe200078608ff */
[----:B---3--:R-:W-:Y:S01]  /*19da0*/  VIADD R11, R13, UR4 ;  /* 0x000000040d0b7c36 */ /* 0x008fe20008000000 */
[----:B------:R-:W-:Y:S01]  /*19db0*/  ULDC UR4, c[0x0][0x22c] ;  /* 0x00008b0000047ab9 */ /* 0x000fe20000000800 */
[----:B------:R-:W-:Y:S02]  /*19dc0*/  VIADD R5, R4, 0x1b ;  /* 0x0000001b04057836 */ /* 0x000fe40000000000 */
[----:B------:R-:W-:Y:S01]  /*19dd0*/  VIADD R12, R11, UR5 ;  /* 0x000000050b0c7c36 */ /* 0x000fe20008000000 */
[----:B------:R-:W-:Y:S01]  /*19de0*/  ULDC UR5, c[0x0][0x22c] ;  /* 0x00008b0000057ab9 */ /* 0x000fe20000000800 */
[----:B--2---:R-:W-:-:S02]  /*19df0*/  LEA.HI.X.SX32 R9, R13, R3, 0x1, P3 ;  /* 0x000000030d097211 */ /* 0x004fc400018f0eff */
[-C--:B------:R-:W-:Y:S02]  /*19e00*/  LEA R10, P3, R11, R2.reuse, 0x1 ;  /* 0x000000020b0a7211 */ /* 0x080fe400078608ff */
[----:B------:R-:W-:Y:S01]  /*19e10*/  PRMT R7, R19, 0x7632, R7 ;  /* 0x0000763213077816 */ /* 0x000fe20000000007 */
[----:B------:R-:W-:Y:S01]  /*19e20*/  @P5 STG.E.U16 desc[UR16][R8.64], R19 ;  /* 0x0000001308005986 */ /* 0x000fe2000c101510 */
[----:B------:R-:W-:Y:S02]  /*19e30*/  LEA.HI.X.SX32 R11, R11, R3, 0x1, P3 ;  /* 0x000000030b0b7211 */ /* 0x000fe400018f0eff */
[----:B------:R-:W-:Y:S01]  /*19e40*/  ISETP.LT.AND P5, PT, R5, UR4, !P0 ;  /* 0x0000000405007c0c */ /* 0x000fe2000c7a1270 */
[----:B------:R-:W-:Y:S01]  /*19e50*/  VIADD R5, R4, 0x1c ;  /* 0x0000001c04057836 */ /* 0x000fe20000000000 */
[----:B------:R-:W-:Y:S01]  /*19e60*/  LEA R6, P3, R12, R2, 0x1 ;  /* 0x000000020c067211 */ /* 0x000fe200078608ff */
[----:B------:R2:W-:Y:S01]  /*19e70*/  @P2 STG.E.U16 desc[UR16][R10.64], R7 ;  /* 0x000000070a002986 */ /* 0x0005e2000c101510 */
[----:B------:R-:W-:-:S03]  /*19e80*/  ULDC UR4, c[0x0][0x22c] ;  /* 0x00008b0000047ab9 */ /* 0x000fc60000000800 */
[----:B------:R3:W1:Y:S01]  /*19e90*/  LDS.128 R16, [R0] ;  /* 0x0000000000107984 */ /* 0x0006620000000c00 */
[----:B--2---:R-:W-:Y:S01]  /*19ea0*/  LEA.HI.X.SX32 R7, R12, R3, 0x1, P3 ;  /* 0x000000030c077211 */ /* 0x004fe200018f0eff */
[C---:B---3--:R-:W-:Y:S01]  /*19eb0*/  VIADD R0, R4.reuse, 0xfb ;  /* 0x000000fb04007836 */ /* 0x048fe20000000000 */
[----:B------:R-:W-:Y:S01]  /*19ec0*/  ISETP.LT.AND P3, PT, R5, UR4, !P0 ;  /* 0x0000000405007c0c */ /* 0x000fe2000c761270 */
[----:B------:R-:W-:Y:S01]  /*19ed0*/  ULDC UR4, c[0x0][0x248] ;  /* 0x0000920000047ab9 */ /* 0x000fe20000000800 */
[----:B------:R-:W-:Y:S01]  /*19ee0*/  VIADD R5, R4, 0x1d ;  /* 0x0000001d04057836 */ /* 0x000fe20000000000 */
[----:B------:R2:W-:Y:S01]  /*19ef0*/  @P1 STG.E.U16 desc[UR16][R6.64], R20 ;  /* 0x0000001406001986 */ /* 0x0005e2000c101510 */
[----:B------:R-:W-:Y:S01]  /*19f00*/  VIADD R12, R12, UR4 ;  /* 0x000000040c0c7c36 */ /* 0x000fe20008000000 */
[----:B------:R-:W-:Y:S02]  /*19f10*/  ULDC UR4, c[0x0][0x22c] ;  /* 0x00008b0000047ab9 */ /* 0x000fe40000000800 */
[----:B------:R-:W-:Y:S01]  /*19f20*/  ISETP.LT.AND P2, PT, R5, UR4, !P0 ;  /* 0x0000000405007c0c */ /* 0x000fe2000c741270 */
[----:B------:R-:W-:Y:S01]  /*19f30*/  ULDC UR4, c[0x0][0x248] ;  /* 0x0000920000047ab9 */ /* 0x000fe20000000800 */
[----:B------:R-:W-:Y:S01]  /*19f40*/  LEA R8, P1, R12, R2, 0x1 ;  /* 0x000000020c087211 */ /* 0x000fe200078208ff */
[----:B------:R-:W-:-:S03]  /*19f50*/  VIADD R5, R4, 0x1e ;  /* 0x0000001e04057836 */ /* 0x000fc60000000000 */
[C---:B------:R-:W-:Y:S01]  /*19f60*/  LEA.HI.X.SX32 R9, R12.reuse, R3, 0x1, P1 ;  /* 0x000000030c097211 */ /* 0x040fe200008f0eff */
        /* <DEDUP_REMOVED lines=8> */
[----:B------:R-:W-:Y:S01]  /*19ff0*/  VIADD R5, R4, 0x1f ;  /* 0x0000001f04057836 */ /* 0x000fe20000000000 */
[----:B------:R-:W-:-:S02]  /*1a000*/  ULDC UR5, c[0x0][0x22c] ;  /* 0x00008b0000057ab9 */ /* 0x000fc40000000800 */
[-C--:B--2---:R-:W-:Y:S01]  /*1a010*/  LEA.HI.X.SX32 R7, R12, R3.reuse, 0x1, P4 ;  /* 0x000000030c077211 */ /* 0x084fe200020f0eff */
[C---:B------:R-:W-:Y:S01]  /*1a020*/  VIADD R12, R11.reuse, UR4 ;  /* 0x000000040b0c7c36 */ /* 0x040fe20008000000 */
[-C--:B------:R-:W-:Y:S01]  /*1a030*/  LEA R10, P4, R11, R2.reuse, 0x1 ;  /* 0x000000020b0a7211 */ /* 0x080fe200078808ff */
[----:B------:R-:W-:Y:S01]  /*1a040*/  ULDC UR4, c[0x0][0x248] ;  /* 0x0000920000047ab9 */ /* 0x000fe20000000800 */
        /* <DEDUP_REMOVED lines=19> */
[----:B------:R-:W-:Y:S01]  /*1a180*/  LEA.HI.X.SX32 R7, R12, R3, 0x1, P3 ;  /* 0x000000030c077211 */ /* 0x000fe200018f0eff */
[----:B------:R-:W-:Y:S01]  /*1a190*/  ULDC UR4, c[0x0][0x22c] ;  /* 0x00008b0000047ab9 */ /* 0x000fe20000000800 */
        /* <DEDUP_REMOVED lines=30> */
[----:B----4-:R-:W-:Y:S01]  /*1a380*/  PRMT R9, R24, 0x7632, R9 ;  /* 0x0000763218097816 */ /* 0x010fe20000000009 */
        /* <DEDUP_REMOVED lines=57> */
[----:B------:R-:W-:-:S02]  /*1a720*/  ULDC UR4, c[0x0][0x22c] ;  /* 0x00008b0000047ab9 */ /* 0x000fc40000000800 */
[----:B--2---:R-:W-:Y:S02]  /*1a730*/  LEA.HI.X.SX32 R9, R12, R3, 0x1, P4 ;  /* 0x000000030c097211 */ /* 0x004fe400020f0eff */
        /* <DEDUP_REMOVED lines=1499> */
[----:B0-----:R0:W-:Y:S01]  /*204f0*/  @P1 STG.E.U16 desc[UR16][R6.64], R116 ;  /* 0x0000007406001986 */ /* 0x0011e2000c101510 */
        /* <DEDUP_REMOVED lines=8> */
[----:B0-----:R-:W-:Y:S01]  /*20580*/  PRMT R7, R116, 0x7632, R7 ;  /* 0x0000763274077816 */ /* 0x001fe20000000007 */
        /* <DEDUP_REMOVED lines=8> */
[-C--:B0-----:R-:W-:Y:S01]  /*20610*/  LEA.HI.X.SX32 R7, R12, R3.reuse, 0x1, P4 ;  /* 0x000000030c077211 */ /* 0x081fe200020f0eff */
        /* <DEDUP_REMOVED lines=11> */
[C---:B0-----:R-:W-:Y:S01]  /*206d0*/  LEA.HI.X.SX32 R9, R12.reuse, R3, 0x1, P6 ;  /* 0x000000030c097211 */ /* 0x041fe200030f0eff */
[----:B------:R-:W-:-:S02]  /*206e0*/  VIADD R12, R12, UR4 ;  /* 0x000000040c0c7c36 */ /* 0x000fc40008000000 */
[----:B------:R-:W-:Y:S01]  /*206f0*/  ISETP.LT.AND P6, PT, R5, UR5, !P0 ;  /* 0x0000000505007c0c */ /* 0x000fe2000c7c1270 */
[----:B------:R-:W-:Y:S01]  /*20700*/  ULDC UR4, c[0x0][0x248] ;  /* 0x0000920000047ab9 */ /* 0x000fe20000000800 */
[----:B------:R-:W-:Y:S01]  /*20710*/  VIADD R5, R4, 0xe1 ;  /* 0x000000e104057836 */ /* 0x000fe20000000000 */
[----:B------:R0:W-:Y:S01]  /*20720*/  @P3 STG.E.U16 desc[UR16][R8.64], R118 ;  /* 0x0000007608003986 */ /* 0x0001e2000c101510 */
[CC--:B------:R-:W-:Y:S01]  /*20730*/  LEA R6, P3, R12.reuse, R2.reuse, 0x1 ;  /* 0x000000020c067211 */ /* 0x0c0fe200078608ff */
[C---:B------:R-:W-:Y:S01]  /*20740*/  VIADD R13, R12.reuse, UR4 ;  /* 0x000000040c0d7c36 */ /* 0x040fe20008000000 */
[----:B------:R-:W-:Y:S01]  /*20750*/  ULDC UR5, c[0x0][0x22c] ;  /* 0x00008b0000057ab9 */ /* 0x000fe20000000800 */
[----:B------:R-:W-:Y:S01]  /*20760*/  ULDC UR4, c[0x0][0x22c] ;  /* 0x00008b0000047ab9 */ /* 0x000fe20000000800 */
[----:B------:R-:W-:Y:S02]  /*20770*/  LEA.HI.X.SX32 R7, R12, R3, 0x1, P3 ;  /* 0x000000030c077211 */ /* 0x000fe400018f0eff */
[----:B------:R-:W-:Y:S01]  /*20780*/  ISETP.LT.AND P5, PT, R5, UR5, !P0 ;  /* 0x0000000505007c0c */ /* 0x000fe2000c7a1270 */
[----:B------:R-:W-:Y:S01]  /*20790*/  VIADD R5, R4, 0xe2 ;  /* 0x000000e204057836 */ /* 0x000fe20000000000 */
[----:B------:R-:W-:Y:S01]  /*207a0*/  LEA R10, P3, R13, R2, 0x1 ;  /* 0x000000020d0a7211 */ /* 0x000fe200078608ff */
[----:B------:R-:W-:Y:S01]  /*207b0*/  ULDC UR5, c[0x0][0x22c] ;  /* 0x00008b0000057ab9 */ /* 0x000fe20000000800 */
[----:B0-----:R-:W-:-:S02]  /*207c0*/  PRMT R9, R118, 0x7632, R9 ;  /* 0x0000763276097816 */ /* 0x001fc40000000009 */
[----:B------:R-:W-:Y:S02]  /*207d0*/  LEA.HI.X.SX32 R11, R13, R3, 0x1, P3 ;  /* 0x000000030d0b7211 */ /* 0x000fe400018f0eff */
[----:B------:R-:W-:Y:S01]  /*207e0*/  ISETP.LT.AND P3, PT, R5, UR4, !P0 ;  /* 0x0000000405007c0c */ /* 0x000fe2000c761270 */
[----:B------:R-:W-:Y:S01]  /*207f0*/  ULDC UR4, c[0x0][0x248] ;  /* 0x0000920000047ab9 */ /* 0x000fe20000000800 */
[C---:B------:R-:W-:Y:S01]  /*20800*/  VIADD R5, R4.reuse, 0xe3 ;  /* 0x000000e304057836 */ /* 0x040fe20000000000 */
[----:B------:R0:W-:Y:S01]  /*20810*/  @P2 STG.E.U16 desc[UR16][R6.64], R9 ;  /* 0x0000000906002986 */ /* 0x0001e2000c101510 */
[----:B------:R-:W-:Y:S01]  /*20820*/  VIADD R13, R13, UR4 ;  /* 0x000000040d0d7c36 */ /* 0x000fe20008000000 */
[----:B------:R-:W-:Y:S02]  /*20830*/  ULDC UR4, c[0x0][0x22c] ;  /* 0x00008b0000047ab9 */ /* 0x000fe40000000800 */
[----:B------:R2:W-:Y:S01]  /*20840*/  @P1 STG.E.U16 desc[UR16][R10.64], R119 ;  /* 0x000000770a001986 */ /* 0x0005e2000c101510 */
[----:B------:R-:W-:Y:S01]  /*20850*/  ISETP.LT.AND P2, PT, R5, UR4, !P0 ;  /* 0x0000000405007c0c */ /* 0x000fe2000c741270 */
[----:B------:R-:W-:Y:S01]  /*20860*/  ULDC UR4, c[0x0][0x248] ;  /* 0x0000920000047ab9 */ /* 0x000fe20000000800 */
[----:B------:R-:W-:Y:S01]  /*20870*/  LEA R8, P1, R13, R2, 0x1 ;  /* 0x000000020d087211 */ /* 0x000fe200078208ff */
[----:B------:R-:W-:Y:S01]  /*20880*/  VIADD R5, R4, 0xe4 ;  /* 0x000000e404057836 */ /* 0x000fe20000000000 */
[----:B0-----:R-:W-:-:S02]  /*20890*/  PRMT R7, R119, 0x7632, R7 ;  /* 0x0000763277077816 */ /* 0x001fc40000000007 */
[CC--:B------:R-:W-:Y:S01]  /*208a0*/  LEA.HI.X.SX32 R9, R13.reuse, R3.reuse, 0x1, P1 ;  /* 0x000000030d097211 */ /* 0x0c0fe200008f0eff */
[----:B------:R-:W-:Y:S01]  /*208b0*/  VIADD R13, R13, UR4 ;  /* 0x000000040d0d7c36 */ /* 0x000fe20008000000 */
[----:B------:R-:W-:Y:S01]  /*208c0*/  ULDC UR4, c[0x0][0x248] ;  /* 0x0000920000047ab9 */ /* 0x000fe20000000800 */
[----:B------:R-:W-:Y:S01]  /*208d0*/  ISETP.LT.AND P1, PT, R5, UR5, !P0 ;  /* 0x0000000505007c0c */ /* 0x000fe2000c721270 */
[----:B------:R-:W-:Y:S01]  /*208e0*/  VIADD R5, R4, 0xe5 ;  /* 0x000000e504057836 */ /* 0x000fe20000000000 */
[----:B------:R0:W-:Y:S01]  /*208f0*/  @P4 STG.E.U16 desc[UR16][R8.64], R7 ;  /* 0x0000000708004986 */ /* 0x0001e2000c101510 */
[C---:B------:R-:W-:Y:S01]  /*20900*/  LEA R6, P4, R13.reuse, R2, 0x1 ;  /* 0x000000020d067211 */ /* 0x040fe200078808ff */
[----:B--2---:R-:W-:Y:S01]  /*20910*/  VIADD R11, R13, UR4 ;  /* 0x000000040d0b7c36 */ /* 0x004fe20008000000 */
[----:B------:R-:W-:Y:S01]  /*20920*/  ULDC UR4, c[0x0][0x248] ;  /* 0x0000920000047ab9 */ /* 0x000fe20000000800 */
[----:B------:R-:W-:Y:S02]  /*20930*/  ULDC UR5, c[0x0][0x22c] ;  /* 0x00008b0000057ab9 */ /* 0x000fe40000000800 */
[----:B------:R-:W-:Y:S01]  /*20940*/  VIADD R12, R11, UR4 ;  /* 0x000000040b0c7c36 */ /* 0x000fe20008000000 */
[----:B------:R-:W-:Y:S01]  /*20950*/  ULDC UR4, c[0x0][0x248] ;  /* 0x0000920000047ab9 */ /* 0x000fe20000000800 */
[----:B0-----:R-:W-:-:S02]  /*20960*/  LEA.HI.X.SX32 R7, R13, R3, 0x1, P4 ;  /* 0x000000030d077211 */ /* 0x001fc400020f0eff */
[CC--:B------:R-:W-:Y:S02]  /*20970*/  LEA R10, P4, R11.reuse, R2.reuse, 0x1 ;  /* 0x000000020b0a7211 */ /* 0x0c0fe400078808ff */
[----:B-1----:R-:W-:Y:S01]  /*20980*/  PRMT R9, R120, 0x7632, R9 ;  /* 0x0000763278097816 */ /* 0x002fe20000000009 */
        /* <DEDUP_REMOVED lines=43> */
[----:B-1----:R-:W-:Y:S01]  /*20c40*/  VIADD R11, R13, UR4 ;  /* 0x000000040d0b7c36 */ /* 0x002fe20008000000 */
[----:B------:R-:W-:Y:S01]  /*20c50*/  ULDC UR4, c[0x0][0x248] ;  /* 0x0000920000047ab9 */ /* 0x000fe20000000800 */
[----:B------:R-:W-:Y:S02]  /*20c60*/  ULDC UR5, c[0x0][0x22c] ;  /* 0x00008b0000057ab9 */ /* 0x000fe40000000800 */
[----:B------:R-:W-:Y:S01]  /*20c70*/  VIADD R12, R11, UR4 ;  /* 0x000000040b0c7c36 */ /* 0x000fe20008000000 */
[----:B------:R-:W-:Y:S01]  /*20c80*/  ULDC UR4, c[0x0][0x248] ;  /* 0x0000920000047ab9 */ /* 0x000fe20000000800 */
[----:B0-----:R-:W-:-:S02]  /*20c90*/  LEA.HI.X.SX32 R7, R13, R3, 0x1, P4 ;  /* 0x000000030d077211 */ /* 0x001fc400020f0eff */
        /* <DEDUP_REMOVED lines=12> */
[----:B------:R-:W-:Y:S01]  /*20d60*/  VIADD R5, R4, 0xed ;  /* 0x000000ed04057836 */ /* 0x000fe20000000000 */
[----:B------:R-:W-:Y:S01]  /*20d70*/  ULDC UR4, c[0x0][0x248] ;  /* 0x0000920000047ab9 */ /* 0x000fe20000000800 */
[----:B------:R0:W-:Y:S01]  /*20d80*/  @P3 STG.E.U16 desc[UR16][R8.64], R124 ;  /* 0x0000007c08003986 */ /* 0x0001e2000c101510 */
[CC--:B------:R-:W-:Y:S01]  /*20d90*/  LEA R6, P3, R12.reuse, R2.reuse, 0x1 ;  /* 0x000000020c067211 */ /* 0x0c0fe200078608ff */
[----:B------:R-:W-:Y:S01]  /*20da0*/  ULDC UR5, c[0x0][0x22c] ;  /* 0x00008b0000057ab9 */ /* 0x000fe20000000800 */
[C---:B------:R-:W-:Y:S01]  /*20db0*/  VIADD R13, R12.reuse, UR4 ;  /* 0x000000040c0d7c36 */ /* 0x040fe20008000000 */
[----:B------:R-:W-:Y:S01]  /*20dc0*/  ULDC UR4, c[0x0][0x22c] ;  /* 0x00008b0000047ab9 */ /* 0x000fe20000000800 */
[----:B------:R-:W-:Y:S02]  /*20dd0*/  LEA.HI.X.SX32 R7, R12, R3, 0x1, P3 ;  /* 0x000000030c077211 */ /* 0x000fe400018f0eff */
[----:B------:R-:W-:Y:S01]  /*20de0*/  ISETP.LT.AND P3, PT, R5, UR5, !P0 ;  /* 0x0000000505007c0c */ /* 0x000fe2000c761270 */
[----:B------:R-:W-:Y:S01]  /*20df0*/  VIADD R5, R4, 0xee ;  /* 0x000000ee04057836 */ /* 0x000fe20000000000 */
[----:B------:R-:W-:Y:S01]  /*20e00*/  LEA R10, P5, R13, R2, 0x1 ;  /* 0x000000020d0a7211 */ /* 0x000fe200078a08ff */
[----:B------:R-:W-:Y:S01]  /*20e10*/  ULDC UR5, c[0x0][0x22c] ;  /* 0x00008b0000057ab9 */ /* 0x000fe20000000800 */
[----:B0-----:R-:W-:-:S02]  /*20e20*/  PRMT R9, R124, 0x7632, R9 ;  /* 0x000076327c097816 */ /* 0x001fc40000000009 */
        /* <DEDUP_REMOVED lines=38> */
[C---:B0-----:R-:W-:Y:S01]  /*21090*/  LEA.HI.X.SX32 R9, R12.reuse, R3, 0x1, P4 ;  /* 0x000000030c097211 */ /* 0x041fe200020f0eff */
[----:B------:R-:W-:Y:S01]  /*210a0*/  VIADD R12, R12, UR4 ;  /* 0x000000040c0c7c36 */ /* 0x000fe20008000000 */
[----:B------:R-:W-:-:S03]  /*210b0*/  ULDC UR4, c[0x0][0x248] ;  /* 0x0000920000047ab9 */ /* 0x000fc60000000800 */
[----:B------:R0:W-:Y:S01]  /*210c0*/  @P2 STG.E.U16 desc[UR16][R8.64], R127 ;  /* 0x0000007f08002986 */ /* 0x0001e2000c101510 */
[CC--:B------:R-:W-:Y:S01]  /*210d0*/  LEA R6, P4, R12.reuse, R2.reuse, 0x1 ;  /* 0x000000020c067211 */ /* 0x0c0fe200078808ff */
[----:B------:R-:W-:Y:S01]  /*210e0*/  VIADD R10, R12, UR4 ;  /* 0x000000040c0a7c36 */ /* 0x000fe20008000000 */
[----:B------:R-:W-:Y:S01]  /*210f0*/  ISETP.LT.AND P2, PT, R5, UR5, !P0 ;  /* 0x0000000505007c0c */ /* 0x000fe2000c741270 */
[----:B------:R-:W-:Y:S01]  /*21100*/  VIADD R5, R4, 0xf4 ;  /* 0x000000f404057836 */ /* 0x000fe20000000000 */
[----:B------:R-:W-:Y:S01]  /*21110*/  LEA.HI.X.SX32 R7, R12, R3, 0x1, P4 ;  /* 0x000000030c077211 */ /* 0x000fe200020f0eff */
[----:B------:R-:W-:Y:S01]  /*21120*/  ULDC UR4, c[0x0][0x22c] ;  /* 0x00008b0000047ab9 */ /* 0x000fe20000000800 */
[----:B------:R-:W-:Y:S01]  /*21130*/  ULDC UR5, c[0x0][0x22c] ;  /* 0x00008b0000057ab9 */ /* 0x000fe20000000800 */
[----:B0-----:R-:W-:Y:S02]  /*21140*/  PRMT R9, R127, 0x7632, R9 ;  /* 0x000076327f097816 */ /* 0x001fe40000000009 */
[----:B------:R-:W-:-:S03]  /*21150*/  LEA R8, P4, R10, R2, 0x1 ;  /* 0x000000020a087211 */ /* 0x000fc600078808ff */
[----:B------:R0:W-:Y:S01]  /*21160*/  @P1 STG.E.U16 desc[UR16][R6.64], R9 ;  /* 0x0000000906001986 */ /* 0x0001e2000c101510 */
[----:B------:R-:W-:Y:S01]  /*21170*/  ISETP.LT.AND P1, PT, R5, UR4, !P0 ;  /* 0x0000000405007c0c */ /* 0x000fe2000c721270 */
[----:B------:R-:W-:Y:S01]  /*21180*/  VIADD R5, R4, 0xf5 ;  /* 0x000000f504057836 */ /* 0x000fe20000000000 */
[----:B------:R-:W-:Y:S01]  /*21190*/  ULDC UR4, c[0x0][0x248] ;  /* 0x0000920000047ab9 */ /* 0x000fe20000000800 */
[----:B0-----:R-:W-:-:S03]  /*211a0*/  LEA.HI.X.SX32 R9, R10, R3, 0x1, P4 ;  /* 0x000000030a097211 */ /* 0x001fc600020f0eff */
[----:B------:R-:W-:Y:S01]  /*211b0*/  ISETP.LT.AND P4, PT, R5, UR5, !P0 ;  /* 0x0000000505007c0c */ /* 0x000fe2000c781270 */
[----:B------:R-:W-:Y:S01]  /*211c0*/  VIADD R5, R10, UR4 ;  /* 0x000000040a057c36 */ /* 0x000fe20008000000 */
[----:B------:R-:W-:Y:S01]  /*211d0*/  ULDC UR4, c[0x0][0x248] ;  /* 0x0000920000047ab9 */ /* 0x000fe20000000800 */
[----:B------:R0:W-:Y:S01]  /*211e0*/  @P5 STG.E.U16 desc[UR16][R8.64], R128 ;  /* 0x0000008008005986 */ /* 0x0001e2000c101510 */
[----:B------:R-:W-:Y:S01]  /*211f0*/  ULDC UR5, c[0x0][0x22c] ;  /* 0x00008b0000057ab9 */ /* 0x000fe20000000800 */
[C---:B------:R-:W-:Y:S01]  /*21200*/  VIADD R7, R5.reuse, UR4 ;  /* 0x0000000405077c36 */ /* 0x040fe20008000000 */
[-C--:B------:R-:W-:Y:S01]  /*21210*/  LEA R10, P5, R5, R2.reuse, 0x1 ;  /* 0x00000002050a7211 */ /* 0x080fe200078a08ff */
[----:B------:R-:W-:Y:S02]  /*21220*/  ULDC UR4, c[0x0][0x248] ;  /* 0x0000920000047ab9 */ /* 0x000fe40000000800 */
[----:B------:R-:W-:Y:S01]  /*21230*/  VIADD R12, R7, UR4 ;  /* 0x00000004070c7c36 */ /* 0x000fe20008000000 */
[----:B------:R-:W-:Y:S01]  /*21240*/  LEA.HI.X.SX32 R11, R5, R3, 0x1, P5 ;  /* 0x00000003050b7211 */ /* 0x000fe200028f0eff */
[----:B------:R-:W-:Y:S01]  /*21250*/  VIADD R5, R4, 0xf6 ;  /* 0x000000f604057836 */ /* 0x000fe20000000000 */
[----:B------:R-:W-:Y:S01]  /*21260*/  LEA R6, P5, R7, R2, 0x1 ;  /* 0x0000000207067211 */ /* 0x000fe200078a08ff */
[----:B------:R-:W-:Y:S01]  /*21270*/  ULDC UR4, c[0x0][0x248] ;  /* 0x0000920000047ab9 */ /* 0x000fe20000000800 */
[----:B0-----:R-:W-:-:S02]  /*21280*/  PRMT R9, R128, 0x7632, R9 ;  /* 0x0000763280097816 */ /* 0x001fc40000000009 */
[-C--:B------:R-:W-:Y:S02]  /*21290*/  LEA.HI.X.SX32 R7, R7, R3.reuse, 0x1, P5 ;  /* 0x0000000307077211 */ /* 0x080fe400028f0eff */
[----:B------:R-:W-:Y:S01]  /*212a0*/  LEA R8, P5, R12, R2, 0x1 ;  /* 0x000000020c087211 */ /* 0x000fe200078a08ff */
[----:B------:R0:W-:Y:S01]  /*212b0*/  @P6 STG.E.U16 desc[UR16][R10.64], R9 ;  /* 0x000000090a006986 */ /* 0x0001e2000c101510 */
[----:B------:R-:W-:Y:S01]  /*212c0*/  ISETP.LT.AND P6, PT, R5, UR5, !P0 ;  /* 0x0000000505007c0c */ /* 0x000fe2000c7c1270 */
[C---:B------:R-:W-:Y:S01]  /*212d0*/  VIADD R5, R4.reuse, 0xf7 ;  /* 0x000000f704057836 */ /* 0x040fe20000000000 */
[----:B------:R-:W-:Y:S01]  /*212e0*/  ULDC UR5, c[0x0][0x22c] ;  /* 0x00008b0000057ab9 */ /* 0x000fe20000000800 */
[----:B------:R1:W-:Y:S03]  /*212f0*/  @P3 STG.E.U16 desc[UR16][R6.64], R129 ;  /* 0x0000008106003986 */ /* 0x0003e6000c101510 */
[----:B------:R-:W-:Y:S01]  /*21300*/  ISETP.LT.AND P3, PT, R5, UR5, !P0 ;  /* 0x0000000505007c0c */ /* 0x000fe2000c761270 */
[----:B------:R-:W-:Y:S01]  /*21310*/  VIADD R5, R4, 0xf8 ;  /* 0x000000f804057836 */ /* 0x000fe20000000000 */
[----:B------:R-:W-:Y:S01]  /*21320*/  ULDC UR5, c[0x0][0x22c] ;  /* 0x00008b0000057ab9 */ /* 0x000fe20000000800 */
[C---:B0-----:R-:W-:Y:S01]  /*21330*/  LEA.HI.X.SX32 R9, R12.reuse, R3, 0x1, P5 ;  /* 0x000000030c097211 */ /* 0x041fe200028f0eff */
[----:B------:R-:W-:Y:S01]  /*21340*/  VIADD R12, R12, UR4 ;  /* 0x000000040c0c7c36 */ /* 0x000fe20008000000 */
[----:B------:R-:W-:Y:S01]  /*21350*/  ULDC UR4, c[0x0][0x248] ;  /* 0x0000920000047ab9 */ /* 0x000fe20000000800 */
[----:B-1----:R-:W-:-:S02]  /*21360*/  PRMT R7, R129, 0x7632, R7 ;  /* 0x0000763281077816 */ /* 0x002fc40000000007 */
[C---:B------:R-:W-:Y:S01]  /*21370*/  VIADD R10, R12.reuse, UR4 ;  /* 0x000000040c0a7c36 */ /* 0x040fe20008000000 */
[-C--:B------:R-:W-:Y:S01]  /*21380*/  LEA R6, P5, R12, R2.reuse, 0x1 ;  /* 0x000000020c067211 */ /* 0x080fe200078a08ff */
[----:B------:R-:W-:Y:S01]  /*21390*/  ULDC UR4, c[0x0][0x22c] ;  /* 0x00008b0000047ab9 */ /* 0x000fe20000000800 */
[----:B------:R0:W-:Y:S01]  /*213a0*/  @P2 STG.E.U16 desc[UR16][R8.64], R7 ;  /* 0x0000000708002986 */ /* 0x0001e2000c101510 */
[----:B------:R-:W-:Y:S01]  /*213b0*/  ISETP.LT.AND P2, PT, R5, UR5, !P0 ;  /* 0x0000000505007c0c */ /* 0x000fe2000c741270 */
[----:B------:R-:W-:Y:S01]  /*213c0*/  VIADD R5, R4, 0xf9 ;  /* 0x000000f904057836 */ /* 0x000fe20000000000 */
[----:B------:R-:W-:Y:S01]  /*213d0*/  ULDC UR5, c[0x0][0x22c] ;  /* 0x00008b0000057ab9 */ /* 0x000fe20000000800 */
[----:B0-----:R-:W-:Y:S02]  /*213e0*/  LEA.HI.X.SX32 R7, R12, R3, 0x1, P5 ;  /* 0x000000030c077211 */ /* 0x001fe400028f0eff */
[----:B------:R-:W-:-:S03]  /*213f0*/  LEA R8, P5, R10, R2, 0x1 ;  /* 0x000000020a087211 */ /* 0x000fc600078a08ff */
[----:B------:R0:W-:Y:S01]  /*21400*/  @P1 STG.E.U16 desc[UR16][R6.64], R130 ;  /* 0x0000008206001986 */ /* 0x0001e2000c101510 */
[----:B------:R-:W-:Y:S01]  /*21410*/  ISETP.LT.AND P1, PT, R5, UR4, !P0 ;  /* 0x0000000405007c0c */ /* 0x000fe2000c721270 */
[----:B------:R-:W-:Y:S01]  /*21420*/  ULDC UR4, c[0x0][0x248] ;  /* 0x0000920000047ab9 */ /* 0x000fe20000000800 */
[C---:B------:R-:W-:Y:S01]  /*21430*/  LEA.HI.X.SX32 R9, R10.reuse, R3, 0x1, P5 ;  /* 0x000000030a097211 */ /* 0x040fe200028f0eff */
[----:B------:R-:W-:Y:S01]  /*21440*/  VIADD R12, R10, UR4 ;  /* 0x000000040a0c7c36 */ /* 0x000fe20008000000 */
[----:B------:R-:W-:Y:S01]  /*21450*/  ULDC UR4, c[0x0][0x22c] ;  /* 0x00008b0000047ab9 */ /* 0x000fe20000000800 */
[----:B------:R-:W-:-:S05]  /*21460*/  VIADD R5, R4, 0xfa ;  /* 0x000000fa04057836 */ /* 0x000fca0000000000 */
[----:B------:R-:W-:Y:S01]  /*21470*/  ISETP.LT.AND P5, PT, R5, UR4, !P0 ;  /* 0x0000000405007c0c */ /* 0x000fe2000c7a1270 */
[----:B------:R-:W-:Y:S01]  /*21480*/  ULDC UR4, c[0x0][0x248] ;  /* 0x0000920000047ab9 */ /* 0x000fe20000000800 */
[----:B0-----:R-:W-:-:S05]  /*21490*/  PRMT R7, R130, 0x7632, R7 ;  /* 0x0000763282077816 */ /* 0x001fca0000000007 */
[----:B------:R0:W-:Y:S01]  /*214a0*/  @P4 STG.E.U16 desc[UR16][R8.64], R7 ;  /* 0x0000000708004986 */ /* 0x0001e2000c101510 */
[----:B------:R-:W-:-:S04]  /*214b0*/  LEA R10, P4, R12, R2, 0x1 ;  /* 0x000000020c0a7211 */ /* 0x000fc800078808ff */
[CC--:B------:R-:W-:Y:S01]  /*214c0*/  LEA.HI.X.SX32 R11, R12.reuse, R3.reuse, 0x1, P4 ;  /* 0x000000030c0b7211 */ /* 0x0c0fe200020f0eff */
[----:B------:R-:W-:Y:S01]  /*214d0*/  VIADD R12, R12, UR4 ;  /* 0x000000040c0c7c36 */ /* 0x000fe20008000000 */
[----:B------:R-:W-:Y:S01]  /*214e0*/  ULDC UR4, c[0x0][0x248] ;  /* 0x0000920000047ab9 */ /* 0x000fe20000000800 */
[----:B------:R-:W-:Y:S01]  /*214f0*/  ISETP.LT.AND P4, PT, R0, UR5, !P0 ;  /* 0x0000000500007c0c */ /* 0x000fe2000c781270 */
[----:B------:R-:W-:Y:S01]  /*21500*/  VIADD R0, R4, 0xfc ;  /* 0x000000fc04007836 */ /* 0x000fe20000000000 */
[----:B------:R-:W-:Y:S01]  /*21510*/  @P6 STG.E.U16 desc[UR16][R10.64], R131 ;  /* 0x000000830a006986 */ /* 0x000fe2000c101510 */
[CC--:B------:R-:W-:Y:S01]  /*21520*/  LEA R6, P6, R12.reuse, R2.reuse, 0x1 ;  /* 0x000000020c067211 */ /* 0x0c0fe200078c08ff */
[C---:B------:R-:W-:Y:S01]  /*21530*/  VIADD R5, R12.reuse, UR4 ;  /* 0x000000040c057c36 */ /* 0x040fe20008000000 */
[----:B0-----:R-:W-:Y:S01]  /*21540*/  PRMT R9, R131, 0x7632, R9 ;  /* 0x0000763283097816 */ /* 0x001fe20000000009 */
[----:B------:R-:W-:Y:S01]  /*21550*/  ULDC UR5, c[0x0][0x248] ;  /* 0x0000920000057ab9 */ /* 0x000fe20000000800 */
[-C--:B------:R-:W-:Y:S01]  /*21560*/  LEA.HI.X.SX32 R7, R12, R3.reuse, 0x1, P6 ;  /* 0x000000030c077211 */ /* 0x080fe200030f0eff */
[----:B------:R-:W-:Y:S01]  /*21570*/  ULDC UR4, c[0x0][0x22c] ;  /* 0x00008b0000047ab9 */ /* 0x000fe20000000800 */
[C---:B------:R-:W-:Y:S01]  /*21580*/  LEA R8, P6, R5.reuse, R2, 0x1 ;  /* 0x0000000205087211 */ /* 0x040fe200078c08ff */
[C---:B------:R-:W-:Y:S01]  /*21590*/  VIADD R12, R5.reuse, UR5 ;  /* 0x00000005050c7c36 */ /* 0x040fe20008000000 */
[----:B------:R-:W-:Y:S01]  /*215a0*/  ULDC UR5, c[0x0][0x248] ;  /* 0x0000920000057ab9 */ /* 0x000fe20000000800 */
[----:B------:R0:W-:Y:S01]  /*215b0*/  @P3 STG.E.U16 desc[UR16][R6.64], R9 ;  /* 0x0000000906003986 */ /* 0x0001e2000c101510 */
[----:B------:R-:W-:Y:S01]  /*215c0*/  ISETP.LT.AND P3, PT, R0, UR4, !P0 ;  /* 0x0000000400007c0c */ /* 0x000fe2000c761270 */
[----:B------:R-:W-:Y:S01]  /*215d0*/  VIADD R0, R4, 0xfd ;  /* 0x000000fd04007836 */ /* 0x000fe20000000000 */
[----:B------:R-:W-:Y:S01]  /*215e0*/  ULDC UR4, c[0x0][0x22c] ;  /* 0x00008b0000047ab9 */ /* 0x000fe20000000800 */
[----:B0-----:R-:W-:-:S02]  /*215f0*/  LEA.HI.X.SX32 R9, R5, R3, 0x1, P6 ;  /* 0x0000000305097211 */ /* 0x001fc400030f0eff */
        /* <DEDUP_REMOVED lines=9> */
[C---:B------:R-:W-:Y:S01]  /*21690*/  VIADD R5, R12.reuse, UR4 ;  /* 0x000000040c057c36 */ /* 0x040fe20008000000 */
[----:B------:R1:W-:Y:S01]  /*216a0*/  @P1 STG.E.U16 desc[UR16][R10.64], R7 ;  /* 0x000000070a001986 */ /* 0x0003e2000c101510 */
[----:B------:R-:W-:Y:S01]  /*216b0*/  ULDC UR4, c[0x0][0x248] ;  /* 0x0000920000047ab9 */ /* 0x000fe20000000800 */
[----:B------:R-:W-:Y:S01]  /*216c0*/  LEA R6, P1, R12, R2, 0x1 ;  /* 0x000000020c067211 */ /* 0x000fe200078208ff */
[----:B0-----:R-:W-:-:S05]  /*216d0*/  VIADD R9, R5, UR5 ;  /* 0x0000000505097c36 */ /* 0x001fca0008000000 */
[CC--:B------:R-:W-:Y:S01]  /*216e0*/  LEA R8, P6, R9.reuse, R2.reuse, 0x1 ;  /* 0x0000000209087211 */ /* 0x0c0fe200078c08ff */
[----:B-1----:R-:W-:Y:S01]  /*216f0*/  VIADD R11, R9, UR4 ;  /* 0x00000004090b7c36 */ /* 0x002fe20008000000 */
[-C--:B------:R-:W-:Y:S01]  /*21700*/  LEA.HI.X.SX32 R7, R12, R3.reuse, 0x1, P1 ;  /* 0x000000030c077211 */ /* 0x080fe200008f0eff */
[----:B------:R-:W-:Y:S01]  /*21710*/  ULDC UR4, c[0x0][0x248] ;  /* 0x0000920000047ab9 */ /* 0x000fe20000000800 */
[-C--:B------:R-:W-:Y:S01]  /*21720*/  LEA R4, P1, R5, R2.reuse, 0x1 ;  /* 0x0000000205047211 */ /* 0x080fe200078208ff */
[----:B------:R-:W-:Y:S01]  /*21730*/  VIADD R13, R11, UR6 ;  /* 0x000000060b0d7c36 */ /* 0x000fe20008000000 */
[-C--:B------:R-:W-:Y:S01]  /*21740*/  LEA.HI.X.SX32 R9, R9, R3.reuse, 0x1, P6 ;  /* 0x0000000309097211 */ /* 0x080fe200030f0eff */
[----:B------:R0:W-:Y:S01]  /*21750*/  @P5 STG.E.U16 desc[UR16][R6.64], R17 ;  /* 0x0000001106005986 */ /* 0x0001e2000c101510 */
[----:B------:R-:W-:Y:S01]  /*21760*/  LEA.HI.X.SX32 R5, R5, R3, 0x1, P1 ;  /* 0x0000000305057211 */ /* 0x000fe200008f0eff */
[C---:B------:R-:W-:Y:S01]  /*21770*/  VIADD R15, R13.reuse, UR4 ;  /* 0x000000040d0f7c36 */ /* 0x040fe20008000000 */
[-C--:B------:R-:W-:Y:S01]  /*21780*/  LEA R12, P1, R13, R2.reuse, 0x1 ;  /* 0x000000020d0c7211 */ /* 0x080fe200078208ff */
[----:B------:R-:W-:Y:S01]  /*21790*/  ULDC UR4, c[0x0][0x22c] ;  /* 0x00008b0000047ab9 */ /* 0x000fe20000000800 */
[----:B------:R-:W-:-:S02]  /*217a0*/  LEA R10, P6, R11, R2, 0x1 ;  /* 0x000000020b0a7211 */ /* 0x000fc400078c08ff */
[-C--:B------:R-:W-:Y:S02]  /*217b0*/  LEA.HI.X.SX32 R13, R13, R3.reuse, 0x1, P1 ;  /* 0x000000030d0d7211 */ /* 0x080fe400008f0eff */
[----:B------:R-:W-:Y:S02]  /*217c0*/  ISETP.LT.AND P1, PT, R14, UR4, !P0 ;  /* 0x000000040e007c0c */ /* 0x000fe4000c721270 */
[----:B------:R-:W-:Y:S02]  /*217d0*/  ISETP.LT.AND P0, PT, R0, UR7, !P0 ;  /* 0x0000000700007c0c */ /* 0x000fe4000c701270 */
[----:B------:R-:W-:Y:S02]  /*217e0*/  PRMT R0, R17, 0x7632, R0 ;  /* 0x0000763211007816 */ /* 0x000fe40000000000 */
[----:B------:R-:W-:Y:S02]  /*217f0*/  LEA.HI.X.SX32 R11, R11, R3, 0x1, P6 ;  /* 0x000000030b0b7211 */ /* 0x000fe400030f0eff */
[----:B0-----:R-:W-:Y:S01]  /*21800*/  PRMT R7, R18, 0x7632, R7 ;  /* 0x0000763212077816 */ /* 0x001fe20000000007 */
[----:B------:R0:W-:Y:S01]  /*21810*/  @P4 STG.E.U16 desc[UR16][R4.64], R0 ;  /* 0x0000000004004986 */ /* 0x0001e2000c101510 */
[----:B------:R-:W-:-:S03]  /*21820*/  LEA R2, P6, R15, R2, 0x1 ;  /* 0x000000020f027211 */ /* 0x000fc600078c08ff */
[----:B------:R0:W-:Y:S01]  /*21830*/  @P3 STG.E.U16 desc[UR16][R8.64], R18 ;  /* 0x0000001208003986 */ /* 0x0001e2000c101510 */
[----:B------:R-:W-:-:S03]  /*21840*/  LEA.HI.X.SX32 R3, R15, R3, 0x1, P6 ;  /* 0x000000030f037211 */ /* 0x000fc600030f0eff */
[----:B------:R0:W-:Y:S04]  /*21850*/  @P2 STG.E.U16 desc[UR16][R10.64], R7 ;  /* 0x000000070a002986 */ /* 0x0001e8000c101510 */
[----:B------:R0:W-:Y:S01]  /*21860*/  @P1 STG.E.U16 desc[UR16][R12.64], R19 ;  /* 0x000000130c001986 */ /* 0x0001e2000c101510 */
[----:B------:R-:W-:Y:S05]  /*21870*/  @!P0 EXIT ;  /* 0x000000000000894d */ /* 0x000fea0003800000 */
[----:B0-----:R-:W-:-:S05]  /*21880*/  PRMT R19, R19, 0x7632, R19 ;  /* 0x0000763213137816 */ /* 0x001fca0000000013 */
[----:B------:R-:W-:Y:S01]  /*21890*/  STG.E.U16 desc[UR16][R2.64], R19 ;  /* 0x0000001302007986 */ /* 0x000fe2000c101510 */
[----:B------:R-:W-:Y:S05]  /*218a0*/  EXIT ;  /* 0x000000000000794d */ /* 0x000fea0003800000 */
.L_x_2:
[----:B------:R-:W-:-:S00]  /*218b0*/  BRA `(.L_x_2) ;  /* 0xfffffffc00fc7947 */ /* 0x000fc0000383ffff */
[----:B------:R-:W-:-:S00]  /*218c0*/  NOP ;  /* 0x0000000000007918 */ /* 0x000fc00000000000 */
        /* <DEDUP_REMOVED lines=11> */
.L_x_3:


//--------------------- .nv.shared.matmul_kernel  --------------------------
	.section	.nv.shared.matmul_kernel,"aw",@nobits
	.sectionflags	@""
	.align	16
	.zero		1024


//--------------------- .nv.shared.reserved.0     --------------------------
	.section	.nv.shared.reserved.0,"aw",@nobits
	.weak		__nv_reservedSMEM_offset_0_alias
	.size		__nv_reservedSMEM_offset_0_alias, 0, 0
	.other		__nv_reservedSMEM_offset_0_alias,@"STO_CUDA_RESERVED_SHARED STV_DEFAULT"
__nv_reservedSMEM_offset_0_alias:
	.zero		0


//--------------------- .nv.constant0.matmul_kernel --------------------------
	.section	.nv.constant0.matmul_kernel,"a",@progbits
	.sectionflags	@""
	.align	4
.nv.constant0.matmul_kernel:
	.zero		608


//--------------------- SYMBOLS --------------------------

	.type		.nv.reservedSmem.offset0,@object
	.size		.nv.reservedSmem.offset0,0x4
